//
// Generated by NVIDIA NVVM Compiler
//
// Compiler Build ID: CL-36424714
// Cuda compilation tools, release 13.0, V13.0.88
// Based on NVVM 20.0.0
//

.version 9.0
.target sm_100
.address_size 64

	// .globl	_Z15enumerateKernelhmmi9DeviceOut
.const .align 1 .b8 d_A_single_cache[4096];

.visible .entry _Z15enumerateKernelhmmi9DeviceOut(
	.param .u8 _Z15enumerateKernelhmmi9DeviceOut_param_0,
	.param .u64 _Z15enumerateKernelhmmi9DeviceOut_param_1,
	.param .u64 _Z15enumerateKernelhmmi9DeviceOut_param_2,
	.param .u32 _Z15enumerateKernelhmmi9DeviceOut_param_3,
	.param .align 8 .b8 _Z15enumerateKernelhmmi9DeviceOut_param_4[40]
)
{
	.local .align 16 .b8 	__local_depot0[4656];
	.reg .b64 	%SP;
	.reg .b64 	%SPL;
	.reg .pred 	%p<241>;
	.reg .b16 	%rs<3540>;
	.reg .b32 	%r<1910>;
	.reg .b32 	%f<15>;
	.reg .b64 	%rd<1864>;

	mov.u64 	%SPL, __local_depot0;
	ld.param.u64 	%rd839, [_Z15enumerateKernelhmmi9DeviceOut_param_4+32];
	ld.param.u64 	%rd838, [_Z15enumerateKernelhmmi9DeviceOut_param_4+24];
	ld.param.u64 	%rd837, [_Z15enumerateKernelhmmi9DeviceOut_param_4+16];
	ld.param.u64 	%rd836, [_Z15enumerateKernelhmmi9DeviceOut_param_4+8];
	ld.param.u64 	%rd835, [_Z15enumerateKernelhmmi9DeviceOut_param_4];
	ld.param.u64 	%rd834, [_Z15enumerateKernelhmmi9DeviceOut_param_2];
	add.u64 	%rd1, %SPL, 0;
	add.u64 	%rd2, %SPL, 2048;
	add.u64 	%rd3, %SPL, 2048;
	add.u64 	%rd4, %SPL, 2048;
	add.u64 	%rd5, %SPL, 2048;
	add.u64 	%rd6, %SPL, 2048;
	add.u64 	%rd7, %SPL, 2048;
	add.u64 	%rd8, %SPL, 4352;
	add.u64 	%rd9, %SPL, 4372;
	add.u64 	%rd10, %SPL, 4400;
	mov.u32 	%r185, %ctaid.x;
	mov.u32 	%r186, %ntid.x;
	mov.u32 	%r187, %tid.x;
	mad.lo.s32 	%r188, %r185, %r186, %r187;
	cvt.u64.u32 	%rd1594, %r188;
	setp.le.u64 	%p1, %rd834, %rd1594;
	@%p1 bra 	$L__BB0_362;
	ld.param.u8 	%rs3524, [_Z15enumerateKernelhmmi9DeviceOut_param_0];
	cvt.u32.u16 	%r189, %rs3524;
	add.s32 	%r190, %r189, -2;
	min.u32 	%r191, %r190, 18;
	add.s32 	%r1, %r191, 2;
$L__BB0_2:
	ld.param.u64 	%rd1592, [_Z15enumerateKernelhmmi9DeviceOut_param_1];
	ld.param.u8 	%rs3525, [_Z15enumerateKernelhmmi9DeviceOut_param_0];
	cvt.u32.u16 	%r192, %rs3525;
	and.b32  	%r2, %r192, 3;
	add.s32 	%r3, %r2, -1;
	and.b32  	%r4, %r192, 1;
	and.b32  	%r5, %r192, 248;
	and.b32  	%r7, %r192, 7;
	add.s32 	%r6, %r7, -1;
	setp.eq.s16 	%p2, %rs3525, 0;
	add.s64 	%rd1601, %rd1594, %rd1592;
	@%p2 bra 	$L__BB0_14;
	ld.param.u8 	%rs3526, [_Z15enumerateKernelhmmi9DeviceOut_param_0];
	setp.lt.u16 	%p3, %rs3526, 8;
	mov.b32 	%r1859, 0;
	@%p3 bra 	$L__BB0_6;
	ld.param.u8 	%rs3527, [_Z15enumerateKernelhmmi9DeviceOut_param_0];
	cvt.u32.u16 	%r194, %rs3527;
	and.b32  	%r195, %r194, 248;
	neg.s32 	%r1861, %r195;
	add.s64 	%rd1602, %rd8, 4;
$L__BB0_5:
	.pragma "nounroll";
	cvt.u16.u64 	%rs68, %rd1601;
	and.b16  	%rs69, %rs68, 192;
	shr.u16 	%rs70, %rs68, 2;
	and.b16  	%rs71, %rs70, 3;
	shr.u16 	%rs72, %rs68, 4;
	and.b16  	%rs73, %rs72, 3;
	shr.u16 	%rs74, %rs69, 6;
	cvt.u32.u16 	%r196, %rs74;
	cvt.u32.u16 	%r197, %rs73;
	prmt.b32 	%r198, %r197, %r196, 0x3340U;
	cvt.u32.u64 	%r199, %rd1601;
	and.b32  	%r200, %r199, 3;
	cvt.u32.u16 	%r201, %rs71;
	prmt.b32 	%r202, %r200, %r201, 0x3340U;
	prmt.b32 	%r203, %r202, %r198, 0x5410U;
	st.local.u32 	[%rd1602+-4], %r203;
	shr.u16 	%rs75, %rs68, 8;
	and.b16  	%rs76, %rs75, 3;
	shr.u16 	%rs77, %rs68, 10;
	and.b16  	%rs78, %rs77, 3;
	shr.u16 	%rs79, %rs68, 12;
	and.b16  	%rs80, %rs79, 3;
	shr.u16 	%rs81, %rs68, 14;
	cvt.u32.u16 	%r204, %rs81;
	cvt.u32.u16 	%r205, %rs80;
	prmt.b32 	%r206, %r205, %r204, 0x3340U;
	cvt.u32.u16 	%r207, %rs78;
	cvt.u32.u16 	%r208, %rs76;
	prmt.b32 	%r209, %r208, %r207, 0x3340U;
	prmt.b32 	%r210, %r209, %r206, 0x5410U;
	st.local.u32 	[%rd1602], %r210;
	shr.u64 	%rd1601, %rd1601, 16;
	add.s32 	%r1861, %r1861, 8;
	add.s64 	%rd1602, %rd1602, 8;
	setp.eq.s32 	%p4, %r1861, 0;
	mov.u32 	%r1859, %r5;
	@%p4 bra 	$L__BB0_6;
	bra.uni 	$L__BB0_5;
$L__BB0_6:
	setp.eq.s32 	%p5, %r7, 0;
	@%p5 bra 	$L__BB0_14;
	setp.lt.u32 	%p6, %r6, 3;
	@%p6 bra 	$L__BB0_9;
	cvt.u16.u64 	%rs82, %rd1601;
	and.b16  	%rs83, %rs82, 192;
	and.b16  	%rs84, %rs82, 3;
	cvt.u64.u32 	%rd852, %r1859;
	add.s64 	%rd853, %rd8, %rd852;
	st.local.u8 	[%rd853], %rs84;
	shr.u16 	%rs85, %rs82, 2;
	and.b16  	%rs86, %rs85, 3;
	st.local.u8 	[%rd853+1], %rs86;
	shr.u16 	%rs87, %rs82, 4;
	and.b16  	%rs88, %rs87, 3;
	st.local.u8 	[%rd853+2], %rs88;
	shr.u16 	%rs89, %rs83, 6;
	st.local.u8 	[%rd853+3], %rs89;
	shr.u64 	%rd1601, %rd1601, 8;
	add.s32 	%r1859, %r1859, 4;
$L__BB0_9:
	setp.eq.s32 	%p7, %r2, 0;
	@%p7 bra 	$L__BB0_14;
	setp.eq.s32 	%p8, %r3, 0;
	@%p8 bra 	$L__BB0_12;
	cvt.u16.u64 	%rs90, %rd1601;
	and.b16  	%rs91, %rs90, 3;
	cvt.u64.u32 	%rd855, %r1859;
	add.s64 	%rd856, %rd8, %rd855;
	st.local.u8 	[%rd856], %rs91;
	shr.u16 	%rs92, %rs90, 2;
	and.b16  	%rs93, %rs92, 3;
	st.local.u8 	[%rd856+1], %rs93;
	shr.u64 	%rd1601, %rd1601, 4;
	add.s32 	%r1859, %r1859, 2;
$L__BB0_12:
	setp.eq.s32 	%p9, %r4, 0;
	@%p9 bra 	$L__BB0_14;
	cvt.u16.u64 	%rs94, %rd1601;
	and.b16  	%rs95, %rs94, 3;
	cvt.u64.u32 	%rd857, %r1859;
	add.s64 	%rd858, %rd8, %rd857;
	st.local.u8 	[%rd858], %rs95;
	shr.u64 	%rd1601, %rd1601, 2;
$L__BB0_14:
	ld.param.u8 	%rs3528, [_Z15enumerateKernelhmmi9DeviceOut_param_0];
	setp.eq.s16 	%p10, %rs3528, 0;
	@%p10 bra 	$L__BB0_26;
	ld.param.u8 	%rs3529, [_Z15enumerateKernelhmmi9DeviceOut_param_0];
	setp.lt.u16 	%p11, %rs3529, 8;
	mov.b32 	%r1863, 0;
	@%p11 bra 	$L__BB0_18;
	mov.b32 	%r1865, 0;
$L__BB0_17:
	.pragma "nounroll";
	cvt.u16.u64 	%rs96, %rd1601;
	and.b16  	%rs97, %rs96, 192;
	cvt.u64.u32 	%rd859, %r1865;
	add.s64 	%rd860, %rd9, %rd859;
	shr.u16 	%rs98, %rs96, 2;
	and.b16  	%rs99, %rs98, 3;
	shr.u16 	%rs100, %rs96, 4;
	and.b16  	%rs101, %rs100, 3;
	shr.u16 	%rs102, %rs97, 6;
	cvt.u32.u16 	%r213, %rs102;
	cvt.u32.u16 	%r214, %rs101;
	prmt.b32 	%r215, %r214, %r213, 0x3340U;
	cvt.u32.u64 	%r216, %rd1601;
	and.b32  	%r217, %r216, 3;
	cvt.u32.u16 	%r218, %rs99;
	prmt.b32 	%r219, %r217, %r218, 0x3340U;
	prmt.b32 	%r220, %r219, %r215, 0x5410U;
	st.local.u32 	[%rd860], %r220;
	shr.u16 	%rs103, %rs96, 8;
	and.b16  	%rs104, %rs103, 3;
	shr.u16 	%rs105, %rs96, 10;
	and.b16  	%rs106, %rs105, 3;
	shr.u16 	%rs107, %rs96, 12;
	and.b16  	%rs108, %rs107, 3;
	shr.u16 	%rs109, %rs96, 14;
	cvt.u32.u16 	%r221, %rs109;
	cvt.u32.u16 	%r222, %rs108;
	prmt.b32 	%r223, %r222, %r221, 0x3340U;
	cvt.u32.u16 	%r224, %rs106;
	cvt.u32.u16 	%r225, %rs104;
	prmt.b32 	%r226, %r225, %r224, 0x3340U;
	prmt.b32 	%r227, %r226, %r223, 0x5410U;
	st.local.u32 	[%rd860+4], %r227;
	shr.u64 	%rd1601, %rd1601, 16;
	add.s32 	%r1865, %r1865, 8;
	setp.eq.s32 	%p12, %r1865, %r5;
	mov.u32 	%r1863, %r5;
	@%p12 bra 	$L__BB0_18;
	bra.uni 	$L__BB0_17;
$L__BB0_18:
	setp.eq.s32 	%p13, %r7, 0;
	@%p13 bra 	$L__BB0_26;
	setp.lt.u32 	%p14, %r6, 3;
	@%p14 bra 	$L__BB0_21;
	cvt.u16.u64 	%rs110, %rd1601;
	and.b16  	%rs111, %rs110, 192;
	and.b16  	%rs112, %rs110, 3;
	cvt.u64.u32 	%rd861, %r1863;
	add.s64 	%rd862, %rd9, %rd861;
	st.local.u8 	[%rd862], %rs112;
	shr.u16 	%rs113, %rs110, 2;
	and.b16  	%rs114, %rs113, 3;
	st.local.u8 	[%rd862+1], %rs114;
	shr.u16 	%rs115, %rs110, 4;
	and.b16  	%rs116, %rs115, 3;
	st.local.u8 	[%rd862+2], %rs116;
	shr.u16 	%rs117, %rs111, 6;
	st.local.u8 	[%rd862+3], %rs117;
	shr.u64 	%rd1601, %rd1601, 8;
	add.s32 	%r1863, %r1863, 4;
$L__BB0_21:
	setp.eq.s32 	%p15, %r2, 0;
	@%p15 bra 	$L__BB0_26;
	setp.eq.s32 	%p16, %r3, 0;
	@%p16 bra 	$L__BB0_24;
	cvt.u16.u64 	%rs118, %rd1601;
	and.b16  	%rs119, %rs118, 3;
	cvt.u64.u32 	%rd863, %r1863;
	add.s64 	%rd864, %rd9, %rd863;
	st.local.u8 	[%rd864], %rs119;
	shr.u16 	%rs120, %rs118, 2;
	and.b16  	%rs121, %rs120, 3;
	st.local.u8 	[%rd864+1], %rs121;
	shr.u64 	%rd1601, %rd1601, 4;
	add.s32 	%r1863, %r1863, 2;
$L__BB0_24:
	setp.eq.s32 	%p17, %r4, 0;
	@%p17 bra 	$L__BB0_26;
	cvt.u16.u64 	%rs122, %rd1601;
	and.b16  	%rs123, %rs122, 3;
	cvt.u64.u32 	%rd865, %r1863;
	add.s64 	%rd866, %rd9, %rd865;
	st.local.u8 	[%rd866], %rs123;
$L__BB0_26:
	ld.local.u32 	%r22, [%rd8];
	bfe.u32 	%r229, %r22, 0, 8;
	cvt.u16.u32 	%rs1, %r229;
	bfe.u32 	%r230, %r22, 8, 8;
	bfe.u32 	%r231, %r22, 16, 8;
	bfe.u32 	%r232, %r22, 24, 8;
	ld.local.u32 	%r21, [%rd9];
	bfe.u32 	%r233, %r21, 0, 8;
	bfe.u32 	%r234, %r21, 8, 8;
	bfe.u32 	%r235, %r21, 16, 8;
	bfe.u32 	%r236, %r21, 24, 8;
	cvt.u64.u32 	%rd867, %r229;
	and.b64  	%rd34, %rd867, 255;
	cvt.u64.u32 	%rd868, %r233;
	and.b64  	%rd35, %rd868, 255;
	cvt.u64.u32 	%rd869, %r230;
	and.b64  	%rd36, %rd869, 255;
	cvt.u64.u32 	%rd870, %r234;
	and.b64  	%rd37, %rd870, 255;
	cvt.u64.u32 	%rd871, %r231;
	and.b64  	%rd38, %rd871, 255;
	cvt.u64.u32 	%rd872, %r235;
	and.b64  	%rd39, %rd872, 255;
	cvt.u64.u32 	%rd873, %r232;
	and.b64  	%rd40, %rd873, 255;
	cvt.u64.u32 	%rd874, %r236;
	and.b64  	%rd41, %rd874, 255;
	ld.local.u32 	%r237, [%rd8+4];
	bfe.u32 	%r238, %r237, 0, 8;
	cvt.u16.u32 	%rs2, %r238;
	bfe.u32 	%r239, %r237, 8, 8;
	cvt.u16.u32 	%rs3, %r239;
	bfe.u32 	%r240, %r237, 16, 8;
	cvt.u16.u32 	%rs4, %r240;
	bfe.u32 	%r241, %r237, 24, 8;
	cvt.u16.u32 	%rs5, %r241;
	ld.local.u32 	%r242, [%rd9+4];
	bfe.u32 	%r243, %r242, 0, 8;
	cvt.u16.u32 	%rs6, %r243;
	bfe.u32 	%r244, %r242, 8, 8;
	cvt.u16.u32 	%rs7, %r244;
	bfe.u32 	%r245, %r242, 16, 8;
	cvt.u16.u32 	%rs8, %r245;
	bfe.u32 	%r246, %r242, 24, 8;
	cvt.u16.u32 	%rs9, %r246;
	cvt.u64.u32 	%rd875, %r238;
	and.b64  	%rd42, %rd875, 255;
	cvt.u64.u32 	%rd876, %r243;
	and.b64  	%rd43, %rd876, 255;
	cvt.u64.u32 	%rd877, %r239;
	and.b64  	%rd44, %rd877, 255;
	cvt.u64.u32 	%rd878, %r244;
	and.b64  	%rd45, %rd878, 255;
	cvt.u64.u32 	%rd879, %r240;
	and.b64  	%rd46, %rd879, 255;
	cvt.u64.u32 	%rd880, %r245;
	and.b64  	%rd47, %rd880, 255;
	cvt.u64.u32 	%rd881, %r241;
	and.b64  	%rd48, %rd881, 255;
	cvt.u64.u32 	%rd882, %r246;
	and.b64  	%rd49, %rd882, 255;
	ld.local.u32 	%r247, [%rd8+8];
	bfe.u32 	%r248, %r247, 0, 8;
	cvt.u16.u32 	%rs10, %r248;
	bfe.u32 	%r249, %r247, 8, 8;
	cvt.u16.u32 	%rs11, %r249;
	bfe.u32 	%r250, %r247, 16, 8;
	cvt.u16.u32 	%rs12, %r250;
	bfe.u32 	%r251, %r247, 24, 8;
	cvt.u16.u32 	%rs13, %r251;
	ld.local.u32 	%r252, [%rd9+8];
	bfe.u32 	%r253, %r252, 0, 8;
	cvt.u16.u32 	%rs14, %r253;
	bfe.u32 	%r254, %r252, 8, 8;
	cvt.u16.u32 	%rs15, %r254;
	bfe.u32 	%r255, %r252, 16, 8;
	cvt.u16.u32 	%rs16, %r255;
	bfe.u32 	%r256, %r252, 24, 8;
	cvt.u16.u32 	%rs17, %r256;
	cvt.u64.u32 	%rd883, %r248;
	and.b64  	%rd50, %rd883, 255;
	cvt.u64.u32 	%rd884, %r253;
	and.b64  	%rd51, %rd884, 255;
	cvt.u64.u32 	%rd885, %r249;
	and.b64  	%rd52, %rd885, 255;
	cvt.u64.u32 	%rd886, %r254;
	and.b64  	%rd53, %rd886, 255;
	cvt.u64.u32 	%rd887, %r250;
	and.b64  	%rd54, %rd887, 255;
	cvt.u64.u32 	%rd888, %r255;
	and.b64  	%rd55, %rd888, 255;
	cvt.u64.u32 	%rd889, %r251;
	and.b64  	%rd56, %rd889, 255;
	cvt.u64.u32 	%rd890, %r256;
	and.b64  	%rd57, %rd890, 255;
	ld.local.u32 	%r257, [%rd8+12];
	bfe.u32 	%r258, %r257, 0, 8;
	cvt.u16.u32 	%rs18, %r258;
	bfe.u32 	%r259, %r257, 8, 8;
	cvt.u16.u32 	%rs19, %r259;
	bfe.u32 	%r260, %r257, 16, 8;
	cvt.u16.u32 	%rs20, %r260;
	bfe.u32 	%r261, %r257, 24, 8;
	cvt.u16.u32 	%rs21, %r261;
	ld.local.u32 	%r262, [%rd9+12];
	bfe.u32 	%r263, %r262, 0, 8;
	cvt.u16.u32 	%rs22, %r263;
	bfe.u32 	%r264, %r262, 8, 8;
	cvt.u16.u32 	%rs23, %r264;
	bfe.u32 	%r265, %r262, 16, 8;
	cvt.u16.u32 	%rs24, %r265;
	bfe.u32 	%r266, %r262, 24, 8;
	cvt.u16.u32 	%rs25, %r266;
	cvt.u64.u32 	%rd891, %r258;
	and.b64  	%rd58, %rd891, 255;
	cvt.u64.u32 	%rd892, %r263;
	and.b64  	%rd59, %rd892, 255;
	cvt.u64.u32 	%rd893, %r259;
	and.b64  	%rd60, %rd893, 255;
	cvt.u64.u32 	%rd894, %r264;
	and.b64  	%rd61, %rd894, 255;
	cvt.u64.u32 	%rd895, %r260;
	and.b64  	%rd62, %rd895, 255;
	cvt.u64.u32 	%rd896, %r265;
	and.b64  	%rd63, %rd896, 255;
	cvt.u64.u32 	%rd897, %r261;
	and.b64  	%rd64, %rd897, 255;
	cvt.u64.u32 	%rd898, %r266;
	and.b64  	%rd65, %rd898, 255;
	ld.local.u32 	%r267, [%rd8+16];
	bfe.u32 	%r268, %r267, 0, 8;
	cvt.u16.u32 	%rs26, %r268;
	bfe.u32 	%r269, %r267, 8, 8;
	cvt.u16.u32 	%rs27, %r269;
	bfe.u32 	%r270, %r267, 16, 8;
	cvt.u16.u32 	%rs28, %r270;
	bfe.u32 	%r271, %r267, 24, 8;
	cvt.u16.u32 	%rs29, %r271;
	ld.local.u32 	%r272, [%rd9+16];
	bfe.u32 	%r273, %r272, 0, 8;
	cvt.u16.u32 	%rs30, %r273;
	bfe.u32 	%r274, %r272, 8, 8;
	cvt.u16.u32 	%rs31, %r274;
	bfe.u32 	%r275, %r272, 16, 8;
	cvt.u16.u32 	%rs32, %r275;
	bfe.u32 	%r276, %r272, 24, 8;
	cvt.u16.u32 	%rs33, %r276;
	cvt.u64.u32 	%rd899, %r268;
	and.b64  	%rd66, %rd899, 255;
	cvt.u64.u32 	%rd900, %r273;
	and.b64  	%rd67, %rd900, 255;
	cvt.u64.u32 	%rd901, %r269;
	and.b64  	%rd68, %rd901, 255;
	cvt.u64.u32 	%rd902, %r274;
	and.b64  	%rd69, %rd902, 255;
	cvt.u64.u32 	%rd903, %r270;
	and.b64  	%rd70, %rd903, 255;
	cvt.u64.u32 	%rd904, %r275;
	and.b64  	%rd71, %rd904, 255;
	cvt.u64.u32 	%rd905, %r271;
	and.b64  	%rd72, %rd905, 255;
	cvt.u64.u32 	%rd906, %r276;
	and.b64  	%rd73, %rd906, 255;
	mov.b32 	%r1866, 0;
	shl.b64 	%rd913, %rd34, 2;
	shl.b64 	%rd922, %rd36, 2;
	shl.b64 	%rd931, %rd38, 2;
	shl.b64 	%rd940, %rd40, 2;
	shl.b64 	%rd949, %rd42, 2;
	shl.b64 	%rd958, %rd44, 2;
	shl.b64 	%rd967, %rd46, 2;
	shl.b64 	%rd976, %rd48, 2;
	shl.b64 	%rd985, %rd50, 2;
	shl.b64 	%rd994, %rd52, 2;
	shl.b64 	%rd1003, %rd54, 2;
	shl.b64 	%rd1012, %rd56, 2;
	shl.b64 	%rd1021, %rd58, 2;
	shl.b64 	%rd1030, %rd60, 2;
	shl.b64 	%rd1039, %rd62, 2;
	shl.b64 	%rd1048, %rd64, 2;
	shl.b64 	%rd1057, %rd66, 2;
	shl.b64 	%rd1066, %rd68, 2;
	shl.b64 	%rd1075, %rd70, 2;
	shl.b64 	%rd1084, %rd72, 2;
$L__BB0_27:
	ld.param.u8 	%rs3530, [_Z15enumerateKernelhmmi9DeviceOut_param_0];
	setp.lt.u16 	%p18, %rs3530, 2;
	cvt.u16.u32 	%rs124, %r1866;
	and.b16  	%rs125, %rs124, 240;
	shr.u16 	%rs126, %rs125, 4;
	cvt.u32.u16 	%r277, %rs126;
	mul.wide.u32 	%rd907, %r277, 256;
	mov.u64 	%rd908, d_A_single_cache;
	add.s64 	%rd909, %rd908, %rd907;
	shl.b32 	%r278, %r1866, 4;
	cvt.u64.u32 	%rd910, %r278;
	and.b64  	%rd911, %rd910, 240;
	add.s64 	%rd912, %rd909, %rd911;
	add.s64 	%rd914, %rd912, %rd913;
	add.s64 	%rd915, %rd914, %rd35;
	ld.const.u8 	%rs3533, [%rd915];
	@%p18 bra 	$L__BB0_47;
	ld.param.u8 	%rs3531, [_Z15enumerateKernelhmmi9DeviceOut_param_0];
	setp.eq.s16 	%p19, %rs3531, 2;
	and.b16  	%rs127, %rs3533, 240;
	shr.u16 	%rs128, %rs127, 4;
	cvt.u32.u16 	%r279, %rs128;
	mul.wide.u32 	%rd916, %r279, 256;
	add.s64 	%rd918, %rd908, %rd916;
	shl.b16 	%rs129, %rs3533, 4;
	cvt.u64.u16 	%rd919, %rs129;
	and.b64  	%rd920, %rd919, 240;
	add.s64 	%rd921, %rd918, %rd920;
	add.s64 	%rd923, %rd921, %rd922;
	add.s64 	%rd924, %rd923, %rd37;
	ld.const.u8 	%rs3533, [%rd924];
	@%p19 bra 	$L__BB0_47;
	setp.eq.s32 	%p20, %r1, 3;
	and.b16  	%rs130, %rs3533, 240;
	shr.u16 	%rs131, %rs130, 4;
	cvt.u32.u16 	%r280, %rs131;
	mul.wide.u32 	%rd925, %r280, 256;
	add.s64 	%rd927, %rd908, %rd925;
	shl.b16 	%rs132, %rs3533, 4;
	cvt.u64.u16 	%rd928, %rs132;
	and.b64  	%rd929, %rd928, 240;
	add.s64 	%rd930, %rd927, %rd929;
	add.s64 	%rd932, %rd930, %rd931;
	add.s64 	%rd933, %rd932, %rd39;
	ld.const.u8 	%rs3533, [%rd933];
	@%p20 bra 	$L__BB0_47;
	setp.eq.s32 	%p21, %r1, 4;
	and.b16  	%rs133, %rs3533, 240;
	shr.u16 	%rs134, %rs133, 4;
	cvt.u32.u16 	%r281, %rs134;
	mul.wide.u32 	%rd934, %r281, 256;
	add.s64 	%rd936, %rd908, %rd934;
	shl.b16 	%rs135, %rs3533, 4;
	cvt.u64.u16 	%rd937, %rs135;
	and.b64  	%rd938, %rd937, 240;
	add.s64 	%rd939, %rd936, %rd938;
	add.s64 	%rd941, %rd939, %rd940;
	add.s64 	%rd942, %rd941, %rd41;
	ld.const.u8 	%rs3533, [%rd942];
	@%p21 bra 	$L__BB0_47;
	setp.eq.s32 	%p22, %r1, 5;
	and.b16  	%rs136, %rs3533, 240;
	shr.u16 	%rs137, %rs136, 4;
	cvt.u32.u16 	%r282, %rs137;
	mul.wide.u32 	%rd943, %r282, 256;
	add.s64 	%rd945, %rd908, %rd943;
	shl.b16 	%rs138, %rs3533, 4;
	cvt.u64.u16 	%rd946, %rs138;
	and.b64  	%rd947, %rd946, 240;
	add.s64 	%rd948, %rd945, %rd947;
	add.s64 	%rd950, %rd948, %rd949;
	add.s64 	%rd951, %rd950, %rd43;
	ld.const.u8 	%rs3533, [%rd951];
	@%p22 bra 	$L__BB0_47;
	setp.eq.s32 	%p23, %r1, 6;
	and.b16  	%rs139, %rs3533, 240;
	shr.u16 	%rs140, %rs139, 4;
	cvt.u32.u16 	%r283, %rs140;
	mul.wide.u32 	%rd952, %r283, 256;
	add.s64 	%rd954, %rd908, %rd952;
	shl.b16 	%rs141, %rs3533, 4;
	cvt.u64.u16 	%rd955, %rs141;
	and.b64  	%rd956, %rd955, 240;
	add.s64 	%rd957, %rd954, %rd956;
	add.s64 	%rd959, %rd957, %rd958;
	add.s64 	%rd960, %rd959, %rd45;
	ld.const.u8 	%rs3533, [%rd960];
	@%p23 bra 	$L__BB0_47;
	setp.eq.s32 	%p24, %r1, 7;
	and.b16  	%rs142, %rs3533, 240;
	shr.u16 	%rs143, %rs142, 4;
	cvt.u32.u16 	%r284, %rs143;
	mul.wide.u32 	%rd961, %r284, 256;
	add.s64 	%rd963, %rd908, %rd961;
	shl.b16 	%rs144, %rs3533, 4;
	cvt.u64.u16 	%rd964, %rs144;
	and.b64  	%rd965, %rd964, 240;
	add.s64 	%rd966, %rd963, %rd965;
	add.s64 	%rd968, %rd966, %rd967;
	add.s64 	%rd969, %rd968, %rd47;
	ld.const.u8 	%rs3533, [%rd969];
	@%p24 bra 	$L__BB0_47;
	setp.eq.s32 	%p25, %r1, 8;
	and.b16  	%rs145, %rs3533, 240;
	shr.u16 	%rs146, %rs145, 4;
	cvt.u32.u16 	%r285, %rs146;
	mul.wide.u32 	%rd970, %r285, 256;
	add.s64 	%rd972, %rd908, %rd970;
	shl.b16 	%rs147, %rs3533, 4;
	cvt.u64.u16 	%rd973, %rs147;
	and.b64  	%rd974, %rd973, 240;
	add.s64 	%rd975, %rd972, %rd974;
	add.s64 	%rd977, %rd975, %rd976;
	add.s64 	%rd978, %rd977, %rd49;
	ld.const.u8 	%rs3533, [%rd978];
	@%p25 bra 	$L__BB0_47;
	setp.eq.s32 	%p26, %r1, 9;
	and.b16  	%rs148, %rs3533, 240;
	shr.u16 	%rs149, %rs148, 4;
	cvt.u32.u16 	%r286, %rs149;
	mul.wide.u32 	%rd979, %r286, 256;
	add.s64 	%rd981, %rd908, %rd979;
	shl.b16 	%rs150, %rs3533, 4;
	cvt.u64.u16 	%rd982, %rs150;
	and.b64  	%rd983, %rd982, 240;
	add.s64 	%rd984, %rd981, %rd983;
	add.s64 	%rd986, %rd984, %rd985;
	add.s64 	%rd987, %rd986, %rd51;
	ld.const.u8 	%rs3533, [%rd987];
	@%p26 bra 	$L__BB0_47;
	setp.eq.s32 	%p27, %r1, 10;
	and.b16  	%rs151, %rs3533, 240;
	shr.u16 	%rs152, %rs151, 4;
	cvt.u32.u16 	%r287, %rs152;
	mul.wide.u32 	%rd988, %r287, 256;
	add.s64 	%rd990, %rd908, %rd988;
	shl.b16 	%rs153, %rs3533, 4;
	cvt.u64.u16 	%rd991, %rs153;
	and.b64  	%rd992, %rd991, 240;
	add.s64 	%rd993, %rd990, %rd992;
	add.s64 	%rd995, %rd993, %rd994;
	add.s64 	%rd996, %rd995, %rd53;
	ld.const.u8 	%rs3533, [%rd996];
	@%p27 bra 	$L__BB0_47;
	setp.eq.s32 	%p28, %r1, 11;
	and.b16  	%rs154, %rs3533, 240;
	shr.u16 	%rs155, %rs154, 4;
	cvt.u32.u16 	%r288, %rs155;
	mul.wide.u32 	%rd997, %r288, 256;
	add.s64 	%rd999, %rd908, %rd997;
	shl.b16 	%rs156, %rs3533, 4;
	cvt.u64.u16 	%rd1000, %rs156;
	and.b64  	%rd1001, %rd1000, 240;
	add.s64 	%rd1002, %rd999, %rd1001;
	add.s64 	%rd1004, %rd1002, %rd1003;
	add.s64 	%rd1005, %rd1004, %rd55;
	ld.const.u8 	%rs3533, [%rd1005];
	@%p28 bra 	$L__BB0_47;
	setp.eq.s32 	%p29, %r1, 12;
	and.b16  	%rs157, %rs3533, 240;
	shr.u16 	%rs158, %rs157, 4;
	cvt.u32.u16 	%r289, %rs158;
	mul.wide.u32 	%rd1006, %r289, 256;
	add.s64 	%rd1008, %rd908, %rd1006;
	shl.b16 	%rs159, %rs3533, 4;
	cvt.u64.u16 	%rd1009, %rs159;
	and.b64  	%rd1010, %rd1009, 240;
	add.s64 	%rd1011, %rd1008, %rd1010;
	add.s64 	%rd1013, %rd1011, %rd1012;
	add.s64 	%rd1014, %rd1013, %rd57;
	ld.const.u8 	%rs3533, [%rd1014];
	@%p29 bra 	$L__BB0_47;
	setp.eq.s32 	%p30, %r1, 13;
	and.b16  	%rs160, %rs3533, 240;
	shr.u16 	%rs161, %rs160, 4;
	cvt.u32.u16 	%r290, %rs161;
	mul.wide.u32 	%rd1015, %r290, 256;
	add.s64 	%rd1017, %rd908, %rd1015;
	shl.b16 	%rs162, %rs3533, 4;
	cvt.u64.u16 	%rd1018, %rs162;
	and.b64  	%rd1019, %rd1018, 240;
	add.s64 	%rd1020, %rd1017, %rd1019;
	add.s64 	%rd1022, %rd1020, %rd1021;
	add.s64 	%rd1023, %rd1022, %rd59;
	ld.const.u8 	%rs3533, [%rd1023];
	@%p30 bra 	$L__BB0_47;
	setp.eq.s32 	%p31, %r1, 14;
	and.b16  	%rs163, %rs3533, 240;
	shr.u16 	%rs164, %rs163, 4;
	cvt.u32.u16 	%r291, %rs164;
	mul.wide.u32 	%rd1024, %r291, 256;
	add.s64 	%rd1026, %rd908, %rd1024;
	shl.b16 	%rs165, %rs3533, 4;
	cvt.u64.u16 	%rd1027, %rs165;
	and.b64  	%rd1028, %rd1027, 240;
	add.s64 	%rd1029, %rd1026, %rd1028;
	add.s64 	%rd1031, %rd1029, %rd1030;
	add.s64 	%rd1032, %rd1031, %rd61;
	ld.const.u8 	%rs3533, [%rd1032];
	@%p31 bra 	$L__BB0_47;
	setp.eq.s32 	%p32, %r1, 15;
	and.b16  	%rs166, %rs3533, 240;
	shr.u16 	%rs167, %rs166, 4;
	cvt.u32.u16 	%r292, %rs167;
	mul.wide.u32 	%rd1033, %r292, 256;
	add.s64 	%rd1035, %rd908, %rd1033;
	shl.b16 	%rs168, %rs3533, 4;
	cvt.u64.u16 	%rd1036, %rs168;
	and.b64  	%rd1037, %rd1036, 240;
	add.s64 	%rd1038, %rd1035, %rd1037;
	add.s64 	%rd1040, %rd1038, %rd1039;
	add.s64 	%rd1041, %rd1040, %rd63;
	ld.const.u8 	%rs3533, [%rd1041];
	@%p32 bra 	$L__BB0_47;
	setp.eq.s32 	%p33, %r1, 16;
	and.b16  	%rs169, %rs3533, 240;
	shr.u16 	%rs170, %rs169, 4;
	cvt.u32.u16 	%r293, %rs170;
	mul.wide.u32 	%rd1042, %r293, 256;
	add.s64 	%rd1044, %rd908, %rd1042;
	shl.b16 	%rs171, %rs3533, 4;
	cvt.u64.u16 	%rd1045, %rs171;
	and.b64  	%rd1046, %rd1045, 240;
	add.s64 	%rd1047, %rd1044, %rd1046;
	add.s64 	%rd1049, %rd1047, %rd1048;
	add.s64 	%rd1050, %rd1049, %rd65;
	ld.const.u8 	%rs3533, [%rd1050];
	@%p33 bra 	$L__BB0_47;
	setp.eq.s32 	%p34, %r1, 17;
	and.b16  	%rs172, %rs3533, 240;
	shr.u16 	%rs173, %rs172, 4;
	cvt.u32.u16 	%r294, %rs173;
	mul.wide.u32 	%rd1051, %r294, 256;
	add.s64 	%rd1053, %rd908, %rd1051;
	shl.b16 	%rs174, %rs3533, 4;
	cvt.u64.u16 	%rd1054, %rs174;
	and.b64  	%rd1055, %rd1054, 240;
	add.s64 	%rd1056, %rd1053, %rd1055;
	add.s64 	%rd1058, %rd1056, %rd1057;
	add.s64 	%rd1059, %rd1058, %rd67;
	ld.const.u8 	%rs3533, [%rd1059];
	@%p34 bra 	$L__BB0_47;
	setp.eq.s32 	%p35, %r1, 18;
	and.b16  	%rs175, %rs3533, 240;
	shr.u16 	%rs176, %rs175, 4;
	cvt.u32.u16 	%r295, %rs176;
	mul.wide.u32 	%rd1060, %r295, 256;
	add.s64 	%rd1062, %rd908, %rd1060;
	shl.b16 	%rs177, %rs3533, 4;
	cvt.u64.u16 	%rd1063, %rs177;
	and.b64  	%rd1064, %rd1063, 240;
	add.s64 	%rd1065, %rd1062, %rd1064;
	add.s64 	%rd1067, %rd1065, %rd1066;
	add.s64 	%rd1068, %rd1067, %rd69;
	ld.const.u8 	%rs3533, [%rd1068];
	@%p35 bra 	$L__BB0_47;
	setp.eq.s32 	%p36, %r1, 19;
	and.b16  	%rs178, %rs3533, 240;
	shr.u16 	%rs179, %rs178, 4;
	cvt.u32.u16 	%r296, %rs179;
	mul.wide.u32 	%rd1069, %r296, 256;
	add.s64 	%rd1071, %rd908, %rd1069;
	shl.b16 	%rs180, %rs3533, 4;
	cvt.u64.u16 	%rd1072, %rs180;
	and.b64  	%rd1073, %rd1072, 240;
	add.s64 	%rd1074, %rd1071, %rd1073;
	add.s64 	%rd1076, %rd1074, %rd1075;
	add.s64 	%rd1077, %rd1076, %rd71;
	ld.const.u8 	%rs3533, [%rd1077];
	@%p36 bra 	$L__BB0_47;
	and.b16  	%rs181, %rs3533, 240;
	shr.u16 	%rs182, %rs181, 4;
	cvt.u32.u16 	%r297, %rs182;
	mul.wide.u32 	%rd1078, %r297, 256;
	add.s64 	%rd1080, %rd908, %rd1078;
	shl.b16 	%rs183, %rs3533, 4;
	cvt.u64.u16 	%rd1081, %rs183;
	and.b64  	%rd1082, %rd1081, 240;
	add.s64 	%rd1083, %rd1080, %rd1082;
	add.s64 	%rd1085, %rd1083, %rd1084;
	add.s64 	%rd1086, %rd1085, %rd73;
	ld.const.u8 	%rs3533, [%rd1086];
$L__BB0_47:
	cvt.u64.u32 	%rd1087, %r1866;
	add.s64 	%rd1088, %rd10, %rd1087;
	st.local.u8 	[%rd1088], %rs3533;
	add.s32 	%r1866, %r1866, 1;
	setp.ne.s32 	%p37, %r1866, 256;
	@%p37 bra 	$L__BB0_27;
	mov.b64 	%rd1089, 0;
	st.local.v2.u64 	[%rd7], {%rd1089, %rd1089};
	st.local.v2.u64 	[%rd7+16], {%rd1089, %rd1089};
	mov.b32 	%r1867, 0;
$L__BB0_49:
	.pragma "nounroll";
	cvt.u64.u32 	%rd1090, %r1867;
	add.s64 	%rd1091, %rd10, %rd1090;
	ld.local.u8 	%rs184, [%rd1091];
	and.b16  	%rs185, %rs184, 63;
	cvt.u32.u16 	%r299, %rs185;
	mov.b64 	%rd1092, 1;
	shl.b64 	%rd76, %rd1092, %r299;
	shr.u16 	%rs186, %rs184, 6;
	cvt.u32.u16 	%r300, %rs186;
	mul.wide.u32 	%rd1093, %r300, 8;
	add.s64 	%rd77, %rd7, %rd1093;
	ld.local.u64 	%rd78, [%rd77];
	and.b64  	%rd1094, %rd76, %rd78;
	setp.ne.s64 	%p38, %rd1094, 0;
	@%p38 bra 	$L__BB0_363;
	or.b64  	%rd1097, %rd78, %rd76;
	st.local.u64 	[%rd77], %rd1097;
	add.s32 	%r1867, %r1867, 1;
	setp.eq.s32 	%p39, %r1867, 256;
	@%p39 bra 	$L__BB0_51;
	bra.uni 	$L__BB0_49;
$L__BB0_51:
	ld.param.u32 	%r1856, [_Z15enumerateKernelhmmi9DeviceOut_param_3];
	setp.eq.s32 	%p40, %r1856, 1;
	@%p40 bra 	$L__BB0_62;
	ld.param.u32 	%r1857, [_Z15enumerateKernelhmmi9DeviceOut_param_3];
	setp.ne.s32 	%p41, %r1857, 0;
	@%p41 bra 	$L__BB0_84;
	mov.b32 	%r1868, 1;
	mov.b16 	%rs3534, 0;
$L__BB0_54:
	mov.b32 	%r1869, 0;
$L__BB0_55:
	.pragma "nounroll";
	mul.wide.u32 	%rd1116, %r1869, 2;
	add.s64 	%rd1117, %rd6, %rd1116;
	mov.b16 	%rs1174, 0;
	st.local.u16 	[%rd1117], %rs1174;
	add.s32 	%r1869, %r1869, 1;
	setp.ne.s32 	%p63, %r1869, 256;
	@%p63 bra 	$L__BB0_55;
	mov.b32 	%r1870, 0;
$L__BB0_57:
	.pragma "nounroll";
	cvt.u64.u32 	%rd1118, %r1870;
	add.s64 	%rd1119, %rd10, %rd1118;
	ld.local.u8 	%rs1175, [%rd1119];
	xor.b32  	%r454, %r1870, %r1868;
	cvt.u64.u32 	%rd1120, %r454;
	add.s64 	%rd1121, %rd10, %rd1120;
	ld.local.u8 	%rs1176, [%rd1121];
	xor.b16  	%rs1177, %rs1176, %rs1175;
	cvt.u32.u16 	%r455, %rs1177;
	and.b32  	%r456, %r455, 255;
	mul.wide.u32 	%rd1122, %r456, 2;
	add.s64 	%rd1123, %rd6, %rd1122;
	ld.local.u16 	%rs1178, [%rd1123];
	add.s16 	%rs1179, %rs1178, 1;
	st.local.u16 	[%rd1123], %rs1179;
	add.s32 	%r1870, %r1870, 1;
	setp.ne.s32 	%p64, %r1870, 256;
	@%p64 bra 	$L__BB0_57;
	mov.b32 	%r1871, 0;
$L__BB0_59:
	.pragma "nounroll";
	mul.wide.u32 	%rd1124, %r1871, 2;
	add.s64 	%rd1125, %rd6, %rd1124;
	ld.local.u16 	%rs1180, [%rd1125];
	max.u16 	%rs3534, %rs1180, %rs3534;
	add.s32 	%r1871, %r1871, 1;
	setp.ne.s32 	%p65, %r1871, 256;
	@%p65 bra 	$L__BB0_59;
	add.s32 	%r1868, %r1868, 1;
	setp.ne.s32 	%p66, %r1868, 256;
	@%p66 bra 	$L__BB0_54;
	cvt.rn.f32.u16 	%f10, %rs3534;
	mul.f32 	%f13, %f10, 0f3B800000;
	mov.b32 	%r1909, -1;
	mov.f32 	%f14, 0f7149F2CA;
	bra.uni 	$L__BB0_360;
$L__BB0_62:
	mov.b32 	%r1872, 1;
	mov.b16 	%rs3536, 0;
$L__BB0_63:
	cvt.u16.u32 	%rs59, %r1872;
	mov.b32 	%r1873, 0;
$L__BB0_64:
	cvt.u64.u32 	%rd1098, %r1873;
	add.s64 	%rd1099, %rd10, %rd1098;
	ld.local.v2.b32 	{%r303, %r304}, [%rd1099];
	bfe.u32 	%r305, %r304, 24, 8;
	cvt.u16.u32 	%rs189, %r305;
	bfe.u32 	%r306, %r304, 16, 8;
	cvt.u16.u32 	%rs190, %r306;
	bfe.u32 	%r307, %r304, 8, 8;
	cvt.u16.u32 	%rs191, %r307;
	bfe.u32 	%r308, %r304, 0, 8;
	cvt.u16.u32 	%rs192, %r308;
	bfe.u32 	%r309, %r303, 24, 8;
	cvt.u16.u32 	%rs193, %r309;
	bfe.u32 	%r310, %r303, 16, 8;
	cvt.u16.u32 	%rs194, %r310;
	bfe.u32 	%r311, %r303, 8, 8;
	cvt.u16.u32 	%rs195, %r311;
	bfe.u32 	%r312, %r303, 0, 8;
	cvt.u16.u32 	%rs196, %r312;
	and.b16  	%rs197, %rs196, %rs59;
	and.b16  	%rs198, %rs197, 240;
	shr.u16 	%rs199, %rs198, 4;
	xor.b16  	%rs200, %rs199, %rs197;
	and.b16  	%rs201, %rs200, 252;
	shr.u16 	%rs202, %rs201, 2;
	xor.b16  	%rs203, %rs202, %rs200;
	shr.u16 	%rs204, %rs203, 1;
	xor.b16  	%rs205, %rs204, %rs203;
	and.b16  	%rs206, %rs205, 1;
	setp.eq.b16 	%p42, %rs206, 1;
	selp.b16 	%rs207, -1, 1, %p42;
	mul.wide.u32 	%rd1100, %r1873, 2;
	add.s64 	%rd1101, %rd5, %rd1100;
	and.b16  	%rs208, %rs195, %rs59;
	and.b16  	%rs209, %rs208, 240;
	shr.u16 	%rs210, %rs209, 4;
	xor.b16  	%rs211, %rs210, %rs208;
	and.b16  	%rs212, %rs211, 252;
	shr.u16 	%rs213, %rs212, 2;
	xor.b16  	%rs214, %rs213, %rs211;
	shr.u16 	%rs215, %rs214, 1;
	xor.b16  	%rs216, %rs215, %rs214;
	and.b16  	%rs217, %rs216, 1;
	setp.eq.b16 	%p43, %rs217, 1;
	selp.b16 	%rs218, -1, 1, %p43;
	and.b16  	%rs219, %rs194, %rs59;
	and.b16  	%rs220, %rs219, 240;
	shr.u16 	%rs221, %rs220, 4;
	xor.b16  	%rs222, %rs221, %rs219;
	and.b16  	%rs223, %rs222, 252;
	shr.u16 	%rs224, %rs223, 2;
	xor.b16  	%rs225, %rs224, %rs222;
	shr.u16 	%rs226, %rs225, 1;
	xor.b16  	%rs227, %rs226, %rs225;
	and.b16  	%rs228, %rs227, 1;
	setp.eq.b16 	%p44, %rs228, 1;
	selp.b16 	%rs229, -1, 1, %p44;
	and.b16  	%rs230, %rs193, %rs59;
	and.b16  	%rs231, %rs230, 240;
	shr.u16 	%rs232, %rs231, 4;
	xor.b16  	%rs233, %rs232, %rs230;
	and.b16  	%rs234, %rs233, 252;
	shr.u16 	%rs235, %rs234, 2;
	xor.b16  	%rs236, %rs235, %rs233;
	shr.u16 	%rs237, %rs236, 1;
	xor.b16  	%rs238, %rs237, %rs236;
	and.b16  	%rs239, %rs238, 1;
	setp.eq.b16 	%p45, %rs239, 1;
	selp.b16 	%rs240, -1, 1, %p45;
	and.b16  	%rs241, %rs192, %rs59;
	and.b16  	%rs242, %rs241, 240;
	shr.u16 	%rs243, %rs242, 4;
	xor.b16  	%rs244, %rs243, %rs241;
	and.b16  	%rs245, %rs244, 252;
	shr.u16 	%rs246, %rs245, 2;
	xor.b16  	%rs247, %rs246, %rs244;
	shr.u16 	%rs248, %rs247, 1;
	xor.b16  	%rs249, %rs248, %rs247;
	and.b16  	%rs250, %rs249, 1;
	setp.eq.b16 	%p46, %rs250, 1;
	selp.b16 	%rs251, -1, 1, %p46;
	and.b16  	%rs252, %rs191, %rs59;
	and.b16  	%rs253, %rs252, 240;
	shr.u16 	%rs254, %rs253, 4;
	xor.b16  	%rs255, %rs254, %rs252;
	and.b16  	%rs256, %rs255, 252;
	shr.u16 	%rs257, %rs256, 2;
	xor.b16  	%rs258, %rs257, %rs255;
	shr.u16 	%rs259, %rs258, 1;
	xor.b16  	%rs260, %rs259, %rs258;
	and.b16  	%rs261, %rs260, 1;
	setp.eq.b16 	%p47, %rs261, 1;
	selp.b16 	%rs262, -1, 1, %p47;
	and.b16  	%rs263, %rs190, %rs59;
	and.b16  	%rs264, %rs263, 240;
	shr.u16 	%rs265, %rs264, 4;
	xor.b16  	%rs266, %rs265, %rs263;
	and.b16  	%rs267, %rs266, 252;
	shr.u16 	%rs268, %rs267, 2;
	xor.b16  	%rs269, %rs268, %rs266;
	shr.u16 	%rs270, %rs269, 1;
	xor.b16  	%rs271, %rs270, %rs269;
	and.b16  	%rs272, %rs271, 1;
	setp.eq.b16 	%p48, %rs272, 1;
	selp.b16 	%rs273, -1, 1, %p48;
	and.b16  	%rs274, %rs189, %rs59;
	and.b16  	%rs275, %rs274, 240;
	shr.u16 	%rs276, %rs275, 4;
	xor.b16  	%rs277, %rs276, %rs274;
	and.b16  	%rs278, %rs277, 252;
	shr.u16 	%rs279, %rs278, 2;
	xor.b16  	%rs280, %rs279, %rs277;
	shr.u16 	%rs281, %rs280, 1;
	xor.b16  	%rs282, %rs281, %rs280;
	and.b16  	%rs283, %rs282, 1;
	setp.eq.b16 	%p49, %rs283, 1;
	selp.b16 	%rs284, -1, 1, %p49;
	mov.b32 	%r313, {%rs273, %rs284};
	mov.b32 	%r314, {%rs251, %rs262};
	mov.b32 	%r315, {%rs229, %rs240};
	mov.b32 	%r316, {%rs207, %rs218};
	st.local.v4.b32 	[%rd1101], {%r316, %r315, %r314, %r313};
	add.s32 	%r1873, %r1873, 8;
	setp.ne.s32 	%p50, %r1873, 256;
	@%p50 bra 	$L__BB0_64;
	mov.b32 	%r1874, 1;
$L__BB0_66:
	shl.b32 	%r41, %r1874, 1;
	add.s32 	%r42, %r1874, -1;
	and.b32  	%r43, %r1874, 15;
	add.s32 	%r44, %r43, -1;
	and.b32  	%r45, %r1874, 7;
	add.s32 	%r46, %r45, -1;
	and.b32  	%r47, %r1874, -16;
	and.b32  	%r48, %r1874, 3;
	mov.b32 	%r1875, 0;
$L__BB0_67:
	setp.lt.u32 	%p51, %r42, 15;
	mov.b32 	%r1878, 0;
	@%p51 bra 	$L__BB0_70;
	mov.b32 	%r1876, 0;
$L__BB0_69:
	.pragma "nounroll";
	add.s32 	%r321, %r1876, %r1875;
	mul.wide.s32 	%rd1102, %r321, 2;
	add.s64 	%rd1103, %rd5, %rd1102;
	ld.local.u16 	%rs285, [%rd1103];
	mul.wide.s32 	%rd1104, %r1874, 2;
	add.s64 	%rd1105, %rd1103, %rd1104;
	ld.local.u16 	%rs286, [%rd1105];
	add.s16 	%rs287, %rs286, %rs285;
	st.local.u16 	[%rd1103], %rs287;
	sub.s16 	%rs288, %rs285, %rs286;
	st.local.u16 	[%rd1105], %rs288;
	ld.local.u16 	%rs289, [%rd1103+2];
	ld.local.u16 	%rs290, [%rd1105+2];
	add.s16 	%rs291, %rs290, %rs289;
	st.local.u16 	[%rd1103+2], %rs291;
	sub.s16 	%rs292, %rs289, %rs290;
	st.local.u16 	[%rd1105+2], %rs292;
	ld.local.u16 	%rs293, [%rd1103+4];
	ld.local.u16 	%rs294, [%rd1105+4];
	add.s16 	%rs295, %rs294, %rs293;
	st.local.u16 	[%rd1103+4], %rs295;
	sub.s16 	%rs296, %rs293, %rs294;
	st.local.u16 	[%rd1105+4], %rs296;
	ld.local.u16 	%rs297, [%rd1103+6];
	ld.local.u16 	%rs298, [%rd1105+6];
	add.s16 	%rs299, %rs298, %rs297;
	st.local.u16 	[%rd1103+6], %rs299;
	sub.s16 	%rs300, %rs297, %rs298;
	st.local.u16 	[%rd1105+6], %rs300;
	ld.local.u16 	%rs301, [%rd1103+8];
	ld.local.u16 	%rs302, [%rd1105+8];
	add.s16 	%rs303, %rs302, %rs301;
	st.local.u16 	[%rd1103+8], %rs303;
	sub.s16 	%rs304, %rs301, %rs302;
	st.local.u16 	[%rd1105+8], %rs304;
	ld.local.u16 	%rs305, [%rd1103+10];
	ld.local.u16 	%rs306, [%rd1105+10];
	add.s16 	%rs307, %rs306, %rs305;
	st.local.u16 	[%rd1103+10], %rs307;
	sub.s16 	%rs308, %rs305, %rs306;
	st.local.u16 	[%rd1105+10], %rs308;
	ld.local.u16 	%rs309, [%rd1103+12];
	ld.local.u16 	%rs310, [%rd1105+12];
	add.s16 	%rs311, %rs310, %rs309;
	st.local.u16 	[%rd1103+12], %rs311;
	sub.s16 	%rs312, %rs309, %rs310;
	st.local.u16 	[%rd1105+12], %rs312;
	ld.local.u16 	%rs313, [%rd1103+14];
	ld.local.u16 	%rs314, [%rd1105+14];
	add.s16 	%rs315, %rs314, %rs313;
	st.local.u16 	[%rd1103+14], %rs315;
	sub.s16 	%rs316, %rs313, %rs314;
	st.local.u16 	[%rd1105+14], %rs316;
	ld.local.u16 	%rs317, [%rd1103+16];
	ld.local.u16 	%rs318, [%rd1105+16];
	add.s16 	%rs319, %rs318, %rs317;
	st.local.u16 	[%rd1103+16], %rs319;
	sub.s16 	%rs320, %rs317, %rs318;
	st.local.u16 	[%rd1105+16], %rs320;
	ld.local.u16 	%rs321, [%rd1103+18];
	ld.local.u16 	%rs322, [%rd1105+18];
	add.s16 	%rs323, %rs322, %rs321;
	st.local.u16 	[%rd1103+18], %rs323;
	sub.s16 	%rs324, %rs321, %rs322;
	st.local.u16 	[%rd1105+18], %rs324;
	ld.local.u16 	%rs325, [%rd1103+20];
	ld.local.u16 	%rs326, [%rd1105+20];
	add.s16 	%rs327, %rs326, %rs325;
	st.local.u16 	[%rd1103+20], %rs327;
	sub.s16 	%rs328, %rs325, %rs326;
	st.local.u16 	[%rd1105+20], %rs328;
	ld.local.u16 	%rs329, [%rd1103+22];
	ld.local.u16 	%rs330, [%rd1105+22];
	add.s16 	%rs331, %rs330, %rs329;
	st.local.u16 	[%rd1103+22], %rs331;
	sub.s16 	%rs332, %rs329, %rs330;
	st.local.u16 	[%rd1105+22], %rs332;
	ld.local.u16 	%rs333, [%rd1103+24];
	ld.local.u16 	%rs334, [%rd1105+24];
	add.s16 	%rs335, %rs334, %rs333;
	st.local.u16 	[%rd1103+24], %rs335;
	sub.s16 	%rs336, %rs333, %rs334;
	st.local.u16 	[%rd1105+24], %rs336;
	ld.local.u16 	%rs337, [%rd1103+26];
	ld.local.u16 	%rs338, [%rd1105+26];
	add.s16 	%rs339, %rs338, %rs337;
	st.local.u16 	[%rd1103+26], %rs339;
	sub.s16 	%rs340, %rs337, %rs338;
	st.local.u16 	[%rd1105+26], %rs340;
	ld.local.u16 	%rs341, [%rd1103+28];
	ld.local.u16 	%rs342, [%rd1105+28];
	add.s16 	%rs343, %rs342, %rs341;
	st.local.u16 	[%rd1103+28], %rs343;
	sub.s16 	%rs344, %rs341, %rs342;
	st.local.u16 	[%rd1105+28], %rs344;
	ld.local.u16 	%rs345, [%rd1103+30];
	ld.local.u16 	%rs346, [%rd1105+30];
	add.s16 	%rs347, %rs346, %rs345;
	st.local.u16 	[%rd1103+30], %rs347;
	sub.s16 	%rs348, %rs345, %rs346;
	st.local.u16 	[%rd1105+30], %rs348;
	add.s32 	%r1876, %r1876, 16;
	setp.eq.s32 	%p52, %r1876, %r47;
	mov.u32 	%r1878, %r47;
	@%p52 bra 	$L__BB0_70;
	bra.uni 	$L__BB0_69;
$L__BB0_70:
	setp.eq.s32 	%p53, %r43, 0;
	@%p53 bra 	$L__BB0_80;
	setp.lt.u32 	%p54, %r44, 7;
	@%p54 bra 	$L__BB0_73;
	add.s32 	%r322, %r1878, %r1875;
	mul.wide.s32 	%rd1106, %r322, 2;
	add.s64 	%rd1107, %rd5, %rd1106;
	ld.local.u16 	%rs349, [%rd1107];
	mul.wide.s32 	%rd1108, %r1874, 2;
	add.s64 	%rd1109, %rd1107, %rd1108;
	ld.local.u16 	%rs350, [%rd1109];
	add.s16 	%rs351, %rs350, %rs349;
	st.local.u16 	[%rd1107], %rs351;
	sub.s16 	%rs352, %rs349, %rs350;
	st.local.u16 	[%rd1109], %rs352;
	ld.local.u16 	%rs353, [%rd1107+2];
	ld.local.u16 	%rs354, [%rd1109+2];
	add.s16 	%rs355, %rs354, %rs353;
	st.local.u16 	[%rd1107+2], %rs355;
	sub.s16 	%rs356, %rs353, %rs354;
	st.local.u16 	[%rd1109+2], %rs356;
	ld.local.u16 	%rs357, [%rd1107+4];
	ld.local.u16 	%rs358, [%rd1109+4];
	add.s16 	%rs359, %rs358, %rs357;
	st.local.u16 	[%rd1107+4], %rs359;
	sub.s16 	%rs360, %rs357, %rs358;
	st.local.u16 	[%rd1109+4], %rs360;
	ld.local.u16 	%rs361, [%rd1107+6];
	ld.local.u16 	%rs362, [%rd1109+6];
	add.s16 	%rs363, %rs362, %rs361;
	st.local.u16 	[%rd1107+6], %rs363;
	sub.s16 	%rs364, %rs361, %rs362;
	st.local.u16 	[%rd1109+6], %rs364;
	ld.local.u16 	%rs365, [%rd1107+8];
	ld.local.u16 	%rs366, [%rd1109+8];
	add.s16 	%rs367, %rs366, %rs365;
	st.local.u16 	[%rd1107+8], %rs367;
	sub.s16 	%rs368, %rs365, %rs366;
	st.local.u16 	[%rd1109+8], %rs368;
	ld.local.u16 	%rs369, [%rd1107+10];
	ld.local.u16 	%rs370, [%rd1109+10];
	add.s16 	%rs371, %rs370, %rs369;
	st.local.u16 	[%rd1107+10], %rs371;
	sub.s16 	%rs372, %rs369, %rs370;
	st.local.u16 	[%rd1109+10], %rs372;
	ld.local.u16 	%rs373, [%rd1107+12];
	ld.local.u16 	%rs374, [%rd1109+12];
	add.s16 	%rs375, %rs374, %rs373;
	st.local.u16 	[%rd1107+12], %rs375;
	sub.s16 	%rs376, %rs373, %rs374;
	st.local.u16 	[%rd1109+12], %rs376;
	ld.local.u16 	%rs377, [%rd1107+14];
	ld.local.u16 	%rs378, [%rd1109+14];
	add.s16 	%rs379, %rs378, %rs377;
	st.local.u16 	[%rd1107+14], %rs379;
	sub.s16 	%rs380, %rs377, %rs378;
	st.local.u16 	[%rd1109+14], %rs380;
	add.s32 	%r1878, %r1878, 8;
$L__BB0_73:
	setp.eq.s32 	%p55, %r45, 0;
	@%p55 bra 	$L__BB0_80;
	setp.lt.u32 	%p56, %r46, 3;
	@%p56 bra 	$L__BB0_76;
	add.s32 	%r323, %r1878, %r1875;
	mul.wide.s32 	%rd1110, %r323, 2;
	add.s64 	%rd1111, %rd5, %rd1110;
	ld.local.u16 	%rs381, [%rd1111];
	mul.wide.s32 	%rd1112, %r1874, 2;
	add.s64 	%rd1113, %rd1111, %rd1112;
	ld.local.u16 	%rs382, [%rd1113];
	add.s16 	%rs383, %rs382, %rs381;
	st.local.u16 	[%rd1111], %rs383;
	sub.s16 	%rs384, %rs381, %rs382;
	st.local.u16 	[%rd1113], %rs384;
	ld.local.u16 	%rs385, [%rd1111+2];
	ld.local.u16 	%rs386, [%rd1113+2];
	add.s16 	%rs387, %rs386, %rs385;
	st.local.u16 	[%rd1111+2], %rs387;
	sub.s16 	%rs388, %rs385, %rs386;
	st.local.u16 	[%rd1113+2], %rs388;
	ld.local.u16 	%rs389, [%rd1111+4];
	ld.local.u16 	%rs390, [%rd1113+4];
	add.s16 	%rs391, %rs390, %rs389;
	st.local.u16 	[%rd1111+4], %rs391;
	sub.s16 	%rs392, %rs389, %rs390;
	st.local.u16 	[%rd1113+4], %rs392;
	ld.local.u16 	%rs393, [%rd1111+6];
	ld.local.u16 	%rs394, [%rd1113+6];
	add.s16 	%rs395, %rs394, %rs393;
	st.local.u16 	[%rd1111+6], %rs395;
	sub.s16 	%rs396, %rs393, %rs394;
	st.local.u16 	[%rd1113+6], %rs396;
	add.s32 	%r1878, %r1878, 4;
$L__BB0_76:
	setp.eq.s32 	%p57, %r48, 0;
	@%p57 bra 	$L__BB0_80;
	setp.eq.s32 	%p58, %r48, 1;
	add.s32 	%r324, %r1878, %r1875;
	mul.wide.s32 	%rd1114, %r324, 2;
	add.s64 	%rd79, %rd5, %rd1114;
	ld.local.u16 	%rs397, [%rd79];
	mul.wide.s32 	%rd1115, %r1874, 2;
	add.s64 	%rd80, %rd79, %rd1115;
	ld.local.u16 	%rs398, [%rd80];
	add.s16 	%rs399, %rs398, %rs397;
	st.local.u16 	[%rd79], %rs399;
	sub.s16 	%rs400, %rs397, %rs398;
	st.local.u16 	[%rd80], %rs400;
	@%p58 bra 	$L__BB0_80;
	setp.eq.s32 	%p59, %r48, 2;
	ld.local.u16 	%rs401, [%rd79+2];
	ld.local.u16 	%rs402, [%rd80+2];
	add.s16 	%rs403, %rs402, %rs401;
	st.local.u16 	[%rd79+2], %rs403;
	sub.s16 	%rs404, %rs401, %rs402;
	st.local.u16 	[%rd80+2], %rs404;
	@%p59 bra 	$L__BB0_80;
	ld.local.u16 	%rs405, [%rd79+4];
	ld.local.u16 	%rs406, [%rd80+4];
	add.s16 	%rs407, %rs406, %rs405;
	st.local.u16 	[%rd79+4], %rs407;
	sub.s16 	%rs408, %rs405, %rs406;
	st.local.u16 	[%rd80+4], %rs408;
$L__BB0_80:
	add.s32 	%r1875, %r1875, %r41;
	setp.lt.s32 	%p60, %r1875, 256;
	@%p60 bra 	$L__BB0_67;
	setp.lt.s32 	%p61, %r41, 256;
	mov.u32 	%r1874, %r41;
	@%p61 bra 	$L__BB0_66;
	ld.local.u16 	%rs409, [%rd5+2];
	abs.s16 	%rs410, %rs409;
	max.s16 	%rs411, %rs410, %rs3536;
	ld.local.u32 	%r325, [%rd5+4];
	mov.b32 	{%rs412, %rs413}, %r325;
	abs.s16 	%rs414, %rs412;
	max.s16 	%rs415, %rs414, %rs411;
	abs.s16 	%rs416, %rs413;
	max.s16 	%rs417, %rs416, %rs415;
	ld.local.v4.u16 	{%rs418, %rs419, %rs420, %rs421}, [%rd5+8];
	abs.s16 	%rs422, %rs418;
	max.s16 	%rs423, %rs422, %rs417;
	abs.s16 	%rs424, %rs419;
	max.s16 	%rs425, %rs424, %rs423;
	abs.s16 	%rs426, %rs420;
	max.s16 	%rs427, %rs426, %rs425;
	abs.s16 	%rs428, %rs421;
	max.s16 	%rs429, %rs428, %rs427;
	ld.local.v4.b32 	{%r326, %r327, %r328, %r329}, [%rd5+16];
	mov.b32 	{%rs430, %rs431}, %r329;
	mov.b32 	{%rs432, %rs433}, %r328;
	mov.b32 	{%rs434, %rs435}, %r327;
	mov.b32 	{%rs436, %rs437}, %r326;
	abs.s16 	%rs438, %rs436;
	max.s16 	%rs439, %rs438, %rs429;
	abs.s16 	%rs440, %rs437;
	max.s16 	%rs441, %rs440, %rs439;
	abs.s16 	%rs442, %rs434;
	max.s16 	%rs443, %rs442, %rs441;
	abs.s16 	%rs444, %rs435;
	max.s16 	%rs445, %rs444, %rs443;
	abs.s16 	%rs446, %rs432;
	max.s16 	%rs447, %rs446, %rs445;
	abs.s16 	%rs448, %rs433;
	max.s16 	%rs449, %rs448, %rs447;
	abs.s16 	%rs450, %rs430;
	max.s16 	%rs451, %rs450, %rs449;
	abs.s16 	%rs452, %rs431;
	max.s16 	%rs453, %rs452, %rs451;
	ld.local.v4.b32 	{%r330, %r331, %r332, %r333}, [%rd5+32];
	mov.b32 	{%rs454, %rs455}, %r333;
	mov.b32 	{%rs456, %rs457}, %r332;
	mov.b32 	{%rs458, %rs459}, %r331;
	mov.b32 	{%rs460, %rs461}, %r330;
	abs.s16 	%rs462, %rs460;
	max.s16 	%rs463, %rs462, %rs453;
	abs.s16 	%rs464, %rs461;
	max.s16 	%rs465, %rs464, %rs463;
	abs.s16 	%rs466, %rs458;
	max.s16 	%rs467, %rs466, %rs465;
	abs.s16 	%rs468, %rs459;
	max.s16 	%rs469, %rs468, %rs467;
	abs.s16 	%rs470, %rs456;
	max.s16 	%rs471, %rs470, %rs469;
	abs.s16 	%rs472, %rs457;
	max.s16 	%rs473, %rs472, %rs471;
	abs.s16 	%rs474, %rs454;
	max.s16 	%rs475, %rs474, %rs473;
	abs.s16 	%rs476, %rs455;
	max.s16 	%rs477, %rs476, %rs475;
	ld.local.v4.b32 	{%r334, %r335, %r336, %r337}, [%rd5+48];
	mov.b32 	{%rs478, %rs479}, %r337;
	mov.b32 	{%rs480, %rs481}, %r336;
	mov.b32 	{%rs482, %rs483}, %r335;
	mov.b32 	{%rs484, %rs485}, %r334;
	abs.s16 	%rs486, %rs484;
	max.s16 	%rs487, %rs486, %rs477;
	abs.s16 	%rs488, %rs485;
	max.s16 	%rs489, %rs488, %rs487;
	abs.s16 	%rs490, %rs482;
	max.s16 	%rs491, %rs490, %rs489;
	abs.s16 	%rs492, %rs483;
	max.s16 	%rs493, %rs492, %rs491;
	abs.s16 	%rs494, %rs480;
	max.s16 	%rs495, %rs494, %rs493;
	abs.s16 	%rs496, %rs481;
	max.s16 	%rs497, %rs496, %rs495;
	abs.s16 	%rs498, %rs478;
	max.s16 	%rs499, %rs498, %rs497;
	abs.s16 	%rs500, %rs479;
	max.s16 	%rs501, %rs500, %rs499;
	ld.local.v4.b32 	{%r338, %r339, %r340, %r341}, [%rd5+64];
	mov.b32 	{%rs502, %rs503}, %r341;
	mov.b32 	{%rs504, %rs505}, %r340;
	mov.b32 	{%rs506, %rs507}, %r339;
	mov.b32 	{%rs508, %rs509}, %r338;
	abs.s16 	%rs510, %rs508;
	max.s16 	%rs511, %rs510, %rs501;
	abs.s16 	%rs512, %rs509;
	max.s16 	%rs513, %rs512, %rs511;
	abs.s16 	%rs514, %rs506;
	max.s16 	%rs515, %rs514, %rs513;
	abs.s16 	%rs516, %rs507;
	max.s16 	%rs517, %rs516, %rs515;
	abs.s16 	%rs518, %rs504;
	max.s16 	%rs519, %rs518, %rs517;
	abs.s16 	%rs520, %rs505;
	max.s16 	%rs521, %rs520, %rs519;
	abs.s16 	%rs522, %rs502;
	max.s16 	%rs523, %rs522, %rs521;
	abs.s16 	%rs524, %rs503;
	max.s16 	%rs525, %rs524, %rs523;
	ld.local.v4.b32 	{%r342, %r343, %r344, %r345}, [%rd5+80];
	mov.b32 	{%rs526, %rs527}, %r345;
	mov.b32 	{%rs528, %rs529}, %r344;
	mov.b32 	{%rs530, %rs531}, %r343;
	mov.b32 	{%rs532, %rs533}, %r342;
	abs.s16 	%rs534, %rs532;
	max.s16 	%rs535, %rs534, %rs525;
	abs.s16 	%rs536, %rs533;
	max.s16 	%rs537, %rs536, %rs535;
	abs.s16 	%rs538, %rs530;
	max.s16 	%rs539, %rs538, %rs537;
	abs.s16 	%rs540, %rs531;
	max.s16 	%rs541, %rs540, %rs539;
	abs.s16 	%rs542, %rs528;
	max.s16 	%rs543, %rs542, %rs541;
	abs.s16 	%rs544, %rs529;
	max.s16 	%rs545, %rs544, %rs543;
	abs.s16 	%rs546, %rs526;
	max.s16 	%rs547, %rs546, %rs545;
	abs.s16 	%rs548, %rs527;
	max.s16 	%rs549, %rs548, %rs547;
	ld.local.v4.b32 	{%r346, %r347, %r348, %r349}, [%rd5+96];
	mov.b32 	{%rs550, %rs551}, %r349;
	mov.b32 	{%rs552, %rs553}, %r348;
	mov.b32 	{%rs554, %rs555}, %r347;
	mov.b32 	{%rs556, %rs557}, %r346;
	abs.s16 	%rs558, %rs556;
	max.s16 	%rs559, %rs558, %rs549;
	abs.s16 	%rs560, %rs557;
	max.s16 	%rs561, %rs560, %rs559;
	abs.s16 	%rs562, %rs554;
	max.s16 	%rs563, %rs562, %rs561;
	abs.s16 	%rs564, %rs555;
	max.s16 	%rs565, %rs564, %rs563;
	abs.s16 	%rs566, %rs552;
	max.s16 	%rs567, %rs566, %rs565;
	abs.s16 	%rs568, %rs553;
	max.s16 	%rs569, %rs568, %rs567;
	abs.s16 	%rs570, %rs550;
	max.s16 	%rs571, %rs570, %rs569;
	abs.s16 	%rs572, %rs551;
	max.s16 	%rs573, %rs572, %rs571;
	ld.local.v4.b32 	{%r350, %r351, %r352, %r353}, [%rd5+112];
	mov.b32 	{%rs574, %rs575}, %r353;
	mov.b32 	{%rs576, %rs577}, %r352;
	mov.b32 	{%rs578, %rs579}, %r351;
	mov.b32 	{%rs580, %rs581}, %r350;
	abs.s16 	%rs582, %rs580;
	max.s16 	%rs583, %rs582, %rs573;
	abs.s16 	%rs584, %rs581;
	max.s16 	%rs585, %rs584, %rs583;
	abs.s16 	%rs586, %rs578;
	max.s16 	%rs587, %rs586, %rs585;
	abs.s16 	%rs588, %rs579;
	max.s16 	%rs589, %rs588, %rs587;
	abs.s16 	%rs590, %rs576;
	max.s16 	%rs591, %rs590, %rs589;
	abs.s16 	%rs592, %rs577;
	max.s16 	%rs593, %rs592, %rs591;
	abs.s16 	%rs594, %rs574;
	max.s16 	%rs595, %rs594, %rs593;
	abs.s16 	%rs596, %rs575;
	max.s16 	%rs597, %rs596, %rs595;
	ld.local.v4.b32 	{%r354, %r355, %r356, %r357}, [%rd5+128];
	mov.b32 	{%rs598, %rs599}, %r357;
	mov.b32 	{%rs600, %rs601}, %r356;
	mov.b32 	{%rs602, %rs603}, %r355;
	mov.b32 	{%rs604, %rs605}, %r354;
	abs.s16 	%rs606, %rs604;
	max.s16 	%rs607, %rs606, %rs597;
	abs.s16 	%rs608, %rs605;
	max.s16 	%rs609, %rs608, %rs607;
	abs.s16 	%rs610, %rs602;
	max.s16 	%rs611, %rs610, %rs609;
	abs.s16 	%rs612, %rs603;
	max.s16 	%rs613, %rs612, %rs611;
	abs.s16 	%rs614, %rs600;
	max.s16 	%rs615, %rs614, %rs613;
	abs.s16 	%rs616, %rs601;
	max.s16 	%rs617, %rs616, %rs615;
	abs.s16 	%rs618, %rs598;
	max.s16 	%rs619, %rs618, %rs617;
	abs.s16 	%rs620, %rs599;
	max.s16 	%rs621, %rs620, %rs619;
	ld.local.v4.b32 	{%r358, %r359, %r360, %r361}, [%rd5+144];
	mov.b32 	{%rs622, %rs623}, %r361;
	mov.b32 	{%rs624, %rs625}, %r360;
	mov.b32 	{%rs626, %rs627}, %r359;
	mov.b32 	{%rs628, %rs629}, %r358;
	abs.s16 	%rs630, %rs628;
	max.s16 	%rs631, %rs630, %rs621;
	abs.s16 	%rs632, %rs629;
	max.s16 	%rs633, %rs632, %rs631;
	abs.s16 	%rs634, %rs626;
	max.s16 	%rs635, %rs634, %rs633;
	abs.s16 	%rs636, %rs627;
	max.s16 	%rs637, %rs636, %rs635;
	abs.s16 	%rs638, %rs624;
	max.s16 	%rs639, %rs638, %rs637;
	abs.s16 	%rs640, %rs625;
	max.s16 	%rs641, %rs640, %rs639;
	abs.s16 	%rs642, %rs622;
	max.s16 	%rs643, %rs642, %rs641;
	abs.s16 	%rs644, %rs623;
	max.s16 	%rs645, %rs644, %rs643;
	ld.local.v4.b32 	{%r362, %r363, %r364, %r365}, [%rd5+160];
	mov.b32 	{%rs646, %rs647}, %r365;
	mov.b32 	{%rs648, %rs649}, %r364;
	mov.b32 	{%rs650, %rs651}, %r363;
	mov.b32 	{%rs652, %rs653}, %r362;
	abs.s16 	%rs654, %rs652;
	max.s16 	%rs655, %rs654, %rs645;
	abs.s16 	%rs656, %rs653;
	max.s16 	%rs657, %rs656, %rs655;
	abs.s16 	%rs658, %rs650;
	max.s16 	%rs659, %rs658, %rs657;
	abs.s16 	%rs660, %rs651;
	max.s16 	%rs661, %rs660, %rs659;
	abs.s16 	%rs662, %rs648;
	max.s16 	%rs663, %rs662, %rs661;
	abs.s16 	%rs664, %rs649;
	max.s16 	%rs665, %rs664, %rs663;
	abs.s16 	%rs666, %rs646;
	max.s16 	%rs667, %rs666, %rs665;
	abs.s16 	%rs668, %rs647;
	max.s16 	%rs669, %rs668, %rs667;
	ld.local.v4.b32 	{%r366, %r367, %r368, %r369}, [%rd5+176];
	mov.b32 	{%rs670, %rs671}, %r369;
	mov.b32 	{%rs672, %rs673}, %r368;
	mov.b32 	{%rs674, %rs675}, %r367;
	mov.b32 	{%rs676, %rs677}, %r366;
	abs.s16 	%rs678, %rs676;
	max.s16 	%rs679, %rs678, %rs669;
	abs.s16 	%rs680, %rs677;
	max.s16 	%rs681, %rs680, %rs679;
	abs.s16 	%rs682, %rs674;
	max.s16 	%rs683, %rs682, %rs681;
	abs.s16 	%rs684, %rs675;
	max.s16 	%rs685, %rs684, %rs683;
	abs.s16 	%rs686, %rs672;
	max.s16 	%rs687, %rs686, %rs685;
	abs.s16 	%rs688, %rs673;
	max.s16 	%rs689, %rs688, %rs687;
	abs.s16 	%rs690, %rs670;
	max.s16 	%rs691, %rs690, %rs689;
	abs.s16 	%rs692, %rs671;
	max.s16 	%rs693, %rs692, %rs691;
	ld.local.v4.b32 	{%r370, %r371, %r372, %r373}, [%rd5+192];
	mov.b32 	{%rs694, %rs695}, %r373;
	mov.b32 	{%rs696, %rs697}, %r372;
	mov.b32 	{%rs698, %rs699}, %r371;
	mov.b32 	{%rs700, %rs701}, %r370;
	abs.s16 	%rs702, %rs700;
	max.s16 	%rs703, %rs702, %rs693;
	abs.s16 	%rs704, %rs701;
	max.s16 	%rs705, %rs704, %rs703;
	abs.s16 	%rs706, %rs698;
	max.s16 	%rs707, %rs706, %rs705;
	abs.s16 	%rs708, %rs699;
	max.s16 	%rs709, %rs708, %rs707;
	abs.s16 	%rs710, %rs696;
	max.s16 	%rs711, %rs710, %rs709;
	abs.s16 	%rs712, %rs697;
	max.s16 	%rs713, %rs712, %rs711;
	abs.s16 	%rs714, %rs694;
	max.s16 	%rs715, %rs714, %rs713;
	abs.s16 	%rs716, %rs695;
	max.s16 	%rs717, %rs716, %rs715;
	ld.local.v4.b32 	{%r374, %r375, %r376, %r377}, [%rd5+208];
	mov.b32 	{%rs718, %rs719}, %r377;
	mov.b32 	{%rs720, %rs721}, %r376;
	mov.b32 	{%rs722, %rs723}, %r375;
	mov.b32 	{%rs724, %rs725}, %r374;
	abs.s16 	%rs726, %rs724;
	max.s16 	%rs727, %rs726, %rs717;
	abs.s16 	%rs728, %rs725;
	max.s16 	%rs729, %rs728, %rs727;
	abs.s16 	%rs730, %rs722;
	max.s16 	%rs731, %rs730, %rs729;
	abs.s16 	%rs732, %rs723;
	max.s16 	%rs733, %rs732, %rs731;
	abs.s16 	%rs734, %rs720;
	max.s16 	%rs735, %rs734, %rs733;
	abs.s16 	%rs736, %rs721;
	max.s16 	%rs737, %rs736, %rs735;
	abs.s16 	%rs738, %rs718;
	max.s16 	%rs739, %rs738, %rs737;
	abs.s16 	%rs740, %rs719;
	max.s16 	%rs741, %rs740, %rs739;
	ld.local.v4.b32 	{%r378, %r379, %r380, %r381}, [%rd5+224];
	mov.b32 	{%rs742, %rs743}, %r381;
	mov.b32 	{%rs744, %rs745}, %r380;
	mov.b32 	{%rs746, %rs747}, %r379;
	mov.b32 	{%rs748, %rs749}, %r378;
	abs.s16 	%rs750, %rs748;
	max.s16 	%rs751, %rs750, %rs741;
	abs.s16 	%rs752, %rs749;
	max.s16 	%rs753, %rs752, %rs751;
	abs.s16 	%rs754, %rs746;
	max.s16 	%rs755, %rs754, %rs753;
	abs.s16 	%rs756, %rs747;
	max.s16 	%rs757, %rs756, %rs755;
	abs.s16 	%rs758, %rs744;
	max.s16 	%rs759, %rs758, %rs757;
	abs.s16 	%rs760, %rs745;
	max.s16 	%rs761, %rs760, %rs759;
	abs.s16 	%rs762, %rs742;
	max.s16 	%rs763, %rs762, %rs761;
	abs.s16 	%rs764, %rs743;
	max.s16 	%rs765, %rs764, %rs763;
	ld.local.v4.b32 	{%r382, %r383, %r384, %r385}, [%rd5+240];
	mov.b32 	{%rs766, %rs767}, %r385;
	mov.b32 	{%rs768, %rs769}, %r384;
	mov.b32 	{%rs770, %rs771}, %r383;
	mov.b32 	{%rs772, %rs773}, %r382;
	abs.s16 	%rs774, %rs772;
	max.s16 	%rs775, %rs774, %rs765;
	abs.s16 	%rs776, %rs773;
	max.s16 	%rs777, %rs776, %rs775;
	abs.s16 	%rs778, %rs770;
	max.s16 	%rs779, %rs778, %rs777;
	abs.s16 	%rs780, %rs771;
	max.s16 	%rs781, %rs780, %rs779;
	abs.s16 	%rs782, %rs768;
	max.s16 	%rs783, %rs782, %rs781;
	abs.s16 	%rs784, %rs769;
	max.s16 	%rs785, %rs784, %rs783;
	abs.s16 	%rs786, %rs766;
	max.s16 	%rs787, %rs786, %rs785;
	abs.s16 	%rs788, %rs767;
	max.s16 	%rs789, %rs788, %rs787;
	ld.local.v4.b32 	{%r386, %r387, %r388, %r389}, [%rd5+256];
	mov.b32 	{%rs790, %rs791}, %r389;
	mov.b32 	{%rs792, %rs793}, %r388;
	mov.b32 	{%rs794, %rs795}, %r387;
	mov.b32 	{%rs796, %rs797}, %r386;
	abs.s16 	%rs798, %rs796;
	max.s16 	%rs799, %rs798, %rs789;
	abs.s16 	%rs800, %rs797;
	max.s16 	%rs801, %rs800, %rs799;
	abs.s16 	%rs802, %rs794;
	max.s16 	%rs803, %rs802, %rs801;
	abs.s16 	%rs804, %rs795;
	max.s16 	%rs805, %rs804, %rs803;
	abs.s16 	%rs806, %rs792;
	max.s16 	%rs807, %rs806, %rs805;
	abs.s16 	%rs808, %rs793;
	max.s16 	%rs809, %rs808, %rs807;
	abs.s16 	%rs810, %rs790;
	max.s16 	%rs811, %rs810, %rs809;
	abs.s16 	%rs812, %rs791;
	max.s16 	%rs813, %rs812, %rs811;
	ld.local.v4.b32 	{%r390, %r391, %r392, %r393}, [%rd5+272];
	mov.b32 	{%rs814, %rs815}, %r393;
	mov.b32 	{%rs816, %rs817}, %r392;
	mov.b32 	{%rs818, %rs819}, %r391;
	mov.b32 	{%rs820, %rs821}, %r390;
	abs.s16 	%rs822, %rs820;
	max.s16 	%rs823, %rs822, %rs813;
	abs.s16 	%rs824, %rs821;
	max.s16 	%rs825, %rs824, %rs823;
	abs.s16 	%rs826, %rs818;
	max.s16 	%rs827, %rs826, %rs825;
	abs.s16 	%rs828, %rs819;
	max.s16 	%rs829, %rs828, %rs827;
	abs.s16 	%rs830, %rs816;
	max.s16 	%rs831, %rs830, %rs829;
	abs.s16 	%rs832, %rs817;
	max.s16 	%rs833, %rs832, %rs831;
	abs.s16 	%rs834, %rs814;
	max.s16 	%rs835, %rs834, %rs833;
	abs.s16 	%rs836, %rs815;
	max.s16 	%rs837, %rs836, %rs835;
	ld.local.v4.b32 	{%r394, %r395, %r396, %r397}, [%rd5+288];
	mov.b32 	{%rs838, %rs839}, %r397;
	mov.b32 	{%rs840, %rs841}, %r396;
	mov.b32 	{%rs842, %rs843}, %r395;
	mov.b32 	{%rs844, %rs845}, %r394;
	abs.s16 	%rs846, %rs844;
	max.s16 	%rs847, %rs846, %rs837;
	abs.s16 	%rs848, %rs845;
	max.s16 	%rs849, %rs848, %rs847;
	abs.s16 	%rs850, %rs842;
	max.s16 	%rs851, %rs850, %rs849;
	abs.s16 	%rs852, %rs843;
	max.s16 	%rs853, %rs852, %rs851;
	abs.s16 	%rs854, %rs840;
	max.s16 	%rs855, %rs854, %rs853;
	abs.s16 	%rs856, %rs841;
	max.s16 	%rs857, %rs856, %rs855;
	abs.s16 	%rs858, %rs838;
	max.s16 	%rs859, %rs858, %rs857;
	abs.s16 	%rs860, %rs839;
	max.s16 	%rs861, %rs860, %rs859;
	ld.local.v4.b32 	{%r398, %r399, %r400, %r401}, [%rd5+304];
	mov.b32 	{%rs862, %rs863}, %r401;
	mov.b32 	{%rs864, %rs865}, %r400;
	mov.b32 	{%rs866, %rs867}, %r399;
	mov.b32 	{%rs868, %rs869}, %r398;
	abs.s16 	%rs870, %rs868;
	max.s16 	%rs871, %rs870, %rs861;
	abs.s16 	%rs872, %rs869;
	max.s16 	%rs873, %rs872, %rs871;
	abs.s16 	%rs874, %rs866;
	max.s16 	%rs875, %rs874, %rs873;
	abs.s16 	%rs876, %rs867;
	max.s16 	%rs877, %rs876, %rs875;
	abs.s16 	%rs878, %rs864;
	max.s16 	%rs879, %rs878, %rs877;
	abs.s16 	%rs880, %rs865;
	max.s16 	%rs881, %rs880, %rs879;
	abs.s16 	%rs882, %rs862;
	max.s16 	%rs883, %rs882, %rs881;
	abs.s16 	%rs884, %rs863;
	max.s16 	%rs885, %rs884, %rs883;
	ld.local.v4.b32 	{%r402, %r403, %r404, %r405}, [%rd5+320];
	mov.b32 	{%rs886, %rs887}, %r405;
	mov.b32 	{%rs888, %rs889}, %r404;
	mov.b32 	{%rs890, %rs891}, %r403;
	mov.b32 	{%rs892, %rs893}, %r402;
	abs.s16 	%rs894, %rs892;
	max.s16 	%rs895, %rs894, %rs885;
	abs.s16 	%rs896, %rs893;
	max.s16 	%rs897, %rs896, %rs895;
	abs.s16 	%rs898, %rs890;
	max.s16 	%rs899, %rs898, %rs897;
	abs.s16 	%rs900, %rs891;
	max.s16 	%rs901, %rs900, %rs899;
	abs.s16 	%rs902, %rs888;
	max.s16 	%rs903, %rs902, %rs901;
	abs.s16 	%rs904, %rs889;
	max.s16 	%rs905, %rs904, %rs903;
	abs.s16 	%rs906, %rs886;
	max.s16 	%rs907, %rs906, %rs905;
	abs.s16 	%rs908, %rs887;
	max.s16 	%rs909, %rs908, %rs907;
	ld.local.v4.b32 	{%r406, %r407, %r408, %r409}, [%rd5+336];
	mov.b32 	{%rs910, %rs911}, %r409;
	mov.b32 	{%rs912, %rs913}, %r408;
	mov.b32 	{%rs914, %rs915}, %r407;
	mov.b32 	{%rs916, %rs917}, %r406;
	abs.s16 	%rs918, %rs916;
	max.s16 	%rs919, %rs918, %rs909;
	abs.s16 	%rs920, %rs917;
	max.s16 	%rs921, %rs920, %rs919;
	abs.s16 	%rs922, %rs914;
	max.s16 	%rs923, %rs922, %rs921;
	abs.s16 	%rs924, %rs915;
	max.s16 	%rs925, %rs924, %rs923;
	abs.s16 	%rs926, %rs912;
	max.s16 	%rs927, %rs926, %rs925;
	abs.s16 	%rs928, %rs913;
	max.s16 	%rs929, %rs928, %rs927;
	abs.s16 	%rs930, %rs910;
	max.s16 	%rs931, %rs930, %rs929;
	abs.s16 	%rs932, %rs911;
	max.s16 	%rs933, %rs932, %rs931;
	ld.local.v4.b32 	{%r410, %r411, %r412, %r413}, [%rd5+352];
	mov.b32 	{%rs934, %rs935}, %r413;
	mov.b32 	{%rs936, %rs937}, %r412;
	mov.b32 	{%rs938, %rs939}, %r411;
	mov.b32 	{%rs940, %rs941}, %r410;
	abs.s16 	%rs942, %rs940;
	max.s16 	%rs943, %rs942, %rs933;
	abs.s16 	%rs944, %rs941;
	max.s16 	%rs945, %rs944, %rs943;
	abs.s16 	%rs946, %rs938;
	max.s16 	%rs947, %rs946, %rs945;
	abs.s16 	%rs948, %rs939;
	max.s16 	%rs949, %rs948, %rs947;
	abs.s16 	%rs950, %rs936;
	max.s16 	%rs951, %rs950, %rs949;
	abs.s16 	%rs952, %rs937;
	max.s16 	%rs953, %rs952, %rs951;
	abs.s16 	%rs954, %rs934;
	max.s16 	%rs955, %rs954, %rs953;
	abs.s16 	%rs956, %rs935;
	max.s16 	%rs957, %rs956, %rs955;
	ld.local.v4.b32 	{%r414, %r415, %r416, %r417}, [%rd5+368];
	mov.b32 	{%rs958, %rs959}, %r417;
	mov.b32 	{%rs960, %rs961}, %r416;
	mov.b32 	{%rs962, %rs963}, %r415;
	mov.b32 	{%rs964, %rs965}, %r414;
	abs.s16 	%rs966, %rs964;
	max.s16 	%rs967, %rs966, %rs957;
	abs.s16 	%rs968, %rs965;
	max.s16 	%rs969, %rs968, %rs967;
	abs.s16 	%rs970, %rs962;
	max.s16 	%rs971, %rs970, %rs969;
	abs.s16 	%rs972, %rs963;
	max.s16 	%rs973, %rs972, %rs971;
	abs.s16 	%rs974, %rs960;
	max.s16 	%rs975, %rs974, %rs973;
	abs.s16 	%rs976, %rs961;
	max.s16 	%rs977, %rs976, %rs975;
	abs.s16 	%rs978, %rs958;
	max.s16 	%rs979, %rs978, %rs977;
	abs.s16 	%rs980, %rs959;
	max.s16 	%rs981, %rs980, %rs979;
	ld.local.v4.b32 	{%r418, %r419, %r420, %r421}, [%rd5+384];
	mov.b32 	{%rs982, %rs983}, %r421;
	mov.b32 	{%rs984, %rs985}, %r420;
	mov.b32 	{%rs986, %rs987}, %r419;
	mov.b32 	{%rs988, %rs989}, %r418;
	abs.s16 	%rs990, %rs988;
	max.s16 	%rs991, %rs990, %rs981;
	abs.s16 	%rs992, %rs989;
	max.s16 	%rs993, %rs992, %rs991;
	abs.s16 	%rs994, %rs986;
	max.s16 	%rs995, %rs994, %rs993;
	abs.s16 	%rs996, %rs987;
	max.s16 	%rs997, %rs996, %rs995;
	abs.s16 	%rs998, %rs984;
	max.s16 	%rs999, %rs998, %rs997;
	abs.s16 	%rs1000, %rs985;
	max.s16 	%rs1001, %rs1000, %rs999;
	abs.s16 	%rs1002, %rs982;
	max.s16 	%rs1003, %rs1002, %rs1001;
	abs.s16 	%rs1004, %rs983;
	max.s16 	%rs1005, %rs1004, %rs1003;
	ld.local.v4.b32 	{%r422, %r423, %r424, %r425}, [%rd5+400];
	mov.b32 	{%rs1006, %rs1007}, %r425;
	mov.b32 	{%rs1008, %rs1009}, %r424;
	mov.b32 	{%rs1010, %rs1011}, %r423;
	mov.b32 	{%rs1012, %rs1013}, %r422;
	abs.s16 	%rs1014, %rs1012;
	max.s16 	%rs1015, %rs1014, %rs1005;
	abs.s16 	%rs1016, %rs1013;
	max.s16 	%rs1017, %rs1016, %rs1015;
	abs.s16 	%rs1018, %rs1010;
	max.s16 	%rs1019, %rs1018, %rs1017;
	abs.s16 	%rs1020, %rs1011;
	max.s16 	%rs1021, %rs1020, %rs1019;
	abs.s16 	%rs1022, %rs1008;
	max.s16 	%rs1023, %rs1022, %rs1021;
	abs.s16 	%rs1024, %rs1009;
	max.s16 	%rs1025, %rs1024, %rs1023;
	abs.s16 	%rs1026, %rs1006;
	max.s16 	%rs1027, %rs1026, %rs1025;
	abs.s16 	%rs1028, %rs1007;
	max.s16 	%rs1029, %rs1028, %rs1027;
	ld.local.v4.b32 	{%r426, %r427, %r428, %r429}, [%rd5+416];
	mov.b32 	{%rs1030, %rs1031}, %r429;
	mov.b32 	{%rs1032, %rs1033}, %r428;
	mov.b32 	{%rs1034, %rs1035}, %r427;
	mov.b32 	{%rs1036, %rs1037}, %r426;
	abs.s16 	%rs1038, %rs1036;
	max.s16 	%rs1039, %rs1038, %rs1029;
	abs.s16 	%rs1040, %rs1037;
	max.s16 	%rs1041, %rs1040, %rs1039;
	abs.s16 	%rs1042, %rs1034;
	max.s16 	%rs1043, %rs1042, %rs1041;
	abs.s16 	%rs1044, %rs1035;
	max.s16 	%rs1045, %rs1044, %rs1043;
	abs.s16 	%rs1046, %rs1032;
	max.s16 	%rs1047, %rs1046, %rs1045;
	abs.s16 	%rs1048, %rs1033;
	max.s16 	%rs1049, %rs1048, %rs1047;
	abs.s16 	%rs1050, %rs1030;
	max.s16 	%rs1051, %rs1050, %rs1049;
	abs.s16 	%rs1052, %rs1031;
	max.s16 	%rs1053, %rs1052, %rs1051;
	ld.local.v4.b32 	{%r430, %r431, %r432, %r433}, [%rd5+432];
	mov.b32 	{%rs1054, %rs1055}, %r433;
	mov.b32 	{%rs1056, %rs1057}, %r432;
	mov.b32 	{%rs1058, %rs1059}, %r431;
	mov.b32 	{%rs1060, %rs1061}, %r430;
	abs.s16 	%rs1062, %rs1060;
	max.s16 	%rs1063, %rs1062, %rs1053;
	abs.s16 	%rs1064, %rs1061;
	max.s16 	%rs1065, %rs1064, %rs1063;
	abs.s16 	%rs1066, %rs1058;
	max.s16 	%rs1067, %rs1066, %rs1065;
	abs.s16 	%rs1068, %rs1059;
	max.s16 	%rs1069, %rs1068, %rs1067;
	abs.s16 	%rs1070, %rs1056;
	max.s16 	%rs1071, %rs1070, %rs1069;
	abs.s16 	%rs1072, %rs1057;
	max.s16 	%rs1073, %rs1072, %rs1071;
	abs.s16 	%rs1074, %rs1054;
	max.s16 	%rs1075, %rs1074, %rs1073;
	abs.s16 	%rs1076, %rs1055;
	max.s16 	%rs1077, %rs1076, %rs1075;
	ld.local.v4.b32 	{%r434, %r435, %r436, %r437}, [%rd5+448];
	mov.b32 	{%rs1078, %rs1079}, %r437;
	mov.b32 	{%rs1080, %rs1081}, %r436;
	mov.b32 	{%rs1082, %rs1083}, %r435;
	mov.b32 	{%rs1084, %rs1085}, %r434;
	abs.s16 	%rs1086, %rs1084;
	max.s16 	%rs1087, %rs1086, %rs1077;
	abs.s16 	%rs1088, %rs1085;
	max.s16 	%rs1089, %rs1088, %rs1087;
	abs.s16 	%rs1090, %rs1082;
	max.s16 	%rs1091, %rs1090, %rs1089;
	abs.s16 	%rs1092, %rs1083;
	max.s16 	%rs1093, %rs1092, %rs1091;
	abs.s16 	%rs1094, %rs1080;
	max.s16 	%rs1095, %rs1094, %rs1093;
	abs.s16 	%rs1096, %rs1081;
	max.s16 	%rs1097, %rs1096, %rs1095;
	abs.s16 	%rs1098, %rs1078;
	max.s16 	%rs1099, %rs1098, %rs1097;
	abs.s16 	%rs1100, %rs1079;
	max.s16 	%rs1101, %rs1100, %rs1099;
	ld.local.v4.b32 	{%r438, %r439, %r440, %r441}, [%rd5+464];
	mov.b32 	{%rs1102, %rs1103}, %r441;
	mov.b32 	{%rs1104, %rs1105}, %r440;
	mov.b32 	{%rs1106, %rs1107}, %r439;
	mov.b32 	{%rs1108, %rs1109}, %r438;
	abs.s16 	%rs1110, %rs1108;
	max.s16 	%rs1111, %rs1110, %rs1101;
	abs.s16 	%rs1112, %rs1109;
	max.s16 	%rs1113, %rs1112, %rs1111;
	abs.s16 	%rs1114, %rs1106;
	max.s16 	%rs1115, %rs1114, %rs1113;
	abs.s16 	%rs1116, %rs1107;
	max.s16 	%rs1117, %rs1116, %rs1115;
	abs.s16 	%rs1118, %rs1104;
	max.s16 	%rs1119, %rs1118, %rs1117;
	abs.s16 	%rs1120, %rs1105;
	max.s16 	%rs1121, %rs1120, %rs1119;
	abs.s16 	%rs1122, %rs1102;
	max.s16 	%rs1123, %rs1122, %rs1121;
	abs.s16 	%rs1124, %rs1103;
	max.s16 	%rs1125, %rs1124, %rs1123;
	ld.local.v4.b32 	{%r442, %r443, %r444, %r445}, [%rd5+480];
	mov.b32 	{%rs1126, %rs1127}, %r445;
	mov.b32 	{%rs1128, %rs1129}, %r444;
	mov.b32 	{%rs1130, %rs1131}, %r443;
	mov.b32 	{%rs1132, %rs1133}, %r442;
	abs.s16 	%rs1134, %rs1132;
	max.s16 	%rs1135, %rs1134, %rs1125;
	abs.s16 	%rs1136, %rs1133;
	max.s16 	%rs1137, %rs1136, %rs1135;
	abs.s16 	%rs1138, %rs1130;
	max.s16 	%rs1139, %rs1138, %rs1137;
	abs.s16 	%rs1140, %rs1131;
	max.s16 	%rs1141, %rs1140, %rs1139;
	abs.s16 	%rs1142, %rs1128;
	max.s16 	%rs1143, %rs1142, %rs1141;
	abs.s16 	%rs1144, %rs1129;
	max.s16 	%rs1145, %rs1144, %rs1143;
	abs.s16 	%rs1146, %rs1126;
	max.s16 	%rs1147, %rs1146, %rs1145;
	abs.s16 	%rs1148, %rs1127;
	max.s16 	%rs1149, %rs1148, %rs1147;
	ld.local.v4.b32 	{%r446, %r447, %r448, %r449}, [%rd5+496];
	mov.b32 	{%rs1150, %rs1151}, %r449;
	mov.b32 	{%rs1152, %rs1153}, %r448;
	mov.b32 	{%rs1154, %rs1155}, %r447;
	mov.b32 	{%rs1156, %rs1157}, %r446;
	abs.s16 	%rs1158, %rs1156;
	max.s16 	%rs1159, %rs1158, %rs1149;
	abs.s16 	%rs1160, %rs1157;
	max.s16 	%rs1161, %rs1160, %rs1159;
	abs.s16 	%rs1162, %rs1154;
	max.s16 	%rs1163, %rs1162, %rs1161;
	abs.s16 	%rs1164, %rs1155;
	max.s16 	%rs1165, %rs1164, %rs1163;
	abs.s16 	%rs1166, %rs1152;
	max.s16 	%rs1167, %rs1166, %rs1165;
	abs.s16 	%rs1168, %rs1153;
	max.s16 	%rs1169, %rs1168, %rs1167;
	abs.s16 	%rs1170, %rs1150;
	max.s16 	%rs1171, %rs1170, %rs1169;
	abs.s16 	%rs1172, %rs1151;
	max.s16 	%rs3536, %rs1172, %rs1171;
	add.s32 	%r1872, %r1872, 1;
	setp.ne.s32 	%p62, %r1872, 256;
	@%p62 bra 	$L__BB0_63;
	cvt.rn.f32.u16 	%f8, %rs3536;
	mul.f32 	%f14, %f8, 0f3B800000;
	mov.b32 	%r1909, -1;
	mov.f32 	%f13, 0f7149F2CA;
	bra.uni 	$L__BB0_360;
$L__BB0_84:
	mov.b32 	%r1880, 1;
	mov.b16 	%rs3537, 0;
$L__BB0_85:
	mov.b32 	%r1881, 0;
$L__BB0_86:
	.pragma "nounroll";
	mul.wide.u32 	%rd1126, %r1881, 2;
	add.s64 	%rd1127, %rd4, %rd1126;
	mov.b16 	%rs1182, 0;
	st.local.u16 	[%rd1127], %rs1182;
	add.s32 	%r1881, %r1881, 1;
	setp.ne.s32 	%p67, %r1881, 256;
	@%p67 bra 	$L__BB0_86;
	mov.b32 	%r1882, 0;
$L__BB0_88:
	.pragma "nounroll";
	cvt.u64.u32 	%rd1128, %r1882;
	add.s64 	%rd1129, %rd10, %rd1128;
	ld.local.u8 	%rs1183, [%rd1129];
	xor.b32  	%r462, %r1882, %r1880;
	cvt.u64.u32 	%rd1130, %r462;
	add.s64 	%rd1131, %rd10, %rd1130;
	ld.local.u8 	%rs1184, [%rd1131];
	xor.b16  	%rs1185, %rs1184, %rs1183;
	cvt.u32.u16 	%r463, %rs1185;
	and.b32  	%r464, %r463, 255;
	mul.wide.u32 	%rd1132, %r464, 2;
	add.s64 	%rd1133, %rd4, %rd1132;
	ld.local.u16 	%rs1186, [%rd1133];
	add.s16 	%rs1187, %rs1186, 1;
	st.local.u16 	[%rd1133], %rs1187;
	add.s32 	%r1882, %r1882, 1;
	setp.ne.s32 	%p68, %r1882, 256;
	@%p68 bra 	$L__BB0_88;
	mov.b32 	%r1883, 0;
$L__BB0_90:
	.pragma "nounroll";
	mul.wide.u32 	%rd1134, %r1883, 2;
	add.s64 	%rd1135, %rd4, %rd1134;
	ld.local.u16 	%rs1188, [%rd1135];
	max.u16 	%rs3537, %rs1188, %rs3537;
	add.s32 	%r1883, %r1883, 1;
	setp.ne.s32 	%p69, %r1883, 256;
	@%p69 bra 	$L__BB0_90;
	add.s32 	%r1880, %r1880, 1;
	setp.ne.s32 	%p70, %r1880, 256;
	@%p70 bra 	$L__BB0_85;
	mov.b32 	%r1884, 1;
	mov.b16 	%rs3539, 0;
$L__BB0_93:
	cvt.u16.u32 	%rs65, %r1884;
	mov.b32 	%r1885, 0;
$L__BB0_94:
	cvt.u64.u32 	%rd1136, %r1885;
	add.s64 	%rd1137, %rd10, %rd1136;
	ld.local.v2.b32 	{%r468, %r469}, [%rd1137];
	bfe.u32 	%r470, %r469, 24, 8;
	cvt.u16.u32 	%rs1190, %r470;
	bfe.u32 	%r471, %r469, 16, 8;
	cvt.u16.u32 	%rs1191, %r471;
	bfe.u32 	%r472, %r469, 8, 8;
	cvt.u16.u32 	%rs1192, %r472;
	bfe.u32 	%r473, %r469, 0, 8;
	cvt.u16.u32 	%rs1193, %r473;
	bfe.u32 	%r474, %r468, 24, 8;
	cvt.u16.u32 	%rs1194, %r474;
	bfe.u32 	%r475, %r468, 16, 8;
	cvt.u16.u32 	%rs1195, %r475;
	bfe.u32 	%r476, %r468, 8, 8;
	cvt.u16.u32 	%rs1196, %r476;
	bfe.u32 	%r477, %r468, 0, 8;
	cvt.u16.u32 	%rs1197, %r477;
	and.b16  	%rs1198, %rs1197, %rs65;
	and.b16  	%rs1199, %rs1198, 240;
	shr.u16 	%rs1200, %rs1199, 4;
	xor.b16  	%rs1201, %rs1200, %rs1198;
	and.b16  	%rs1202, %rs1201, 252;
	shr.u16 	%rs1203, %rs1202, 2;
	xor.b16  	%rs1204, %rs1203, %rs1201;
	shr.u16 	%rs1205, %rs1204, 1;
	xor.b16  	%rs1206, %rs1205, %rs1204;
	and.b16  	%rs1207, %rs1206, 1;
	setp.eq.b16 	%p71, %rs1207, 1;
	selp.b16 	%rs1208, -1, 1, %p71;
	mul.wide.u32 	%rd1138, %r1885, 2;
	add.s64 	%rd1139, %rd3, %rd1138;
	and.b16  	%rs1209, %rs1196, %rs65;
	and.b16  	%rs1210, %rs1209, 240;
	shr.u16 	%rs1211, %rs1210, 4;
	xor.b16  	%rs1212, %rs1211, %rs1209;
	and.b16  	%rs1213, %rs1212, 252;
	shr.u16 	%rs1214, %rs1213, 2;
	xor.b16  	%rs1215, %rs1214, %rs1212;
	shr.u16 	%rs1216, %rs1215, 1;
	xor.b16  	%rs1217, %rs1216, %rs1215;
	and.b16  	%rs1218, %rs1217, 1;
	setp.eq.b16 	%p72, %rs1218, 1;
	selp.b16 	%rs1219, -1, 1, %p72;
	and.b16  	%rs1220, %rs1195, %rs65;
	and.b16  	%rs1221, %rs1220, 240;
	shr.u16 	%rs1222, %rs1221, 4;
	xor.b16  	%rs1223, %rs1222, %rs1220;
	and.b16  	%rs1224, %rs1223, 252;
	shr.u16 	%rs1225, %rs1224, 2;
	xor.b16  	%rs1226, %rs1225, %rs1223;
	shr.u16 	%rs1227, %rs1226, 1;
	xor.b16  	%rs1228, %rs1227, %rs1226;
	and.b16  	%rs1229, %rs1228, 1;
	setp.eq.b16 	%p73, %rs1229, 1;
	selp.b16 	%rs1230, -1, 1, %p73;
	and.b16  	%rs1231, %rs1194, %rs65;
	and.b16  	%rs1232, %rs1231, 240;
	shr.u16 	%rs1233, %rs1232, 4;
	xor.b16  	%rs1234, %rs1233, %rs1231;
	and.b16  	%rs1235, %rs1234, 252;
	shr.u16 	%rs1236, %rs1235, 2;
	xor.b16  	%rs1237, %rs1236, %rs1234;
	shr.u16 	%rs1238, %rs1237, 1;
	xor.b16  	%rs1239, %rs1238, %rs1237;
	and.b16  	%rs1240, %rs1239, 1;
	setp.eq.b16 	%p74, %rs1240, 1;
	selp.b16 	%rs1241, -1, 1, %p74;
	and.b16  	%rs1242, %rs1193, %rs65;
	and.b16  	%rs1243, %rs1242, 240;
	shr.u16 	%rs1244, %rs1243, 4;
	xor.b16  	%rs1245, %rs1244, %rs1242;
	and.b16  	%rs1246, %rs1245, 252;
	shr.u16 	%rs1247, %rs1246, 2;
	xor.b16  	%rs1248, %rs1247, %rs1245;
	shr.u16 	%rs1249, %rs1248, 1;
	xor.b16  	%rs1250, %rs1249, %rs1248;
	and.b16  	%rs1251, %rs1250, 1;
	setp.eq.b16 	%p75, %rs1251, 1;
	selp.b16 	%rs1252, -1, 1, %p75;
	and.b16  	%rs1253, %rs1192, %rs65;
	and.b16  	%rs1254, %rs1253, 240;
	shr.u16 	%rs1255, %rs1254, 4;
	xor.b16  	%rs1256, %rs1255, %rs1253;
	and.b16  	%rs1257, %rs1256, 252;
	shr.u16 	%rs1258, %rs1257, 2;
	xor.b16  	%rs1259, %rs1258, %rs1256;
	shr.u16 	%rs1260, %rs1259, 1;
	xor.b16  	%rs1261, %rs1260, %rs1259;
	and.b16  	%rs1262, %rs1261, 1;
	setp.eq.b16 	%p76, %rs1262, 1;
	selp.b16 	%rs1263, -1, 1, %p76;
	and.b16  	%rs1264, %rs1191, %rs65;
	and.b16  	%rs1265, %rs1264, 240;
	shr.u16 	%rs1266, %rs1265, 4;
	xor.b16  	%rs1267, %rs1266, %rs1264;
	and.b16  	%rs1268, %rs1267, 252;
	shr.u16 	%rs1269, %rs1268, 2;
	xor.b16  	%rs1270, %rs1269, %rs1267;
	shr.u16 	%rs1271, %rs1270, 1;
	xor.b16  	%rs1272, %rs1271, %rs1270;
	and.b16  	%rs1273, %rs1272, 1;
	setp.eq.b16 	%p77, %rs1273, 1;
	selp.b16 	%rs1274, -1, 1, %p77;
	and.b16  	%rs1275, %rs1190, %rs65;
	and.b16  	%rs1276, %rs1275, 240;
	shr.u16 	%rs1277, %rs1276, 4;
	xor.b16  	%rs1278, %rs1277, %rs1275;
	and.b16  	%rs1279, %rs1278, 252;
	shr.u16 	%rs1280, %rs1279, 2;
	xor.b16  	%rs1281, %rs1280, %rs1278;
	shr.u16 	%rs1282, %rs1281, 1;
	xor.b16  	%rs1283, %rs1282, %rs1281;
	and.b16  	%rs1284, %rs1283, 1;
	setp.eq.b16 	%p78, %rs1284, 1;
	selp.b16 	%rs1285, -1, 1, %p78;
	mov.b32 	%r478, {%rs1274, %rs1285};
	mov.b32 	%r479, {%rs1252, %rs1263};
	mov.b32 	%r480, {%rs1230, %rs1241};
	mov.b32 	%r481, {%rs1208, %rs1219};
	st.local.v4.b32 	[%rd1139], {%r481, %r480, %r479, %r478};
	add.s32 	%r1885, %r1885, 8;
	setp.ne.s32 	%p79, %r1885, 256;
	@%p79 bra 	$L__BB0_94;
	mov.b32 	%r1886, 1;
$L__BB0_96:
	shl.b32 	%r71, %r1886, 1;
	add.s32 	%r72, %r1886, -1;
	and.b32  	%r73, %r1886, 15;
	add.s32 	%r74, %r73, -1;
	and.b32  	%r75, %r1886, 7;
	add.s32 	%r76, %r75, -1;
	and.b32  	%r77, %r1886, -16;
	and.b32  	%r78, %r1886, 3;
	mov.b32 	%r1887, 0;
$L__BB0_97:
	setp.lt.u32 	%p80, %r72, 15;
	mov.b32 	%r1890, 0;
	@%p80 bra 	$L__BB0_100;
	mov.b32 	%r1888, 0;
$L__BB0_99:
	.pragma "nounroll";
	add.s32 	%r486, %r1888, %r1887;
	mul.wide.s32 	%rd1140, %r486, 2;
	add.s64 	%rd1141, %rd3, %rd1140;
	ld.local.u16 	%rs1286, [%rd1141];
	mul.wide.s32 	%rd1142, %r1886, 2;
	add.s64 	%rd1143, %rd1141, %rd1142;
	ld.local.u16 	%rs1287, [%rd1143];
	add.s16 	%rs1288, %rs1287, %rs1286;
	st.local.u16 	[%rd1141], %rs1288;
	sub.s16 	%rs1289, %rs1286, %rs1287;
	st.local.u16 	[%rd1143], %rs1289;
	ld.local.u16 	%rs1290, [%rd1141+2];
	ld.local.u16 	%rs1291, [%rd1143+2];
	add.s16 	%rs1292, %rs1291, %rs1290;
	st.local.u16 	[%rd1141+2], %rs1292;
	sub.s16 	%rs1293, %rs1290, %rs1291;
	st.local.u16 	[%rd1143+2], %rs1293;
	ld.local.u16 	%rs1294, [%rd1141+4];
	ld.local.u16 	%rs1295, [%rd1143+4];
	add.s16 	%rs1296, %rs1295, %rs1294;
	st.local.u16 	[%rd1141+4], %rs1296;
	sub.s16 	%rs1297, %rs1294, %rs1295;
	st.local.u16 	[%rd1143+4], %rs1297;
	ld.local.u16 	%rs1298, [%rd1141+6];
	ld.local.u16 	%rs1299, [%rd1143+6];
	add.s16 	%rs1300, %rs1299, %rs1298;
	st.local.u16 	[%rd1141+6], %rs1300;
	sub.s16 	%rs1301, %rs1298, %rs1299;
	st.local.u16 	[%rd1143+6], %rs1301;
	ld.local.u16 	%rs1302, [%rd1141+8];
	ld.local.u16 	%rs1303, [%rd1143+8];
	add.s16 	%rs1304, %rs1303, %rs1302;
	st.local.u16 	[%rd1141+8], %rs1304;
	sub.s16 	%rs1305, %rs1302, %rs1303;
	st.local.u16 	[%rd1143+8], %rs1305;
	ld.local.u16 	%rs1306, [%rd1141+10];
	ld.local.u16 	%rs1307, [%rd1143+10];
	add.s16 	%rs1308, %rs1307, %rs1306;
	st.local.u16 	[%rd1141+10], %rs1308;
	sub.s16 	%rs1309, %rs1306, %rs1307;
	st.local.u16 	[%rd1143+10], %rs1309;
	ld.local.u16 	%rs1310, [%rd1141+12];
	ld.local.u16 	%rs1311, [%rd1143+12];
	add.s16 	%rs1312, %rs1311, %rs1310;
	st.local.u16 	[%rd1141+12], %rs1312;
	sub.s16 	%rs1313, %rs1310, %rs1311;
	st.local.u16 	[%rd1143+12], %rs1313;
	ld.local.u16 	%rs1314, [%rd1141+14];
	ld.local.u16 	%rs1315, [%rd1143+14];
	add.s16 	%rs1316, %rs1315, %rs1314;
	st.local.u16 	[%rd1141+14], %rs1316;
	sub.s16 	%rs1317, %rs1314, %rs1315;
	st.local.u16 	[%rd1143+14], %rs1317;
	ld.local.u16 	%rs1318, [%rd1141+16];
	ld.local.u16 	%rs1319, [%rd1143+16];
	add.s16 	%rs1320, %rs1319, %rs1318;
	st.local.u16 	[%rd1141+16], %rs1320;
	sub.s16 	%rs1321, %rs1318, %rs1319;
	st.local.u16 	[%rd1143+16], %rs1321;
	ld.local.u16 	%rs1322, [%rd1141+18];
	ld.local.u16 	%rs1323, [%rd1143+18];
	add.s16 	%rs1324, %rs1323, %rs1322;
	st.local.u16 	[%rd1141+18], %rs1324;
	sub.s16 	%rs1325, %rs1322, %rs1323;
	st.local.u16 	[%rd1143+18], %rs1325;
	ld.local.u16 	%rs1326, [%rd1141+20];
	ld.local.u16 	%rs1327, [%rd1143+20];
	add.s16 	%rs1328, %rs1327, %rs1326;
	st.local.u16 	[%rd1141+20], %rs1328;
	sub.s16 	%rs1329, %rs1326, %rs1327;
	st.local.u16 	[%rd1143+20], %rs1329;
	ld.local.u16 	%rs1330, [%rd1141+22];
	ld.local.u16 	%rs1331, [%rd1143+22];
	add.s16 	%rs1332, %rs1331, %rs1330;
	st.local.u16 	[%rd1141+22], %rs1332;
	sub.s16 	%rs1333, %rs1330, %rs1331;
	st.local.u16 	[%rd1143+22], %rs1333;
	ld.local.u16 	%rs1334, [%rd1141+24];
	ld.local.u16 	%rs1335, [%rd1143+24];
	add.s16 	%rs1336, %rs1335, %rs1334;
	st.local.u16 	[%rd1141+24], %rs1336;
	sub.s16 	%rs1337, %rs1334, %rs1335;
	st.local.u16 	[%rd1143+24], %rs1337;
	ld.local.u16 	%rs1338, [%rd1141+26];
	ld.local.u16 	%rs1339, [%rd1143+26];
	add.s16 	%rs1340, %rs1339, %rs1338;
	st.local.u16 	[%rd1141+26], %rs1340;
	sub.s16 	%rs1341, %rs1338, %rs1339;
	st.local.u16 	[%rd1143+26], %rs1341;
	ld.local.u16 	%rs1342, [%rd1141+28];
	ld.local.u16 	%rs1343, [%rd1143+28];
	add.s16 	%rs1344, %rs1343, %rs1342;
	st.local.u16 	[%rd1141+28], %rs1344;
	sub.s16 	%rs1345, %rs1342, %rs1343;
	st.local.u16 	[%rd1143+28], %rs1345;
	ld.local.u16 	%rs1346, [%rd1141+30];
	ld.local.u16 	%rs1347, [%rd1143+30];
	add.s16 	%rs1348, %rs1347, %rs1346;
	st.local.u16 	[%rd1141+30], %rs1348;
	sub.s16 	%rs1349, %rs1346, %rs1347;
	st.local.u16 	[%rd1143+30], %rs1349;
	add.s32 	%r1888, %r1888, 16;
	setp.eq.s32 	%p81, %r1888, %r77;
	mov.u32 	%r1890, %r77;
	@%p81 bra 	$L__BB0_100;
	bra.uni 	$L__BB0_99;
$L__BB0_100:
	setp.eq.s32 	%p82, %r73, 0;
	@%p82 bra 	$L__BB0_110;
	setp.lt.u32 	%p83, %r74, 7;
	@%p83 bra 	$L__BB0_103;
	add.s32 	%r487, %r1890, %r1887;
	mul.wide.s32 	%rd1144, %r487, 2;
	add.s64 	%rd1145, %rd3, %rd1144;
	ld.local.u16 	%rs1350, [%rd1145];
	mul.wide.s32 	%rd1146, %r1886, 2;
	add.s64 	%rd1147, %rd1145, %rd1146;
	ld.local.u16 	%rs1351, [%rd1147];
	add.s16 	%rs1352, %rs1351, %rs1350;
	st.local.u16 	[%rd1145], %rs1352;
	sub.s16 	%rs1353, %rs1350, %rs1351;
	st.local.u16 	[%rd1147], %rs1353;
	ld.local.u16 	%rs1354, [%rd1145+2];
	ld.local.u16 	%rs1355, [%rd1147+2];
	add.s16 	%rs1356, %rs1355, %rs1354;
	st.local.u16 	[%rd1145+2], %rs1356;
	sub.s16 	%rs1357, %rs1354, %rs1355;
	st.local.u16 	[%rd1147+2], %rs1357;
	ld.local.u16 	%rs1358, [%rd1145+4];
	ld.local.u16 	%rs1359, [%rd1147+4];
	add.s16 	%rs1360, %rs1359, %rs1358;
	st.local.u16 	[%rd1145+4], %rs1360;
	sub.s16 	%rs1361, %rs1358, %rs1359;
	st.local.u16 	[%rd1147+4], %rs1361;
	ld.local.u16 	%rs1362, [%rd1145+6];
	ld.local.u16 	%rs1363, [%rd1147+6];
	add.s16 	%rs1364, %rs1363, %rs1362;
	st.local.u16 	[%rd1145+6], %rs1364;
	sub.s16 	%rs1365, %rs1362, %rs1363;
	st.local.u16 	[%rd1147+6], %rs1365;
	ld.local.u16 	%rs1366, [%rd1145+8];
	ld.local.u16 	%rs1367, [%rd1147+8];
	add.s16 	%rs1368, %rs1367, %rs1366;
	st.local.u16 	[%rd1145+8], %rs1368;
	sub.s16 	%rs1369, %rs1366, %rs1367;
	st.local.u16 	[%rd1147+8], %rs1369;
	ld.local.u16 	%rs1370, [%rd1145+10];
	ld.local.u16 	%rs1371, [%rd1147+10];
	add.s16 	%rs1372, %rs1371, %rs1370;
	st.local.u16 	[%rd1145+10], %rs1372;
	sub.s16 	%rs1373, %rs1370, %rs1371;
	st.local.u16 	[%rd1147+10], %rs1373;
	ld.local.u16 	%rs1374, [%rd1145+12];
	ld.local.u16 	%rs1375, [%rd1147+12];
	add.s16 	%rs1376, %rs1375, %rs1374;
	st.local.u16 	[%rd1145+12], %rs1376;
	sub.s16 	%rs1377, %rs1374, %rs1375;
	st.local.u16 	[%rd1147+12], %rs1377;
	ld.local.u16 	%rs1378, [%rd1145+14];
	ld.local.u16 	%rs1379, [%rd1147+14];
	add.s16 	%rs1380, %rs1379, %rs1378;
	st.local.u16 	[%rd1145+14], %rs1380;
	sub.s16 	%rs1381, %rs1378, %rs1379;
	st.local.u16 	[%rd1147+14], %rs1381;
	add.s32 	%r1890, %r1890, 8;
$L__BB0_103:
	setp.eq.s32 	%p84, %r75, 0;
	@%p84 bra 	$L__BB0_110;
	setp.lt.u32 	%p85, %r76, 3;
	@%p85 bra 	$L__BB0_106;
	add.s32 	%r488, %r1890, %r1887;
	mul.wide.s32 	%rd1148, %r488, 2;
	add.s64 	%rd1149, %rd3, %rd1148;
	ld.local.u16 	%rs1382, [%rd1149];
	mul.wide.s32 	%rd1150, %r1886, 2;
	add.s64 	%rd1151, %rd1149, %rd1150;
	ld.local.u16 	%rs1383, [%rd1151];
	add.s16 	%rs1384, %rs1383, %rs1382;
	st.local.u16 	[%rd1149], %rs1384;
	sub.s16 	%rs1385, %rs1382, %rs1383;
	st.local.u16 	[%rd1151], %rs1385;
	ld.local.u16 	%rs1386, [%rd1149+2];
	ld.local.u16 	%rs1387, [%rd1151+2];
	add.s16 	%rs1388, %rs1387, %rs1386;
	st.local.u16 	[%rd1149+2], %rs1388;
	sub.s16 	%rs1389, %rs1386, %rs1387;
	st.local.u16 	[%rd1151+2], %rs1389;
	ld.local.u16 	%rs1390, [%rd1149+4];
	ld.local.u16 	%rs1391, [%rd1151+4];
	add.s16 	%rs1392, %rs1391, %rs1390;
	st.local.u16 	[%rd1149+4], %rs1392;
	sub.s16 	%rs1393, %rs1390, %rs1391;
	st.local.u16 	[%rd1151+4], %rs1393;
	ld.local.u16 	%rs1394, [%rd1149+6];
	ld.local.u16 	%rs1395, [%rd1151+6];
	add.s16 	%rs1396, %rs1395, %rs1394;
	st.local.u16 	[%rd1149+6], %rs1396;
	sub.s16 	%rs1397, %rs1394, %rs1395;
	st.local.u16 	[%rd1151+6], %rs1397;
	add.s32 	%r1890, %r1890, 4;
$L__BB0_106:
	setp.eq.s32 	%p86, %r78, 0;
	@%p86 bra 	$L__BB0_110;
	setp.eq.s32 	%p87, %r78, 1;
	add.s32 	%r489, %r1890, %r1887;
	mul.wide.s32 	%rd1152, %r489, 2;
	add.s64 	%rd81, %rd3, %rd1152;
	ld.local.u16 	%rs1398, [%rd81];
	mul.wide.s32 	%rd1153, %r1886, 2;
	add.s64 	%rd82, %rd81, %rd1153;
	ld.local.u16 	%rs1399, [%rd82];
	add.s16 	%rs1400, %rs1399, %rs1398;
	st.local.u16 	[%rd81], %rs1400;
	sub.s16 	%rs1401, %rs1398, %rs1399;
	st.local.u16 	[%rd82], %rs1401;
	@%p87 bra 	$L__BB0_110;
	setp.eq.s32 	%p88, %r78, 2;
	ld.local.u16 	%rs1402, [%rd81+2];
	ld.local.u16 	%rs1403, [%rd82+2];
	add.s16 	%rs1404, %rs1403, %rs1402;
	st.local.u16 	[%rd81+2], %rs1404;
	sub.s16 	%rs1405, %rs1402, %rs1403;
	st.local.u16 	[%rd82+2], %rs1405;
	@%p88 bra 	$L__BB0_110;
	ld.local.u16 	%rs1406, [%rd81+4];
	ld.local.u16 	%rs1407, [%rd82+4];
	add.s16 	%rs1408, %rs1407, %rs1406;
	st.local.u16 	[%rd81+4], %rs1408;
	sub.s16 	%rs1409, %rs1406, %rs1407;
	st.local.u16 	[%rd82+4], %rs1409;
$L__BB0_110:
	add.s32 	%r1887, %r1887, %r71;
	setp.lt.s32 	%p89, %r1887, 256;
	@%p89 bra 	$L__BB0_97;
	setp.lt.s32 	%p90, %r71, 256;
	mov.u32 	%r1886, %r71;
	@%p90 bra 	$L__BB0_96;
	ld.local.u16 	%rs1410, [%rd3+2];
	abs.s16 	%rs1411, %rs1410;
	max.s16 	%rs1412, %rs1411, %rs3539;
	ld.local.u32 	%r490, [%rd3+4];
	mov.b32 	{%rs1413, %rs1414}, %r490;
	abs.s16 	%rs1415, %rs1413;
	max.s16 	%rs1416, %rs1415, %rs1412;
	abs.s16 	%rs1417, %rs1414;
	max.s16 	%rs1418, %rs1417, %rs1416;
	ld.local.v4.u16 	{%rs1419, %rs1420, %rs1421, %rs1422}, [%rd3+8];
	abs.s16 	%rs1423, %rs1419;
	max.s16 	%rs1424, %rs1423, %rs1418;
	abs.s16 	%rs1425, %rs1420;
	max.s16 	%rs1426, %rs1425, %rs1424;
	abs.s16 	%rs1427, %rs1421;
	max.s16 	%rs1428, %rs1427, %rs1426;
	abs.s16 	%rs1429, %rs1422;
	max.s16 	%rs1430, %rs1429, %rs1428;
	ld.local.v4.b32 	{%r491, %r492, %r493, %r494}, [%rd3+16];
	mov.b32 	{%rs1431, %rs1432}, %r494;
	mov.b32 	{%rs1433, %rs1434}, %r493;
	mov.b32 	{%rs1435, %rs1436}, %r492;
	mov.b32 	{%rs1437, %rs1438}, %r491;
	abs.s16 	%rs1439, %rs1437;
	max.s16 	%rs1440, %rs1439, %rs1430;
	abs.s16 	%rs1441, %rs1438;
	max.s16 	%rs1442, %rs1441, %rs1440;
	abs.s16 	%rs1443, %rs1435;
	max.s16 	%rs1444, %rs1443, %rs1442;
	abs.s16 	%rs1445, %rs1436;
	max.s16 	%rs1446, %rs1445, %rs1444;
	abs.s16 	%rs1447, %rs1433;
	max.s16 	%rs1448, %rs1447, %rs1446;
	abs.s16 	%rs1449, %rs1434;
	max.s16 	%rs1450, %rs1449, %rs1448;
	abs.s16 	%rs1451, %rs1431;
	max.s16 	%rs1452, %rs1451, %rs1450;
	abs.s16 	%rs1453, %rs1432;
	max.s16 	%rs1454, %rs1453, %rs1452;
	ld.local.v4.b32 	{%r495, %r496, %r497, %r498}, [%rd3+32];
	mov.b32 	{%rs1455, %rs1456}, %r498;
	mov.b32 	{%rs1457, %rs1458}, %r497;
	mov.b32 	{%rs1459, %rs1460}, %r496;
	mov.b32 	{%rs1461, %rs1462}, %r495;
	abs.s16 	%rs1463, %rs1461;
	max.s16 	%rs1464, %rs1463, %rs1454;
	abs.s16 	%rs1465, %rs1462;
	max.s16 	%rs1466, %rs1465, %rs1464;
	abs.s16 	%rs1467, %rs1459;
	max.s16 	%rs1468, %rs1467, %rs1466;
	abs.s16 	%rs1469, %rs1460;
	max.s16 	%rs1470, %rs1469, %rs1468;
	abs.s16 	%rs1471, %rs1457;
	max.s16 	%rs1472, %rs1471, %rs1470;
	abs.s16 	%rs1473, %rs1458;
	max.s16 	%rs1474, %rs1473, %rs1472;
	abs.s16 	%rs1475, %rs1455;
	max.s16 	%rs1476, %rs1475, %rs1474;
	abs.s16 	%rs1477, %rs1456;
	max.s16 	%rs1478, %rs1477, %rs1476;
	ld.local.v4.b32 	{%r499, %r500, %r501, %r502}, [%rd3+48];
	mov.b32 	{%rs1479, %rs1480}, %r502;
	mov.b32 	{%rs1481, %rs1482}, %r501;
	mov.b32 	{%rs1483, %rs1484}, %r500;
	mov.b32 	{%rs1485, %rs1486}, %r499;
	abs.s16 	%rs1487, %rs1485;
	max.s16 	%rs1488, %rs1487, %rs1478;
	abs.s16 	%rs1489, %rs1486;
	max.s16 	%rs1490, %rs1489, %rs1488;
	abs.s16 	%rs1491, %rs1483;
	max.s16 	%rs1492, %rs1491, %rs1490;
	abs.s16 	%rs1493, %rs1484;
	max.s16 	%rs1494, %rs1493, %rs1492;
	abs.s16 	%rs1495, %rs1481;
	max.s16 	%rs1496, %rs1495, %rs1494;
	abs.s16 	%rs1497, %rs1482;
	max.s16 	%rs1498, %rs1497, %rs1496;
	abs.s16 	%rs1499, %rs1479;
	max.s16 	%rs1500, %rs1499, %rs1498;
	abs.s16 	%rs1501, %rs1480;
	max.s16 	%rs1502, %rs1501, %rs1500;
	ld.local.v4.b32 	{%r503, %r504, %r505, %r506}, [%rd3+64];
	mov.b32 	{%rs1503, %rs1504}, %r506;
	mov.b32 	{%rs1505, %rs1506}, %r505;
	mov.b32 	{%rs1507, %rs1508}, %r504;
	mov.b32 	{%rs1509, %rs1510}, %r503;
	abs.s16 	%rs1511, %rs1509;
	max.s16 	%rs1512, %rs1511, %rs1502;
	abs.s16 	%rs1513, %rs1510;
	max.s16 	%rs1514, %rs1513, %rs1512;
	abs.s16 	%rs1515, %rs1507;
	max.s16 	%rs1516, %rs1515, %rs1514;
	abs.s16 	%rs1517, %rs1508;
	max.s16 	%rs1518, %rs1517, %rs1516;
	abs.s16 	%rs1519, %rs1505;
	max.s16 	%rs1520, %rs1519, %rs1518;
	abs.s16 	%rs1521, %rs1506;
	max.s16 	%rs1522, %rs1521, %rs1520;
	abs.s16 	%rs1523, %rs1503;
	max.s16 	%rs1524, %rs1523, %rs1522;
	abs.s16 	%rs1525, %rs1504;
	max.s16 	%rs1526, %rs1525, %rs1524;
	ld.local.v4.b32 	{%r507, %r508, %r509, %r510}, [%rd3+80];
	mov.b32 	{%rs1527, %rs1528}, %r510;
	mov.b32 	{%rs1529, %rs1530}, %r509;
	mov.b32 	{%rs1531, %rs1532}, %r508;
	mov.b32 	{%rs1533, %rs1534}, %r507;
	abs.s16 	%rs1535, %rs1533;
	max.s16 	%rs1536, %rs1535, %rs1526;
	abs.s16 	%rs1537, %rs1534;
	max.s16 	%rs1538, %rs1537, %rs1536;
	abs.s16 	%rs1539, %rs1531;
	max.s16 	%rs1540, %rs1539, %rs1538;
	abs.s16 	%rs1541, %rs1532;
	max.s16 	%rs1542, %rs1541, %rs1540;
	abs.s16 	%rs1543, %rs1529;
	max.s16 	%rs1544, %rs1543, %rs1542;
	abs.s16 	%rs1545, %rs1530;
	max.s16 	%rs1546, %rs1545, %rs1544;
	abs.s16 	%rs1547, %rs1527;
	max.s16 	%rs1548, %rs1547, %rs1546;
	abs.s16 	%rs1549, %rs1528;
	max.s16 	%rs1550, %rs1549, %rs1548;
	ld.local.v4.b32 	{%r511, %r512, %r513, %r514}, [%rd3+96];
	mov.b32 	{%rs1551, %rs1552}, %r514;
	mov.b32 	{%rs1553, %rs1554}, %r513;
	mov.b32 	{%rs1555, %rs1556}, %r512;
	mov.b32 	{%rs1557, %rs1558}, %r511;
	abs.s16 	%rs1559, %rs1557;
	max.s16 	%rs1560, %rs1559, %rs1550;
	abs.s16 	%rs1561, %rs1558;
	max.s16 	%rs1562, %rs1561, %rs1560;
	abs.s16 	%rs1563, %rs1555;
	max.s16 	%rs1564, %rs1563, %rs1562;
	abs.s16 	%rs1565, %rs1556;
	max.s16 	%rs1566, %rs1565, %rs1564;
	abs.s16 	%rs1567, %rs1553;
	max.s16 	%rs1568, %rs1567, %rs1566;
	abs.s16 	%rs1569, %rs1554;
	max.s16 	%rs1570, %rs1569, %rs1568;
	abs.s16 	%rs1571, %rs1551;
	max.s16 	%rs1572, %rs1571, %rs1570;
	abs.s16 	%rs1573, %rs1552;
	max.s16 	%rs1574, %rs1573, %rs1572;
	ld.local.v4.b32 	{%r515, %r516, %r517, %r518}, [%rd3+112];
	mov.b32 	{%rs1575, %rs1576}, %r518;
	mov.b32 	{%rs1577, %rs1578}, %r517;
	mov.b32 	{%rs1579, %rs1580}, %r516;
	mov.b32 	{%rs1581, %rs1582}, %r515;
	abs.s16 	%rs1583, %rs1581;
	max.s16 	%rs1584, %rs1583, %rs1574;
	abs.s16 	%rs1585, %rs1582;
	max.s16 	%rs1586, %rs1585, %rs1584;
	abs.s16 	%rs1587, %rs1579;
	max.s16 	%rs1588, %rs1587, %rs1586;
	abs.s16 	%rs1589, %rs1580;
	max.s16 	%rs1590, %rs1589, %rs1588;
	abs.s16 	%rs1591, %rs1577;
	max.s16 	%rs1592, %rs1591, %rs1590;
	abs.s16 	%rs1593, %rs1578;
	max.s16 	%rs1594, %rs1593, %rs1592;
	abs.s16 	%rs1595, %rs1575;
	max.s16 	%rs1596, %rs1595, %rs1594;
	abs.s16 	%rs1597, %rs1576;
	max.s16 	%rs1598, %rs1597, %rs1596;
	ld.local.v4.b32 	{%r519, %r520, %r521, %r522}, [%rd3+128];
	mov.b32 	{%rs1599, %rs1600}, %r522;
	mov.b32 	{%rs1601, %rs1602}, %r521;
	mov.b32 	{%rs1603, %rs1604}, %r520;
	mov.b32 	{%rs1605, %rs1606}, %r519;
	abs.s16 	%rs1607, %rs1605;
	max.s16 	%rs1608, %rs1607, %rs1598;
	abs.s16 	%rs1609, %rs1606;
	max.s16 	%rs1610, %rs1609, %rs1608;
	abs.s16 	%rs1611, %rs1603;
	max.s16 	%rs1612, %rs1611, %rs1610;
	abs.s16 	%rs1613, %rs1604;
	max.s16 	%rs1614, %rs1613, %rs1612;
	abs.s16 	%rs1615, %rs1601;
	max.s16 	%rs1616, %rs1615, %rs1614;
	abs.s16 	%rs1617, %rs1602;
	max.s16 	%rs1618, %rs1617, %rs1616;
	abs.s16 	%rs1619, %rs1599;
	max.s16 	%rs1620, %rs1619, %rs1618;
	abs.s16 	%rs1621, %rs1600;
	max.s16 	%rs1622, %rs1621, %rs1620;
	ld.local.v4.b32 	{%r523, %r524, %r525, %r526}, [%rd3+144];
	mov.b32 	{%rs1623, %rs1624}, %r526;
	mov.b32 	{%rs1625, %rs1626}, %r525;
	mov.b32 	{%rs1627, %rs1628}, %r524;
	mov.b32 	{%rs1629, %rs1630}, %r523;
	abs.s16 	%rs1631, %rs1629;
	max.s16 	%rs1632, %rs1631, %rs1622;
	abs.s16 	%rs1633, %rs1630;
	max.s16 	%rs1634, %rs1633, %rs1632;
	abs.s16 	%rs1635, %rs1627;
	max.s16 	%rs1636, %rs1635, %rs1634;
	abs.s16 	%rs1637, %rs1628;
	max.s16 	%rs1638, %rs1637, %rs1636;
	abs.s16 	%rs1639, %rs1625;
	max.s16 	%rs1640, %rs1639, %rs1638;
	abs.s16 	%rs1641, %rs1626;
	max.s16 	%rs1642, %rs1641, %rs1640;
	abs.s16 	%rs1643, %rs1623;
	max.s16 	%rs1644, %rs1643, %rs1642;
	abs.s16 	%rs1645, %rs1624;
	max.s16 	%rs1646, %rs1645, %rs1644;
	ld.local.v4.b32 	{%r527, %r528, %r529, %r530}, [%rd3+160];
	mov.b32 	{%rs1647, %rs1648}, %r530;
	mov.b32 	{%rs1649, %rs1650}, %r529;
	mov.b32 	{%rs1651, %rs1652}, %r528;
	mov.b32 	{%rs1653, %rs1654}, %r527;
	abs.s16 	%rs1655, %rs1653;
	max.s16 	%rs1656, %rs1655, %rs1646;
	abs.s16 	%rs1657, %rs1654;
	max.s16 	%rs1658, %rs1657, %rs1656;
	abs.s16 	%rs1659, %rs1651;
	max.s16 	%rs1660, %rs1659, %rs1658;
	abs.s16 	%rs1661, %rs1652;
	max.s16 	%rs1662, %rs1661, %rs1660;
	abs.s16 	%rs1663, %rs1649;
	max.s16 	%rs1664, %rs1663, %rs1662;
	abs.s16 	%rs1665, %rs1650;
	max.s16 	%rs1666, %rs1665, %rs1664;
	abs.s16 	%rs1667, %rs1647;
	max.s16 	%rs1668, %rs1667, %rs1666;
	abs.s16 	%rs1669, %rs1648;
	max.s16 	%rs1670, %rs1669, %rs1668;
	ld.local.v4.b32 	{%r531, %r532, %r533, %r534}, [%rd3+176];
	mov.b32 	{%rs1671, %rs1672}, %r534;
	mov.b32 	{%rs1673, %rs1674}, %r533;
	mov.b32 	{%rs1675, %rs1676}, %r532;
	mov.b32 	{%rs1677, %rs1678}, %r531;
	abs.s16 	%rs1679, %rs1677;
	max.s16 	%rs1680, %rs1679, %rs1670;
	abs.s16 	%rs1681, %rs1678;
	max.s16 	%rs1682, %rs1681, %rs1680;
	abs.s16 	%rs1683, %rs1675;
	max.s16 	%rs1684, %rs1683, %rs1682;
	abs.s16 	%rs1685, %rs1676;
	max.s16 	%rs1686, %rs1685, %rs1684;
	abs.s16 	%rs1687, %rs1673;
	max.s16 	%rs1688, %rs1687, %rs1686;
	abs.s16 	%rs1689, %rs1674;
	max.s16 	%rs1690, %rs1689, %rs1688;
	abs.s16 	%rs1691, %rs1671;
	max.s16 	%rs1692, %rs1691, %rs1690;
	abs.s16 	%rs1693, %rs1672;
	max.s16 	%rs1694, %rs1693, %rs1692;
	ld.local.v4.b32 	{%r535, %r536, %r537, %r538}, [%rd3+192];
	mov.b32 	{%rs1695, %rs1696}, %r538;
	mov.b32 	{%rs1697, %rs1698}, %r537;
	mov.b32 	{%rs1699, %rs1700}, %r536;
	mov.b32 	{%rs1701, %rs1702}, %r535;
	abs.s16 	%rs1703, %rs1701;
	max.s16 	%rs1704, %rs1703, %rs1694;
	abs.s16 	%rs1705, %rs1702;
	max.s16 	%rs1706, %rs1705, %rs1704;
	abs.s16 	%rs1707, %rs1699;
	max.s16 	%rs1708, %rs1707, %rs1706;
	abs.s16 	%rs1709, %rs1700;
	max.s16 	%rs1710, %rs1709, %rs1708;
	abs.s16 	%rs1711, %rs1697;
	max.s16 	%rs1712, %rs1711, %rs1710;
	abs.s16 	%rs1713, %rs1698;
	max.s16 	%rs1714, %rs1713, %rs1712;
	abs.s16 	%rs1715, %rs1695;
	max.s16 	%rs1716, %rs1715, %rs1714;
	abs.s16 	%rs1717, %rs1696;
	max.s16 	%rs1718, %rs1717, %rs1716;
	ld.local.v4.b32 	{%r539, %r540, %r541, %r542}, [%rd3+208];
	mov.b32 	{%rs1719, %rs1720}, %r542;
	mov.b32 	{%rs1721, %rs1722}, %r541;
	mov.b32 	{%rs1723, %rs1724}, %r540;
	mov.b32 	{%rs1725, %rs1726}, %r539;
	abs.s16 	%rs1727, %rs1725;
	max.s16 	%rs1728, %rs1727, %rs1718;
	abs.s16 	%rs1729, %rs1726;
	max.s16 	%rs1730, %rs1729, %rs1728;
	abs.s16 	%rs1731, %rs1723;
	max.s16 	%rs1732, %rs1731, %rs1730;
	abs.s16 	%rs1733, %rs1724;
	max.s16 	%rs1734, %rs1733, %rs1732;
	abs.s16 	%rs1735, %rs1721;
	max.s16 	%rs1736, %rs1735, %rs1734;
	abs.s16 	%rs1737, %rs1722;
	max.s16 	%rs1738, %rs1737, %rs1736;
	abs.s16 	%rs1739, %rs1719;
	max.s16 	%rs1740, %rs1739, %rs1738;
	abs.s16 	%rs1741, %rs1720;
	max.s16 	%rs1742, %rs1741, %rs1740;
	ld.local.v4.b32 	{%r543, %r544, %r545, %r546}, [%rd3+224];
	mov.b32 	{%rs1743, %rs1744}, %r546;
	mov.b32 	{%rs1745, %rs1746}, %r545;
	mov.b32 	{%rs1747, %rs1748}, %r544;
	mov.b32 	{%rs1749, %rs1750}, %r543;
	abs.s16 	%rs1751, %rs1749;
	max.s16 	%rs1752, %rs1751, %rs1742;
	abs.s16 	%rs1753, %rs1750;
	max.s16 	%rs1754, %rs1753, %rs1752;
	abs.s16 	%rs1755, %rs1747;
	max.s16 	%rs1756, %rs1755, %rs1754;
	abs.s16 	%rs1757, %rs1748;
	max.s16 	%rs1758, %rs1757, %rs1756;
	abs.s16 	%rs1759, %rs1745;
	max.s16 	%rs1760, %rs1759, %rs1758;
	abs.s16 	%rs1761, %rs1746;
	max.s16 	%rs1762, %rs1761, %rs1760;
	abs.s16 	%rs1763, %rs1743;
	max.s16 	%rs1764, %rs1763, %rs1762;
	abs.s16 	%rs1765, %rs1744;
	max.s16 	%rs1766, %rs1765, %rs1764;
	ld.local.v4.b32 	{%r547, %r548, %r549, %r550}, [%rd3+240];
	mov.b32 	{%rs1767, %rs1768}, %r550;
	mov.b32 	{%rs1769, %rs1770}, %r549;
	mov.b32 	{%rs1771, %rs1772}, %r548;
	mov.b32 	{%rs1773, %rs1774}, %r547;
	abs.s16 	%rs1775, %rs1773;
	max.s16 	%rs1776, %rs1775, %rs1766;
	abs.s16 	%rs1777, %rs1774;
	max.s16 	%rs1778, %rs1777, %rs1776;
	abs.s16 	%rs1779, %rs1771;
	max.s16 	%rs1780, %rs1779, %rs1778;
	abs.s16 	%rs1781, %rs1772;
	max.s16 	%rs1782, %rs1781, %rs1780;
	abs.s16 	%rs1783, %rs1769;
	max.s16 	%rs1784, %rs1783, %rs1782;
	abs.s16 	%rs1785, %rs1770;
	max.s16 	%rs1786, %rs1785, %rs1784;
	abs.s16 	%rs1787, %rs1767;
	max.s16 	%rs1788, %rs1787, %rs1786;
	abs.s16 	%rs1789, %rs1768;
	max.s16 	%rs1790, %rs1789, %rs1788;
	ld.local.v4.b32 	{%r551, %r552, %r553, %r554}, [%rd3+256];
	mov.b32 	{%rs1791, %rs1792}, %r554;
	mov.b32 	{%rs1793, %rs1794}, %r553;
	mov.b32 	{%rs1795, %rs1796}, %r552;
	mov.b32 	{%rs1797, %rs1798}, %r551;
	abs.s16 	%rs1799, %rs1797;
	max.s16 	%rs1800, %rs1799, %rs1790;
	abs.s16 	%rs1801, %rs1798;
	max.s16 	%rs1802, %rs1801, %rs1800;
	abs.s16 	%rs1803, %rs1795;
	max.s16 	%rs1804, %rs1803, %rs1802;
	abs.s16 	%rs1805, %rs1796;
	max.s16 	%rs1806, %rs1805, %rs1804;
	abs.s16 	%rs1807, %rs1793;
	max.s16 	%rs1808, %rs1807, %rs1806;
	abs.s16 	%rs1809, %rs1794;
	max.s16 	%rs1810, %rs1809, %rs1808;
	abs.s16 	%rs1811, %rs1791;
	max.s16 	%rs1812, %rs1811, %rs1810;
	abs.s16 	%rs1813, %rs1792;
	max.s16 	%rs1814, %rs1813, %rs1812;
	ld.local.v4.b32 	{%r555, %r556, %r557, %r558}, [%rd3+272];
	mov.b32 	{%rs1815, %rs1816}, %r558;
	mov.b32 	{%rs1817, %rs1818}, %r557;
	mov.b32 	{%rs1819, %rs1820}, %r556;
	mov.b32 	{%rs1821, %rs1822}, %r555;
	abs.s16 	%rs1823, %rs1821;
	max.s16 	%rs1824, %rs1823, %rs1814;
	abs.s16 	%rs1825, %rs1822;
	max.s16 	%rs1826, %rs1825, %rs1824;
	abs.s16 	%rs1827, %rs1819;
	max.s16 	%rs1828, %rs1827, %rs1826;
	abs.s16 	%rs1829, %rs1820;
	max.s16 	%rs1830, %rs1829, %rs1828;
	abs.s16 	%rs1831, %rs1817;
	max.s16 	%rs1832, %rs1831, %rs1830;
	abs.s16 	%rs1833, %rs1818;
	max.s16 	%rs1834, %rs1833, %rs1832;
	abs.s16 	%rs1835, %rs1815;
	max.s16 	%rs1836, %rs1835, %rs1834;
	abs.s16 	%rs1837, %rs1816;
	max.s16 	%rs1838, %rs1837, %rs1836;
	ld.local.v4.b32 	{%r559, %r560, %r561, %r562}, [%rd3+288];
	mov.b32 	{%rs1839, %rs1840}, %r562;
	mov.b32 	{%rs1841, %rs1842}, %r561;
	mov.b32 	{%rs1843, %rs1844}, %r560;
	mov.b32 	{%rs1845, %rs1846}, %r559;
	abs.s16 	%rs1847, %rs1845;
	max.s16 	%rs1848, %rs1847, %rs1838;
	abs.s16 	%rs1849, %rs1846;
	max.s16 	%rs1850, %rs1849, %rs1848;
	abs.s16 	%rs1851, %rs1843;
	max.s16 	%rs1852, %rs1851, %rs1850;
	abs.s16 	%rs1853, %rs1844;
	max.s16 	%rs1854, %rs1853, %rs1852;
	abs.s16 	%rs1855, %rs1841;
	max.s16 	%rs1856, %rs1855, %rs1854;
	abs.s16 	%rs1857, %rs1842;
	max.s16 	%rs1858, %rs1857, %rs1856;
	abs.s16 	%rs1859, %rs1839;
	max.s16 	%rs1860, %rs1859, %rs1858;
	abs.s16 	%rs1861, %rs1840;
	max.s16 	%rs1862, %rs1861, %rs1860;
	ld.local.v4.b32 	{%r563, %r564, %r565, %r566}, [%rd3+304];
	mov.b32 	{%rs1863, %rs1864}, %r566;
	mov.b32 	{%rs1865, %rs1866}, %r565;
	mov.b32 	{%rs1867, %rs1868}, %r564;
	mov.b32 	{%rs1869, %rs1870}, %r563;
	abs.s16 	%rs1871, %rs1869;
	max.s16 	%rs1872, %rs1871, %rs1862;
	abs.s16 	%rs1873, %rs1870;
	max.s16 	%rs1874, %rs1873, %rs1872;
	abs.s16 	%rs1875, %rs1867;
	max.s16 	%rs1876, %rs1875, %rs1874;
	abs.s16 	%rs1877, %rs1868;
	max.s16 	%rs1878, %rs1877, %rs1876;
	abs.s16 	%rs1879, %rs1865;
	max.s16 	%rs1880, %rs1879, %rs1878;
	abs.s16 	%rs1881, %rs1866;
	max.s16 	%rs1882, %rs1881, %rs1880;
	abs.s16 	%rs1883, %rs1863;
	max.s16 	%rs1884, %rs1883, %rs1882;
	abs.s16 	%rs1885, %rs1864;
	max.s16 	%rs1886, %rs1885, %rs1884;
	ld.local.v4.b32 	{%r567, %r568, %r569, %r570}, [%rd3+320];
	mov.b32 	{%rs1887, %rs1888}, %r570;
	mov.b32 	{%rs1889, %rs1890}, %r569;
	mov.b32 	{%rs1891, %rs1892}, %r568;
	mov.b32 	{%rs1893, %rs1894}, %r567;
	abs.s16 	%rs1895, %rs1893;
	max.s16 	%rs1896, %rs1895, %rs1886;
	abs.s16 	%rs1897, %rs1894;
	max.s16 	%rs1898, %rs1897, %rs1896;
	abs.s16 	%rs1899, %rs1891;
	max.s16 	%rs1900, %rs1899, %rs1898;
	abs.s16 	%rs1901, %rs1892;
	max.s16 	%rs1902, %rs1901, %rs1900;
	abs.s16 	%rs1903, %rs1889;
	max.s16 	%rs1904, %rs1903, %rs1902;
	abs.s16 	%rs1905, %rs1890;
	max.s16 	%rs1906, %rs1905, %rs1904;
	abs.s16 	%rs1907, %rs1887;
	max.s16 	%rs1908, %rs1907, %rs1906;
	abs.s16 	%rs1909, %rs1888;
	max.s16 	%rs1910, %rs1909, %rs1908;
	ld.local.v4.b32 	{%r571, %r572, %r573, %r574}, [%rd3+336];
	mov.b32 	{%rs1911, %rs1912}, %r574;
	mov.b32 	{%rs1913, %rs1914}, %r573;
	mov.b32 	{%rs1915, %rs1916}, %r572;
	mov.b32 	{%rs1917, %rs1918}, %r571;
	abs.s16 	%rs1919, %rs1917;
	max.s16 	%rs1920, %rs1919, %rs1910;
	abs.s16 	%rs1921, %rs1918;
	max.s16 	%rs1922, %rs1921, %rs1920;
	abs.s16 	%rs1923, %rs1915;
	max.s16 	%rs1924, %rs1923, %rs1922;
	abs.s16 	%rs1925, %rs1916;
	max.s16 	%rs1926, %rs1925, %rs1924;
	abs.s16 	%rs1927, %rs1913;
	max.s16 	%rs1928, %rs1927, %rs1926;
	abs.s16 	%rs1929, %rs1914;
	max.s16 	%rs1930, %rs1929, %rs1928;
	abs.s16 	%rs1931, %rs1911;
	max.s16 	%rs1932, %rs1931, %rs1930;
	abs.s16 	%rs1933, %rs1912;
	max.s16 	%rs1934, %rs1933, %rs1932;
	ld.local.v4.b32 	{%r575, %r576, %r577, %r578}, [%rd3+352];
	mov.b32 	{%rs1935, %rs1936}, %r578;
	mov.b32 	{%rs1937, %rs1938}, %r577;
	mov.b32 	{%rs1939, %rs1940}, %r576;
	mov.b32 	{%rs1941, %rs1942}, %r575;
	abs.s16 	%rs1943, %rs1941;
	max.s16 	%rs1944, %rs1943, %rs1934;
	abs.s16 	%rs1945, %rs1942;
	max.s16 	%rs1946, %rs1945, %rs1944;
	abs.s16 	%rs1947, %rs1939;
	max.s16 	%rs1948, %rs1947, %rs1946;
	abs.s16 	%rs1949, %rs1940;
	max.s16 	%rs1950, %rs1949, %rs1948;
	abs.s16 	%rs1951, %rs1937;
	max.s16 	%rs1952, %rs1951, %rs1950;
	abs.s16 	%rs1953, %rs1938;
	max.s16 	%rs1954, %rs1953, %rs1952;
	abs.s16 	%rs1955, %rs1935;
	max.s16 	%rs1956, %rs1955, %rs1954;
	abs.s16 	%rs1957, %rs1936;
	max.s16 	%rs1958, %rs1957, %rs1956;
	ld.local.v4.b32 	{%r579, %r580, %r581, %r582}, [%rd3+368];
	mov.b32 	{%rs1959, %rs1960}, %r582;
	mov.b32 	{%rs1961, %rs1962}, %r581;
	mov.b32 	{%rs1963, %rs1964}, %r580;
	mov.b32 	{%rs1965, %rs1966}, %r579;
	abs.s16 	%rs1967, %rs1965;
	max.s16 	%rs1968, %rs1967, %rs1958;
	abs.s16 	%rs1969, %rs1966;
	max.s16 	%rs1970, %rs1969, %rs1968;
	abs.s16 	%rs1971, %rs1963;
	max.s16 	%rs1972, %rs1971, %rs1970;
	abs.s16 	%rs1973, %rs1964;
	max.s16 	%rs1974, %rs1973, %rs1972;
	abs.s16 	%rs1975, %rs1961;
	max.s16 	%rs1976, %rs1975, %rs1974;
	abs.s16 	%rs1977, %rs1962;
	max.s16 	%rs1978, %rs1977, %rs1976;
	abs.s16 	%rs1979, %rs1959;
	max.s16 	%rs1980, %rs1979, %rs1978;
	abs.s16 	%rs1981, %rs1960;
	max.s16 	%rs1982, %rs1981, %rs1980;
	ld.local.v4.b32 	{%r583, %r584, %r585, %r586}, [%rd3+384];
	mov.b32 	{%rs1983, %rs1984}, %r586;
	mov.b32 	{%rs1985, %rs1986}, %r585;
	mov.b32 	{%rs1987, %rs1988}, %r584;
	mov.b32 	{%rs1989, %rs1990}, %r583;
	abs.s16 	%rs1991, %rs1989;
	max.s16 	%rs1992, %rs1991, %rs1982;
	abs.s16 	%rs1993, %rs1990;
	max.s16 	%rs1994, %rs1993, %rs1992;
	abs.s16 	%rs1995, %rs1987;
	max.s16 	%rs1996, %rs1995, %rs1994;
	abs.s16 	%rs1997, %rs1988;
	max.s16 	%rs1998, %rs1997, %rs1996;
	abs.s16 	%rs1999, %rs1985;
	max.s16 	%rs2000, %rs1999, %rs1998;
	abs.s16 	%rs2001, %rs1986;
	max.s16 	%rs2002, %rs2001, %rs2000;
	abs.s16 	%rs2003, %rs1983;
	max.s16 	%rs2004, %rs2003, %rs2002;
	abs.s16 	%rs2005, %rs1984;
	max.s16 	%rs2006, %rs2005, %rs2004;
	ld.local.v4.b32 	{%r587, %r588, %r589, %r590}, [%rd3+400];
	mov.b32 	{%rs2007, %rs2008}, %r590;
	mov.b32 	{%rs2009, %rs2010}, %r589;
	mov.b32 	{%rs2011, %rs2012}, %r588;
	mov.b32 	{%rs2013, %rs2014}, %r587;
	abs.s16 	%rs2015, %rs2013;
	max.s16 	%rs2016, %rs2015, %rs2006;
	abs.s16 	%rs2017, %rs2014;
	max.s16 	%rs2018, %rs2017, %rs2016;
	abs.s16 	%rs2019, %rs2011;
	max.s16 	%rs2020, %rs2019, %rs2018;
	abs.s16 	%rs2021, %rs2012;
	max.s16 	%rs2022, %rs2021, %rs2020;
	abs.s16 	%rs2023, %rs2009;
	max.s16 	%rs2024, %rs2023, %rs2022;
	abs.s16 	%rs2025, %rs2010;
	max.s16 	%rs2026, %rs2025, %rs2024;
	abs.s16 	%rs2027, %rs2007;
	max.s16 	%rs2028, %rs2027, %rs2026;
	abs.s16 	%rs2029, %rs2008;
	max.s16 	%rs2030, %rs2029, %rs2028;
	ld.local.v4.b32 	{%r591, %r592, %r593, %r594}, [%rd3+416];
	mov.b32 	{%rs2031, %rs2032}, %r594;
	mov.b32 	{%rs2033, %rs2034}, %r593;
	mov.b32 	{%rs2035, %rs2036}, %r592;
	mov.b32 	{%rs2037, %rs2038}, %r591;
	abs.s16 	%rs2039, %rs2037;
	max.s16 	%rs2040, %rs2039, %rs2030;
	abs.s16 	%rs2041, %rs2038;
	max.s16 	%rs2042, %rs2041, %rs2040;
	abs.s16 	%rs2043, %rs2035;
	max.s16 	%rs2044, %rs2043, %rs2042;
	abs.s16 	%rs2045, %rs2036;
	max.s16 	%rs2046, %rs2045, %rs2044;
	abs.s16 	%rs2047, %rs2033;
	max.s16 	%rs2048, %rs2047, %rs2046;
	abs.s16 	%rs2049, %rs2034;
	max.s16 	%rs2050, %rs2049, %rs2048;
	abs.s16 	%rs2051, %rs2031;
	max.s16 	%rs2052, %rs2051, %rs2050;
	abs.s16 	%rs2053, %rs2032;
	max.s16 	%rs2054, %rs2053, %rs2052;
	ld.local.v4.b32 	{%r595, %r596, %r597, %r598}, [%rd3+432];
	mov.b32 	{%rs2055, %rs2056}, %r598;
	mov.b32 	{%rs2057, %rs2058}, %r597;
	mov.b32 	{%rs2059, %rs2060}, %r596;
	mov.b32 	{%rs2061, %rs2062}, %r595;
	abs.s16 	%rs2063, %rs2061;
	max.s16 	%rs2064, %rs2063, %rs2054;
	abs.s16 	%rs2065, %rs2062;
	max.s16 	%rs2066, %rs2065, %rs2064;
	abs.s16 	%rs2067, %rs2059;
	max.s16 	%rs2068, %rs2067, %rs2066;
	abs.s16 	%rs2069, %rs2060;
	max.s16 	%rs2070, %rs2069, %rs2068;
	abs.s16 	%rs2071, %rs2057;
	max.s16 	%rs2072, %rs2071, %rs2070;
	abs.s16 	%rs2073, %rs2058;
	max.s16 	%rs2074, %rs2073, %rs2072;
	abs.s16 	%rs2075, %rs2055;
	max.s16 	%rs2076, %rs2075, %rs2074;
	abs.s16 	%rs2077, %rs2056;
	max.s16 	%rs2078, %rs2077, %rs2076;
	ld.local.v4.b32 	{%r599, %r600, %r601, %r602}, [%rd3+448];
	mov.b32 	{%rs2079, %rs2080}, %r602;
	mov.b32 	{%rs2081, %rs2082}, %r601;
	mov.b32 	{%rs2083, %rs2084}, %r600;
	mov.b32 	{%rs2085, %rs2086}, %r599;
	abs.s16 	%rs2087, %rs2085;
	max.s16 	%rs2088, %rs2087, %rs2078;
	abs.s16 	%rs2089, %rs2086;
	max.s16 	%rs2090, %rs2089, %rs2088;
	abs.s16 	%rs2091, %rs2083;
	max.s16 	%rs2092, %rs2091, %rs2090;
	abs.s16 	%rs2093, %rs2084;
	max.s16 	%rs2094, %rs2093, %rs2092;
	abs.s16 	%rs2095, %rs2081;
	max.s16 	%rs2096, %rs2095, %rs2094;
	abs.s16 	%rs2097, %rs2082;
	max.s16 	%rs2098, %rs2097, %rs2096;
	abs.s16 	%rs2099, %rs2079;
	max.s16 	%rs2100, %rs2099, %rs2098;
	abs.s16 	%rs2101, %rs2080;
	max.s16 	%rs2102, %rs2101, %rs2100;
	ld.local.v4.b32 	{%r603, %r604, %r605, %r606}, [%rd3+464];
	mov.b32 	{%rs2103, %rs2104}, %r606;
	mov.b32 	{%rs2105, %rs2106}, %r605;
	mov.b32 	{%rs2107, %rs2108}, %r604;
	mov.b32 	{%rs2109, %rs2110}, %r603;
	abs.s16 	%rs2111, %rs2109;
	max.s16 	%rs2112, %rs2111, %rs2102;
	abs.s16 	%rs2113, %rs2110;
	max.s16 	%rs2114, %rs2113, %rs2112;
	abs.s16 	%rs2115, %rs2107;
	max.s16 	%rs2116, %rs2115, %rs2114;
	abs.s16 	%rs2117, %rs2108;
	max.s16 	%rs2118, %rs2117, %rs2116;
	abs.s16 	%rs2119, %rs2105;
	max.s16 	%rs2120, %rs2119, %rs2118;
	abs.s16 	%rs2121, %rs2106;
	max.s16 	%rs2122, %rs2121, %rs2120;
	abs.s16 	%rs2123, %rs2103;
	max.s16 	%rs2124, %rs2123, %rs2122;
	abs.s16 	%rs2125, %rs2104;
	max.s16 	%rs2126, %rs2125, %rs2124;
	ld.local.v4.b32 	{%r607, %r608, %r609, %r610}, [%rd3+480];
	mov.b32 	{%rs2127, %rs2128}, %r610;
	mov.b32 	{%rs2129, %rs2130}, %r609;
	mov.b32 	{%rs2131, %rs2132}, %r608;
	mov.b32 	{%rs2133, %rs2134}, %r607;
	abs.s16 	%rs2135, %rs2133;
	max.s16 	%rs2136, %rs2135, %rs2126;
	abs.s16 	%rs2137, %rs2134;
	max.s16 	%rs2138, %rs2137, %rs2136;
	abs.s16 	%rs2139, %rs2131;
	max.s16 	%rs2140, %rs2139, %rs2138;
	abs.s16 	%rs2141, %rs2132;
	max.s16 	%rs2142, %rs2141, %rs2140;
	abs.s16 	%rs2143, %rs2129;
	max.s16 	%rs2144, %rs2143, %rs2142;
	abs.s16 	%rs2145, %rs2130;
	max.s16 	%rs2146, %rs2145, %rs2144;
	abs.s16 	%rs2147, %rs2127;
	max.s16 	%rs2148, %rs2147, %rs2146;
	abs.s16 	%rs2149, %rs2128;
	max.s16 	%rs2150, %rs2149, %rs2148;
	ld.local.v4.b32 	{%r611, %r612, %r613, %r614}, [%rd3+496];
	mov.b32 	{%rs2151, %rs2152}, %r614;
	mov.b32 	{%rs2153, %rs2154}, %r613;
	mov.b32 	{%rs2155, %rs2156}, %r612;
	mov.b32 	{%rs2157, %rs2158}, %r611;
	abs.s16 	%rs2159, %rs2157;
	max.s16 	%rs2160, %rs2159, %rs2150;
	abs.s16 	%rs2161, %rs2158;
	max.s16 	%rs2162, %rs2161, %rs2160;
	abs.s16 	%rs2163, %rs2155;
	max.s16 	%rs2164, %rs2163, %rs2162;
	abs.s16 	%rs2165, %rs2156;
	max.s16 	%rs2166, %rs2165, %rs2164;
	abs.s16 	%rs2167, %rs2153;
	max.s16 	%rs2168, %rs2167, %rs2166;
	abs.s16 	%rs2169, %rs2154;
	max.s16 	%rs2170, %rs2169, %rs2168;
	abs.s16 	%rs2171, %rs2151;
	max.s16 	%rs2172, %rs2171, %rs2170;
	abs.s16 	%rs2173, %rs2152;
	max.s16 	%rs3539, %rs2173, %rs2172;
	add.s32 	%r1884, %r1884, 1;
	setp.ne.s32 	%p91, %r1884, 256;
	@%p91 bra 	$L__BB0_93;
	mov.b32 	%r1892, 0;
$L__BB0_114:
	cvt.u64.u32 	%rd1154, %r1892;
	add.s64 	%rd1155, %rd10, %rd1154;
	add.s64 	%rd1156, %rd1, %rd1154;
	ld.local.u32 	%r616, [%rd1155];
	bfe.u32 	%r617, %r616, 0, 8;
	cvt.u16.u32 	%rs2174, %r617;
	and.b16  	%rs2175, %rs2174, 128;
	bfe.u32 	%r618, %r616, 8, 8;
	cvt.u16.u32 	%rs2176, %r618;
	and.b16  	%rs2177, %rs2176, 128;
	bfe.u32 	%r619, %r616, 16, 8;
	cvt.u16.u32 	%rs2178, %r619;
	and.b16  	%rs2179, %rs2178, 128;
	bfe.u32 	%r620, %r616, 24, 8;
	cvt.u16.u32 	%rs2180, %r620;
	and.b16  	%rs2181, %rs2180, 128;
	shr.u16 	%rs2182, %rs2174, 1;
	and.b16  	%rs2183, %rs2182, 1;
	shr.u16 	%rs2184, %rs2174, 2;
	and.b16  	%rs2185, %rs2184, 1;
	shr.u16 	%rs2186, %rs2174, 3;
	and.b16  	%rs2187, %rs2186, 1;
	shr.u16 	%rs2188, %rs2174, 4;
	and.b16  	%rs2189, %rs2188, 1;
	shr.u16 	%rs2190, %rs2174, 5;
	and.b16  	%rs2191, %rs2190, 1;
	shr.u16 	%rs2192, %rs2174, 6;
	and.b16  	%rs2193, %rs2192, 1;
	shr.u16 	%rs2194, %rs2175, 7;
	shr.u16 	%rs2195, %rs2176, 1;
	and.b16  	%rs2196, %rs2195, 1;
	shr.u16 	%rs2197, %rs2176, 2;
	and.b16  	%rs2198, %rs2197, 1;
	shr.u16 	%rs2199, %rs2176, 3;
	and.b16  	%rs2200, %rs2199, 1;
	shr.u16 	%rs2201, %rs2176, 4;
	and.b16  	%rs2202, %rs2201, 1;
	shr.u16 	%rs2203, %rs2176, 5;
	and.b16  	%rs2204, %rs2203, 1;
	shr.u16 	%rs2205, %rs2176, 6;
	and.b16  	%rs2206, %rs2205, 1;
	shr.u16 	%rs2207, %rs2177, 7;
	shr.u16 	%rs2208, %rs2178, 1;
	and.b16  	%rs2209, %rs2208, 1;
	shr.u16 	%rs2210, %rs2178, 2;
	and.b16  	%rs2211, %rs2210, 1;
	shr.u16 	%rs2212, %rs2178, 3;
	and.b16  	%rs2213, %rs2212, 1;
	shr.u16 	%rs2214, %rs2178, 4;
	and.b16  	%rs2215, %rs2214, 1;
	shr.u16 	%rs2216, %rs2178, 5;
	and.b16  	%rs2217, %rs2216, 1;
	shr.u16 	%rs2218, %rs2178, 6;
	and.b16  	%rs2219, %rs2218, 1;
	shr.u16 	%rs2220, %rs2179, 7;
	and.b32  	%r621, %r620, 1;
	and.b32  	%r622, %r619, 1;
	prmt.b32 	%r623, %r622, %r621, 0x3340U;
	and.b32  	%r624, %r618, 1;
	and.b32  	%r625, %r617, 1;
	prmt.b32 	%r626, %r625, %r624, 0x3340U;
	prmt.b32 	%r627, %r626, %r623, 0x5410U;
	st.local.u32 	[%rd1156], %r627;
	shr.u16 	%rs2221, %rs2180, 1;
	and.b16  	%rs2222, %rs2221, 1;
	cvt.u32.u16 	%r628, %rs2222;
	cvt.u32.u16 	%r629, %rs2209;
	prmt.b32 	%r630, %r629, %r628, 0x3340U;
	cvt.u32.u16 	%r631, %rs2196;
	cvt.u32.u16 	%r632, %rs2183;
	prmt.b32 	%r633, %r632, %r631, 0x3340U;
	prmt.b32 	%r634, %r633, %r630, 0x5410U;
	st.local.u32 	[%rd1156+256], %r634;
	shr.u16 	%rs2223, %rs2180, 2;
	and.b16  	%rs2224, %rs2223, 1;
	cvt.u32.u16 	%r635, %rs2224;
	cvt.u32.u16 	%r636, %rs2211;
	prmt.b32 	%r637, %r636, %r635, 0x3340U;
	cvt.u32.u16 	%r638, %rs2198;
	cvt.u32.u16 	%r639, %rs2185;
	prmt.b32 	%r640, %r639, %r638, 0x3340U;
	prmt.b32 	%r641, %r640, %r637, 0x5410U;
	st.local.u32 	[%rd1156+512], %r641;
	shr.u16 	%rs2225, %rs2180, 3;
	and.b16  	%rs2226, %rs2225, 1;
	cvt.u32.u16 	%r642, %rs2226;
	cvt.u32.u16 	%r643, %rs2213;
	prmt.b32 	%r644, %r643, %r642, 0x3340U;
	cvt.u32.u16 	%r645, %rs2200;
	cvt.u32.u16 	%r646, %rs2187;
	prmt.b32 	%r647, %r646, %r645, 0x3340U;
	prmt.b32 	%r648, %r647, %r644, 0x5410U;
	st.local.u32 	[%rd1156+768], %r648;
	shr.u16 	%rs2227, %rs2180, 4;
	and.b16  	%rs2228, %rs2227, 1;
	cvt.u32.u16 	%r649, %rs2228;
	cvt.u32.u16 	%r650, %rs2215;
	prmt.b32 	%r651, %r650, %r649, 0x3340U;
	cvt.u32.u16 	%r652, %rs2202;
	cvt.u32.u16 	%r653, %rs2189;
	prmt.b32 	%r654, %r653, %r652, 0x3340U;
	prmt.b32 	%r655, %r654, %r651, 0x5410U;
	st.local.u32 	[%rd1156+1024], %r655;
	shr.u16 	%rs2229, %rs2180, 5;
	and.b16  	%rs2230, %rs2229, 1;
	cvt.u32.u16 	%r656, %rs2230;
	cvt.u32.u16 	%r657, %rs2217;
	prmt.b32 	%r658, %r657, %r656, 0x3340U;
	cvt.u32.u16 	%r659, %rs2204;
	cvt.u32.u16 	%r660, %rs2191;
	prmt.b32 	%r661, %r660, %r659, 0x3340U;
	prmt.b32 	%r662, %r661, %r658, 0x5410U;
	st.local.u32 	[%rd1156+1280], %r662;
	shr.u16 	%rs2231, %rs2180, 6;
	and.b16  	%rs2232, %rs2231, 1;
	cvt.u32.u16 	%r663, %rs2232;
	cvt.u32.u16 	%r664, %rs2219;
	prmt.b32 	%r665, %r664, %r663, 0x3340U;
	cvt.u32.u16 	%r666, %rs2206;
	cvt.u32.u16 	%r667, %rs2193;
	prmt.b32 	%r668, %r667, %r666, 0x3340U;
	prmt.b32 	%r669, %r668, %r665, 0x5410U;
	st.local.u32 	[%rd1156+1536], %r669;
	shr.u16 	%rs2233, %rs2181, 7;
	cvt.u32.u16 	%r670, %rs2233;
	cvt.u32.u16 	%r671, %rs2220;
	prmt.b32 	%r672, %r671, %r670, 0x3340U;
	cvt.u32.u16 	%r673, %rs2207;
	cvt.u32.u16 	%r674, %rs2194;
	prmt.b32 	%r675, %r674, %r673, 0x3340U;
	prmt.b32 	%r676, %r675, %r672, 0x5410U;
	st.local.u32 	[%rd1156+1792], %r676;
	add.s32 	%r1892, %r1892, 4;
	setp.ne.s32 	%p92, %r1892, 256;
	@%p92 bra 	$L__BB0_114;
	mov.b32 	%r1893, 0;
$L__BB0_116:
	mul.wide.u32 	%rd1157, %r1893, 256;
	add.s64 	%rd83, %rd1, %rd1157;
	ld.local.v4.b32 	{%r679, %r680, %r681, %r682}, [%rd83];
	bfe.u32 	%r683, %r682, 0, 8;
	cvt.u16.u32 	%rs2234, %r683;
	bfe.u32 	%r684, %r682, 16, 8;
	cvt.u16.u32 	%rs2235, %r684;
	bfe.u32 	%r685, %r681, 0, 8;
	cvt.u16.u32 	%rs2236, %r685;
	bfe.u32 	%r686, %r681, 16, 8;
	cvt.u16.u32 	%rs2237, %r686;
	bfe.u32 	%r687, %r680, 0, 8;
	cvt.u16.u32 	%rs2238, %r687;
	bfe.u32 	%r688, %r680, 16, 8;
	cvt.u16.u32 	%rs2239, %r688;
	bfe.u32 	%r689, %r679, 0, 8;
	cvt.u16.u32 	%rs2240, %r689;
	bfe.u32 	%r690, %r679, 16, 8;
	cvt.u16.u32 	%rs2241, %r690;
	bfe.u32 	%r691, %r682, 24, 8;
	bfe.u32 	%r692, %r682, 8, 8;
	bfe.u32 	%r693, %r681, 24, 8;
	bfe.u32 	%r694, %r681, 8, 8;
	bfe.u32 	%r695, %r680, 24, 8;
	bfe.u32 	%r696, %r680, 8, 8;
	bfe.u32 	%r697, %r679, 24, 8;
	bfe.u32 	%r698, %r679, 8, 8;
	xor.b32  	%r699, %r698, %r689;
	cvt.u16.u32 	%rs2242, %r699;
	st.local.u8 	[%rd83+1], %rs2242;
	xor.b32  	%r700, %r697, %r690;
	cvt.u16.u32 	%rs2243, %r700;
	st.local.u8 	[%rd83+3], %rs2243;
	xor.b32  	%r701, %r696, %r687;
	cvt.u16.u32 	%rs2244, %r701;
	st.local.u8 	[%rd83+5], %rs2244;
	xor.b32  	%r702, %r695, %r688;
	cvt.u16.u32 	%rs2245, %r702;
	st.local.u8 	[%rd83+7], %rs2245;
	xor.b32  	%r703, %r694, %r685;
	cvt.u16.u32 	%rs2246, %r703;
	st.local.u8 	[%rd83+9], %rs2246;
	xor.b32  	%r704, %r693, %r686;
	cvt.u16.u32 	%rs2247, %r704;
	st.local.u8 	[%rd83+11], %rs2247;
	xor.b32  	%r705, %r692, %r683;
	cvt.u16.u32 	%rs2248, %r705;
	st.local.u8 	[%rd83+13], %rs2248;
	xor.b32  	%r706, %r691, %r684;
	cvt.u16.u32 	%rs2249, %r706;
	st.local.u8 	[%rd83+15], %rs2249;
	ld.local.v4.b32 	{%r707, %r708, %r709, %r710}, [%rd83+16];
	bfe.u32 	%r711, %r710, 0, 8;
	cvt.u16.u32 	%rs2250, %r711;
	bfe.u32 	%r712, %r710, 16, 8;
	cvt.u16.u32 	%rs2251, %r712;
	bfe.u32 	%r713, %r709, 0, 8;
	cvt.u16.u32 	%rs2252, %r713;
	bfe.u32 	%r714, %r709, 16, 8;
	cvt.u16.u32 	%rs2253, %r714;
	bfe.u32 	%r715, %r708, 0, 8;
	cvt.u16.u32 	%rs2254, %r715;
	bfe.u32 	%r716, %r708, 16, 8;
	cvt.u16.u32 	%rs2255, %r716;
	bfe.u32 	%r717, %r707, 0, 8;
	cvt.u16.u32 	%rs2256, %r717;
	bfe.u32 	%r718, %r707, 16, 8;
	cvt.u16.u32 	%rs2257, %r718;
	bfe.u32 	%r719, %r710, 24, 8;
	bfe.u32 	%r720, %r710, 8, 8;
	bfe.u32 	%r721, %r709, 24, 8;
	bfe.u32 	%r722, %r709, 8, 8;
	bfe.u32 	%r723, %r708, 24, 8;
	bfe.u32 	%r724, %r708, 8, 8;
	bfe.u32 	%r725, %r707, 24, 8;
	bfe.u32 	%r726, %r707, 8, 8;
	xor.b32  	%r727, %r726, %r717;
	cvt.u16.u32 	%rs2258, %r727;
	st.local.u8 	[%rd83+17], %rs2258;
	xor.b32  	%r728, %r725, %r718;
	cvt.u16.u32 	%rs2259, %r728;
	st.local.u8 	[%rd83+19], %rs2259;
	xor.b32  	%r729, %r724, %r715;
	cvt.u16.u32 	%rs2260, %r729;
	st.local.u8 	[%rd83+21], %rs2260;
	xor.b32  	%r730, %r723, %r716;
	cvt.u16.u32 	%rs2261, %r730;
	st.local.u8 	[%rd83+23], %rs2261;
	xor.b32  	%r731, %r722, %r713;
	cvt.u16.u32 	%rs2262, %r731;
	st.local.u8 	[%rd83+25], %rs2262;
	xor.b32  	%r732, %r721, %r714;
	cvt.u16.u32 	%rs2263, %r732;
	st.local.u8 	[%rd83+27], %rs2263;
	xor.b32  	%r733, %r720, %r711;
	cvt.u16.u32 	%rs2264, %r733;
	st.local.u8 	[%rd83+29], %rs2264;
	xor.b32  	%r734, %r719, %r712;
	cvt.u16.u32 	%rs2265, %r734;
	st.local.u8 	[%rd83+31], %rs2265;
	ld.local.v4.b32 	{%r735, %r736, %r737, %r738}, [%rd83+32];
	bfe.u32 	%r739, %r738, 0, 8;
	cvt.u16.u32 	%rs2266, %r739;
	bfe.u32 	%r740, %r738, 16, 8;
	cvt.u16.u32 	%rs2267, %r740;
	bfe.u32 	%r741, %r737, 0, 8;
	cvt.u16.u32 	%rs2268, %r741;
	bfe.u32 	%r742, %r737, 16, 8;
	cvt.u16.u32 	%rs2269, %r742;
	bfe.u32 	%r743, %r736, 0, 8;
	cvt.u16.u32 	%rs2270, %r743;
	bfe.u32 	%r744, %r736, 16, 8;
	cvt.u16.u32 	%rs2271, %r744;
	bfe.u32 	%r745, %r735, 0, 8;
	cvt.u16.u32 	%rs2272, %r745;
	bfe.u32 	%r746, %r735, 16, 8;
	cvt.u16.u32 	%rs2273, %r746;
	bfe.u32 	%r747, %r738, 24, 8;
	bfe.u32 	%r748, %r738, 8, 8;
	bfe.u32 	%r749, %r737, 24, 8;
	bfe.u32 	%r750, %r737, 8, 8;
	bfe.u32 	%r751, %r736, 24, 8;
	bfe.u32 	%r752, %r736, 8, 8;
	bfe.u32 	%r753, %r735, 24, 8;
	bfe.u32 	%r754, %r735, 8, 8;
	xor.b32  	%r755, %r754, %r745;
	cvt.u16.u32 	%rs2274, %r755;
	st.local.u8 	[%rd83+33], %rs2274;
	xor.b32  	%r756, %r753, %r746;
	cvt.u16.u32 	%rs2275, %r756;
	st.local.u8 	[%rd83+35], %rs2275;
	xor.b32  	%r757, %r752, %r743;
	cvt.u16.u32 	%rs2276, %r757;
	st.local.u8 	[%rd83+37], %rs2276;
	xor.b32  	%r758, %r751, %r744;
	cvt.u16.u32 	%rs2277, %r758;
	st.local.u8 	[%rd83+39], %rs2277;
	xor.b32  	%r759, %r750, %r741;
	cvt.u16.u32 	%rs2278, %r759;
	st.local.u8 	[%rd83+41], %rs2278;
	xor.b32  	%r760, %r749, %r742;
	cvt.u16.u32 	%rs2279, %r760;
	st.local.u8 	[%rd83+43], %rs2279;
	xor.b32  	%r761, %r748, %r739;
	cvt.u16.u32 	%rs2280, %r761;
	st.local.u8 	[%rd83+45], %rs2280;
	xor.b32  	%r762, %r747, %r740;
	cvt.u16.u32 	%rs2281, %r762;
	st.local.u8 	[%rd83+47], %rs2281;
	ld.local.v4.b32 	{%r763, %r764, %r765, %r766}, [%rd83+48];
	bfe.u32 	%r767, %r766, 0, 8;
	cvt.u16.u32 	%rs2282, %r767;
	bfe.u32 	%r768, %r766, 16, 8;
	cvt.u16.u32 	%rs2283, %r768;
	bfe.u32 	%r769, %r765, 0, 8;
	cvt.u16.u32 	%rs2284, %r769;
	bfe.u32 	%r770, %r765, 16, 8;
	cvt.u16.u32 	%rs2285, %r770;
	bfe.u32 	%r771, %r764, 0, 8;
	cvt.u16.u32 	%rs2286, %r771;
	bfe.u32 	%r772, %r764, 16, 8;
	cvt.u16.u32 	%rs2287, %r772;
	bfe.u32 	%r773, %r763, 0, 8;
	cvt.u16.u32 	%rs2288, %r773;
	bfe.u32 	%r774, %r763, 16, 8;
	cvt.u16.u32 	%rs2289, %r774;
	bfe.u32 	%r775, %r766, 24, 8;
	bfe.u32 	%r776, %r766, 8, 8;
	bfe.u32 	%r777, %r765, 24, 8;
	bfe.u32 	%r778, %r765, 8, 8;
	bfe.u32 	%r779, %r764, 24, 8;
	bfe.u32 	%r780, %r764, 8, 8;
	bfe.u32 	%r781, %r763, 24, 8;
	bfe.u32 	%r782, %r763, 8, 8;
	xor.b32  	%r783, %r782, %r773;
	cvt.u16.u32 	%rs2290, %r783;
	st.local.u8 	[%rd83+49], %rs2290;
	xor.b32  	%r784, %r781, %r774;
	cvt.u16.u32 	%rs2291, %r784;
	st.local.u8 	[%rd83+51], %rs2291;
	xor.b32  	%r785, %r780, %r771;
	cvt.u16.u32 	%rs2292, %r785;
	st.local.u8 	[%rd83+53], %rs2292;
	xor.b32  	%r786, %r779, %r772;
	cvt.u16.u32 	%rs2293, %r786;
	st.local.u8 	[%rd83+55], %rs2293;
	xor.b32  	%r787, %r778, %r769;
	cvt.u16.u32 	%rs2294, %r787;
	st.local.u8 	[%rd83+57], %rs2294;
	xor.b32  	%r788, %r777, %r770;
	cvt.u16.u32 	%rs2295, %r788;
	st.local.u8 	[%rd83+59], %rs2295;
	xor.b32  	%r789, %r776, %r767;
	cvt.u16.u32 	%rs2296, %r789;
	st.local.u8 	[%rd83+61], %rs2296;
	xor.b32  	%r790, %r775, %r768;
	cvt.u16.u32 	%rs2297, %r790;
	st.local.u8 	[%rd83+63], %rs2297;
	ld.local.v4.b32 	{%r791, %r792, %r793, %r794}, [%rd83+64];
	bfe.u32 	%r795, %r794, 0, 8;
	cvt.u16.u32 	%rs2298, %r795;
	bfe.u32 	%r796, %r794, 16, 8;
	cvt.u16.u32 	%rs2299, %r796;
	bfe.u32 	%r797, %r793, 0, 8;
	cvt.u16.u32 	%rs2300, %r797;
	bfe.u32 	%r798, %r793, 16, 8;
	cvt.u16.u32 	%rs2301, %r798;
	bfe.u32 	%r799, %r792, 0, 8;
	cvt.u16.u32 	%rs2302, %r799;
	bfe.u32 	%r800, %r792, 16, 8;
	cvt.u16.u32 	%rs2303, %r800;
	bfe.u32 	%r801, %r791, 0, 8;
	cvt.u16.u32 	%rs2304, %r801;
	bfe.u32 	%r802, %r791, 16, 8;
	cvt.u16.u32 	%rs2305, %r802;
	bfe.u32 	%r803, %r794, 24, 8;
	bfe.u32 	%r804, %r794, 8, 8;
	bfe.u32 	%r805, %r793, 24, 8;
	bfe.u32 	%r806, %r793, 8, 8;
	bfe.u32 	%r807, %r792, 24, 8;
	bfe.u32 	%r808, %r792, 8, 8;
	bfe.u32 	%r809, %r791, 24, 8;
	bfe.u32 	%r810, %r791, 8, 8;
	xor.b32  	%r811, %r810, %r801;
	cvt.u16.u32 	%rs2306, %r811;
	st.local.u8 	[%rd83+65], %rs2306;
	xor.b32  	%r812, %r809, %r802;
	cvt.u16.u32 	%rs2307, %r812;
	st.local.u8 	[%rd83+67], %rs2307;
	xor.b32  	%r813, %r808, %r799;
	cvt.u16.u32 	%rs2308, %r813;
	st.local.u8 	[%rd83+69], %rs2308;
	xor.b32  	%r814, %r807, %r800;
	cvt.u16.u32 	%rs2309, %r814;
	st.local.u8 	[%rd83+71], %rs2309;
	xor.b32  	%r815, %r806, %r797;
	cvt.u16.u32 	%rs2310, %r815;
	st.local.u8 	[%rd83+73], %rs2310;
	xor.b32  	%r816, %r805, %r798;
	cvt.u16.u32 	%rs2311, %r816;
	st.local.u8 	[%rd83+75], %rs2311;
	xor.b32  	%r817, %r804, %r795;
	cvt.u16.u32 	%rs2312, %r817;
	st.local.u8 	[%rd83+77], %rs2312;
	xor.b32  	%r818, %r803, %r796;
	cvt.u16.u32 	%rs2313, %r818;
	st.local.u8 	[%rd83+79], %rs2313;
	ld.local.v4.b32 	{%r819, %r820, %r821, %r822}, [%rd83+80];
	bfe.u32 	%r823, %r822, 0, 8;
	cvt.u16.u32 	%rs2314, %r823;
	bfe.u32 	%r824, %r822, 16, 8;
	cvt.u16.u32 	%rs2315, %r824;
	bfe.u32 	%r825, %r821, 0, 8;
	cvt.u16.u32 	%rs2316, %r825;
	bfe.u32 	%r826, %r821, 16, 8;
	cvt.u16.u32 	%rs2317, %r826;
	bfe.u32 	%r827, %r820, 0, 8;
	cvt.u16.u32 	%rs2318, %r827;
	bfe.u32 	%r828, %r820, 16, 8;
	cvt.u16.u32 	%rs2319, %r828;
	bfe.u32 	%r829, %r819, 0, 8;
	cvt.u16.u32 	%rs2320, %r829;
	bfe.u32 	%r830, %r819, 16, 8;
	cvt.u16.u32 	%rs2321, %r830;
	bfe.u32 	%r831, %r822, 24, 8;
	bfe.u32 	%r832, %r822, 8, 8;
	bfe.u32 	%r833, %r821, 24, 8;
	bfe.u32 	%r834, %r821, 8, 8;
	bfe.u32 	%r835, %r820, 24, 8;
	bfe.u32 	%r836, %r820, 8, 8;
	bfe.u32 	%r837, %r819, 24, 8;
	bfe.u32 	%r838, %r819, 8, 8;
	xor.b32  	%r839, %r838, %r829;
	cvt.u16.u32 	%rs2322, %r839;
	st.local.u8 	[%rd83+81], %rs2322;
	xor.b32  	%r840, %r837, %r830;
	cvt.u16.u32 	%rs2323, %r840;
	st.local.u8 	[%rd83+83], %rs2323;
	xor.b32  	%r841, %r836, %r827;
	cvt.u16.u32 	%rs2324, %r841;
	st.local.u8 	[%rd83+85], %rs2324;
	xor.b32  	%r842, %r835, %r828;
	cvt.u16.u32 	%rs2325, %r842;
	st.local.u8 	[%rd83+87], %rs2325;
	xor.b32  	%r843, %r834, %r825;
	cvt.u16.u32 	%rs2326, %r843;
	st.local.u8 	[%rd83+89], %rs2326;
	xor.b32  	%r844, %r833, %r826;
	cvt.u16.u32 	%rs2327, %r844;
	st.local.u8 	[%rd83+91], %rs2327;
	xor.b32  	%r845, %r832, %r823;
	cvt.u16.u32 	%rs2328, %r845;
	st.local.u8 	[%rd83+93], %rs2328;
	xor.b32  	%r846, %r831, %r824;
	cvt.u16.u32 	%rs2329, %r846;
	st.local.u8 	[%rd83+95], %rs2329;
	ld.local.v4.b32 	{%r847, %r848, %r849, %r850}, [%rd83+96];
	bfe.u32 	%r851, %r850, 0, 8;
	cvt.u16.u32 	%rs2330, %r851;
	bfe.u32 	%r852, %r850, 16, 8;
	cvt.u16.u32 	%rs2331, %r852;
	bfe.u32 	%r853, %r849, 0, 8;
	cvt.u16.u32 	%rs2332, %r853;
	bfe.u32 	%r854, %r849, 16, 8;
	cvt.u16.u32 	%rs2333, %r854;
	bfe.u32 	%r855, %r848, 0, 8;
	cvt.u16.u32 	%rs2334, %r855;
	bfe.u32 	%r856, %r848, 16, 8;
	cvt.u16.u32 	%rs2335, %r856;
	bfe.u32 	%r857, %r847, 0, 8;
	cvt.u16.u32 	%rs2336, %r857;
	bfe.u32 	%r858, %r847, 16, 8;
	cvt.u16.u32 	%rs2337, %r858;
	bfe.u32 	%r859, %r850, 24, 8;
	bfe.u32 	%r860, %r850, 8, 8;
	bfe.u32 	%r861, %r849, 24, 8;
	bfe.u32 	%r862, %r849, 8, 8;
	bfe.u32 	%r863, %r848, 24, 8;
	bfe.u32 	%r864, %r848, 8, 8;
	bfe.u32 	%r865, %r847, 24, 8;
	bfe.u32 	%r866, %r847, 8, 8;
	xor.b32  	%r867, %r866, %r857;
	cvt.u16.u32 	%rs2338, %r867;
	st.local.u8 	[%rd83+97], %rs2338;
	xor.b32  	%r868, %r865, %r858;
	cvt.u16.u32 	%rs2339, %r868;
	st.local.u8 	[%rd83+99], %rs2339;
	xor.b32  	%r869, %r864, %r855;
	cvt.u16.u32 	%rs2340, %r869;
	st.local.u8 	[%rd83+101], %rs2340;
	xor.b32  	%r870, %r863, %r856;
	cvt.u16.u32 	%rs2341, %r870;
	st.local.u8 	[%rd83+103], %rs2341;
	xor.b32  	%r871, %r862, %r853;
	cvt.u16.u32 	%rs2342, %r871;
	st.local.u8 	[%rd83+105], %rs2342;
	xor.b32  	%r872, %r861, %r854;
	cvt.u16.u32 	%rs2343, %r872;
	st.local.u8 	[%rd83+107], %rs2343;
	xor.b32  	%r873, %r860, %r851;
	cvt.u16.u32 	%rs2344, %r873;
	st.local.u8 	[%rd83+109], %rs2344;
	xor.b32  	%r874, %r859, %r852;
	cvt.u16.u32 	%rs2345, %r874;
	st.local.u8 	[%rd83+111], %rs2345;
	ld.local.v4.b32 	{%r875, %r876, %r877, %r878}, [%rd83+112];
	bfe.u32 	%r879, %r878, 0, 8;
	cvt.u16.u32 	%rs2346, %r879;
	bfe.u32 	%r880, %r878, 16, 8;
	cvt.u16.u32 	%rs2347, %r880;
	bfe.u32 	%r881, %r877, 0, 8;
	cvt.u16.u32 	%rs2348, %r881;
	bfe.u32 	%r882, %r877, 16, 8;
	cvt.u16.u32 	%rs2349, %r882;
	bfe.u32 	%r883, %r876, 0, 8;
	cvt.u16.u32 	%rs2350, %r883;
	bfe.u32 	%r884, %r876, 16, 8;
	cvt.u16.u32 	%rs2351, %r884;
	bfe.u32 	%r885, %r875, 0, 8;
	cvt.u16.u32 	%rs2352, %r885;
	bfe.u32 	%r886, %r875, 16, 8;
	cvt.u16.u32 	%rs2353, %r886;
	bfe.u32 	%r887, %r878, 24, 8;
	bfe.u32 	%r888, %r878, 8, 8;
	bfe.u32 	%r889, %r877, 24, 8;
	bfe.u32 	%r890, %r877, 8, 8;
	bfe.u32 	%r891, %r876, 24, 8;
	bfe.u32 	%r892, %r876, 8, 8;
	bfe.u32 	%r893, %r875, 24, 8;
	bfe.u32 	%r894, %r875, 8, 8;
	xor.b32  	%r895, %r894, %r885;
	cvt.u16.u32 	%rs2354, %r895;
	st.local.u8 	[%rd83+113], %rs2354;
	xor.b32  	%r896, %r893, %r886;
	cvt.u16.u32 	%rs2355, %r896;
	st.local.u8 	[%rd83+115], %rs2355;
	xor.b32  	%r897, %r892, %r883;
	cvt.u16.u32 	%rs2356, %r897;
	st.local.u8 	[%rd83+117], %rs2356;
	xor.b32  	%r898, %r891, %r884;
	cvt.u16.u32 	%rs2357, %r898;
	st.local.u8 	[%rd83+119], %rs2357;
	xor.b32  	%r899, %r890, %r881;
	cvt.u16.u32 	%rs2358, %r899;
	st.local.u8 	[%rd83+121], %rs2358;
	xor.b32  	%r900, %r889, %r882;
	cvt.u16.u32 	%rs2359, %r900;
	st.local.u8 	[%rd83+123], %rs2359;
	xor.b32  	%r901, %r888, %r879;
	cvt.u16.u32 	%rs2360, %r901;
	st.local.u8 	[%rd83+125], %rs2360;
	xor.b32  	%r902, %r887, %r880;
	cvt.u16.u32 	%rs2361, %r902;
	st.local.u8 	[%rd83+127], %rs2361;
	ld.local.v4.b32 	{%r903, %r904, %r905, %r906}, [%rd83+128];
	bfe.u32 	%r907, %r906, 0, 8;
	cvt.u16.u32 	%rs2362, %r907;
	bfe.u32 	%r908, %r906, 16, 8;
	cvt.u16.u32 	%rs2363, %r908;
	bfe.u32 	%r909, %r905, 0, 8;
	cvt.u16.u32 	%rs2364, %r909;
	bfe.u32 	%r910, %r905, 16, 8;
	cvt.u16.u32 	%rs2365, %r910;
	bfe.u32 	%r911, %r904, 0, 8;
	cvt.u16.u32 	%rs2366, %r911;
	bfe.u32 	%r912, %r904, 16, 8;
	cvt.u16.u32 	%rs2367, %r912;
	bfe.u32 	%r913, %r903, 0, 8;
	cvt.u16.u32 	%rs2368, %r913;
	bfe.u32 	%r914, %r903, 16, 8;
	cvt.u16.u32 	%rs2369, %r914;
	bfe.u32 	%r915, %r906, 24, 8;
	bfe.u32 	%r916, %r906, 8, 8;
	bfe.u32 	%r917, %r905, 24, 8;
	bfe.u32 	%r918, %r905, 8, 8;
	bfe.u32 	%r919, %r904, 24, 8;
	bfe.u32 	%r920, %r904, 8, 8;
	bfe.u32 	%r921, %r903, 24, 8;
	bfe.u32 	%r922, %r903, 8, 8;
	xor.b32  	%r923, %r922, %r913;
	cvt.u16.u32 	%rs2370, %r923;
	st.local.u8 	[%rd83+129], %rs2370;
	xor.b32  	%r924, %r921, %r914;
	cvt.u16.u32 	%rs2371, %r924;
	st.local.u8 	[%rd83+131], %rs2371;
	xor.b32  	%r925, %r920, %r911;
	cvt.u16.u32 	%rs2372, %r925;
	st.local.u8 	[%rd83+133], %rs2372;
	xor.b32  	%r926, %r919, %r912;
	cvt.u16.u32 	%rs2373, %r926;
	st.local.u8 	[%rd83+135], %rs2373;
	xor.b32  	%r927, %r918, %r909;
	cvt.u16.u32 	%rs2374, %r927;
	st.local.u8 	[%rd83+137], %rs2374;
	xor.b32  	%r928, %r917, %r910;
	cvt.u16.u32 	%rs2375, %r928;
	st.local.u8 	[%rd83+139], %rs2375;
	xor.b32  	%r929, %r916, %r907;
	cvt.u16.u32 	%rs2376, %r929;
	st.local.u8 	[%rd83+141], %rs2376;
	xor.b32  	%r930, %r915, %r908;
	cvt.u16.u32 	%rs2377, %r930;
	st.local.u8 	[%rd83+143], %rs2377;
	ld.local.v4.b32 	{%r931, %r932, %r933, %r934}, [%rd83+144];
	bfe.u32 	%r935, %r934, 0, 8;
	cvt.u16.u32 	%rs2378, %r935;
	bfe.u32 	%r936, %r934, 16, 8;
	cvt.u16.u32 	%rs2379, %r936;
	bfe.u32 	%r937, %r933, 0, 8;
	cvt.u16.u32 	%rs2380, %r937;
	bfe.u32 	%r938, %r933, 16, 8;
	cvt.u16.u32 	%rs2381, %r938;
	bfe.u32 	%r939, %r932, 0, 8;
	cvt.u16.u32 	%rs2382, %r939;
	bfe.u32 	%r940, %r932, 16, 8;
	cvt.u16.u32 	%rs2383, %r940;
	bfe.u32 	%r941, %r931, 0, 8;
	cvt.u16.u32 	%rs2384, %r941;
	bfe.u32 	%r942, %r931, 16, 8;
	cvt.u16.u32 	%rs2385, %r942;
	bfe.u32 	%r943, %r934, 24, 8;
	bfe.u32 	%r944, %r934, 8, 8;
	bfe.u32 	%r945, %r933, 24, 8;
	bfe.u32 	%r946, %r933, 8, 8;
	bfe.u32 	%r947, %r932, 24, 8;
	bfe.u32 	%r948, %r932, 8, 8;
	bfe.u32 	%r949, %r931, 24, 8;
	bfe.u32 	%r950, %r931, 8, 8;
	xor.b32  	%r951, %r950, %r941;
	cvt.u16.u32 	%rs2386, %r951;
	st.local.u8 	[%rd83+145], %rs2386;
	xor.b32  	%r952, %r949, %r942;
	cvt.u16.u32 	%rs2387, %r952;
	st.local.u8 	[%rd83+147], %rs2387;
	xor.b32  	%r953, %r948, %r939;
	cvt.u16.u32 	%rs2388, %r953;
	st.local.u8 	[%rd83+149], %rs2388;
	xor.b32  	%r954, %r947, %r940;
	cvt.u16.u32 	%rs2389, %r954;
	st.local.u8 	[%rd83+151], %rs2389;
	xor.b32  	%r955, %r946, %r937;
	cvt.u16.u32 	%rs2390, %r955;
	st.local.u8 	[%rd83+153], %rs2390;
	xor.b32  	%r956, %r945, %r938;
	cvt.u16.u32 	%rs2391, %r956;
	st.local.u8 	[%rd83+155], %rs2391;
	xor.b32  	%r957, %r944, %r935;
	cvt.u16.u32 	%rs2392, %r957;
	st.local.u8 	[%rd83+157], %rs2392;
	xor.b32  	%r958, %r943, %r936;
	cvt.u16.u32 	%rs2393, %r958;
	st.local.u8 	[%rd83+159], %rs2393;
	ld.local.v4.b32 	{%r959, %r960, %r961, %r962}, [%rd83+160];
	bfe.u32 	%r963, %r962, 0, 8;
	cvt.u16.u32 	%rs2394, %r963;
	bfe.u32 	%r964, %r962, 16, 8;
	cvt.u16.u32 	%rs2395, %r964;
	bfe.u32 	%r965, %r961, 0, 8;
	cvt.u16.u32 	%rs2396, %r965;
	bfe.u32 	%r966, %r961, 16, 8;
	cvt.u16.u32 	%rs2397, %r966;
	bfe.u32 	%r967, %r960, 0, 8;
	cvt.u16.u32 	%rs2398, %r967;
	bfe.u32 	%r968, %r960, 16, 8;
	cvt.u16.u32 	%rs2399, %r968;
	bfe.u32 	%r969, %r959, 0, 8;
	cvt.u16.u32 	%rs2400, %r969;
	bfe.u32 	%r970, %r959, 16, 8;
	cvt.u16.u32 	%rs2401, %r970;
	bfe.u32 	%r971, %r962, 24, 8;
	bfe.u32 	%r972, %r962, 8, 8;
	bfe.u32 	%r973, %r961, 24, 8;
	bfe.u32 	%r974, %r961, 8, 8;
	bfe.u32 	%r975, %r960, 24, 8;
	bfe.u32 	%r976, %r960, 8, 8;
	bfe.u32 	%r977, %r959, 24, 8;
	bfe.u32 	%r978, %r959, 8, 8;
	xor.b32  	%r979, %r978, %r969;
	cvt.u16.u32 	%rs2402, %r979;
	st.local.u8 	[%rd83+161], %rs2402;
	xor.b32  	%r980, %r977, %r970;
	cvt.u16.u32 	%rs2403, %r980;
	st.local.u8 	[%rd83+163], %rs2403;
	xor.b32  	%r981, %r976, %r967;
	cvt.u16.u32 	%rs2404, %r981;
	st.local.u8 	[%rd83+165], %rs2404;
	xor.b32  	%r982, %r975, %r968;
	cvt.u16.u32 	%rs2405, %r982;
	st.local.u8 	[%rd83+167], %rs2405;
	xor.b32  	%r983, %r974, %r965;
	cvt.u16.u32 	%rs2406, %r983;
	st.local.u8 	[%rd83+169], %rs2406;
	xor.b32  	%r984, %r973, %r966;
	cvt.u16.u32 	%rs2407, %r984;
	st.local.u8 	[%rd83+171], %rs2407;
	xor.b32  	%r985, %r972, %r963;
	cvt.u16.u32 	%rs2408, %r985;
	st.local.u8 	[%rd83+173], %rs2408;
	xor.b32  	%r986, %r971, %r964;
	cvt.u16.u32 	%rs2409, %r986;
	st.local.u8 	[%rd83+175], %rs2409;
	ld.local.v4.b32 	{%r987, %r988, %r989, %r990}, [%rd83+176];
	bfe.u32 	%r991, %r990, 0, 8;
	cvt.u16.u32 	%rs2410, %r991;
	bfe.u32 	%r992, %r990, 16, 8;
	cvt.u16.u32 	%rs2411, %r992;
	bfe.u32 	%r993, %r989, 0, 8;
	cvt.u16.u32 	%rs2412, %r993;
	bfe.u32 	%r994, %r989, 16, 8;
	cvt.u16.u32 	%rs2413, %r994;
	bfe.u32 	%r995, %r988, 0, 8;
	cvt.u16.u32 	%rs2414, %r995;
	bfe.u32 	%r996, %r988, 16, 8;
	cvt.u16.u32 	%rs2415, %r996;
	bfe.u32 	%r997, %r987, 0, 8;
	cvt.u16.u32 	%rs2416, %r997;
	bfe.u32 	%r998, %r987, 16, 8;
	cvt.u16.u32 	%rs2417, %r998;
	bfe.u32 	%r999, %r990, 24, 8;
	bfe.u32 	%r1000, %r990, 8, 8;
	bfe.u32 	%r1001, %r989, 24, 8;
	bfe.u32 	%r1002, %r989, 8, 8;
	bfe.u32 	%r1003, %r988, 24, 8;
	bfe.u32 	%r1004, %r988, 8, 8;
	bfe.u32 	%r1005, %r987, 24, 8;
	bfe.u32 	%r1006, %r987, 8, 8;
	xor.b32  	%r1007, %r1006, %r997;
	cvt.u16.u32 	%rs2418, %r1007;
	st.local.u8 	[%rd83+177], %rs2418;
	xor.b32  	%r1008, %r1005, %r998;
	cvt.u16.u32 	%rs2419, %r1008;
	st.local.u8 	[%rd83+179], %rs2419;
	xor.b32  	%r1009, %r1004, %r995;
	cvt.u16.u32 	%rs2420, %r1009;
	st.local.u8 	[%rd83+181], %rs2420;
	xor.b32  	%r1010, %r1003, %r996;
	cvt.u16.u32 	%rs2421, %r1010;
	st.local.u8 	[%rd83+183], %rs2421;
	xor.b32  	%r1011, %r1002, %r993;
	cvt.u16.u32 	%rs2422, %r1011;
	st.local.u8 	[%rd83+185], %rs2422;
	xor.b32  	%r1012, %r1001, %r994;
	cvt.u16.u32 	%rs2423, %r1012;
	st.local.u8 	[%rd83+187], %rs2423;
	xor.b32  	%r1013, %r1000, %r991;
	cvt.u16.u32 	%rs2424, %r1013;
	st.local.u8 	[%rd83+189], %rs2424;
	xor.b32  	%r1014, %r999, %r992;
	cvt.u16.u32 	%rs2425, %r1014;
	st.local.u8 	[%rd83+191], %rs2425;
	ld.local.v4.b32 	{%r1015, %r1016, %r1017, %r1018}, [%rd83+192];
	bfe.u32 	%r1019, %r1018, 0, 8;
	cvt.u16.u32 	%rs2426, %r1019;
	bfe.u32 	%r1020, %r1018, 16, 8;
	cvt.u16.u32 	%rs2427, %r1020;
	bfe.u32 	%r1021, %r1017, 0, 8;
	cvt.u16.u32 	%rs2428, %r1021;
	bfe.u32 	%r1022, %r1017, 16, 8;
	cvt.u16.u32 	%rs2429, %r1022;
	bfe.u32 	%r1023, %r1016, 0, 8;
	cvt.u16.u32 	%rs2430, %r1023;
	bfe.u32 	%r1024, %r1016, 16, 8;
	cvt.u16.u32 	%rs2431, %r1024;
	bfe.u32 	%r1025, %r1015, 0, 8;
	cvt.u16.u32 	%rs2432, %r1025;
	bfe.u32 	%r1026, %r1015, 16, 8;
	cvt.u16.u32 	%rs2433, %r1026;
	bfe.u32 	%r1027, %r1018, 24, 8;
	bfe.u32 	%r1028, %r1018, 8, 8;
	bfe.u32 	%r1029, %r1017, 24, 8;
	bfe.u32 	%r1030, %r1017, 8, 8;
	bfe.u32 	%r1031, %r1016, 24, 8;
	bfe.u32 	%r1032, %r1016, 8, 8;
	bfe.u32 	%r1033, %r1015, 24, 8;
	bfe.u32 	%r1034, %r1015, 8, 8;
	xor.b32  	%r1035, %r1034, %r1025;
	cvt.u16.u32 	%rs2434, %r1035;
	st.local.u8 	[%rd83+193], %rs2434;
	xor.b32  	%r1036, %r1033, %r1026;
	cvt.u16.u32 	%rs2435, %r1036;
	st.local.u8 	[%rd83+195], %rs2435;
	xor.b32  	%r1037, %r1032, %r1023;
	cvt.u16.u32 	%rs2436, %r1037;
	st.local.u8 	[%rd83+197], %rs2436;
	xor.b32  	%r1038, %r1031, %r1024;
	cvt.u16.u32 	%rs2437, %r1038;
	st.local.u8 	[%rd83+199], %rs2437;
	xor.b32  	%r1039, %r1030, %r1021;
	cvt.u16.u32 	%rs2438, %r1039;
	st.local.u8 	[%rd83+201], %rs2438;
	xor.b32  	%r1040, %r1029, %r1022;
	cvt.u16.u32 	%rs2439, %r1040;
	st.local.u8 	[%rd83+203], %rs2439;
	xor.b32  	%r1041, %r1028, %r1019;
	cvt.u16.u32 	%rs2440, %r1041;
	st.local.u8 	[%rd83+205], %rs2440;
	xor.b32  	%r1042, %r1027, %r1020;
	cvt.u16.u32 	%rs2441, %r1042;
	st.local.u8 	[%rd83+207], %rs2441;
	ld.local.v4.b32 	{%r1043, %r1044, %r1045, %r1046}, [%rd83+208];
	bfe.u32 	%r1047, %r1046, 0, 8;
	cvt.u16.u32 	%rs2442, %r1047;
	bfe.u32 	%r1048, %r1046, 16, 8;
	cvt.u16.u32 	%rs2443, %r1048;
	bfe.u32 	%r1049, %r1045, 0, 8;
	cvt.u16.u32 	%rs2444, %r1049;
	bfe.u32 	%r1050, %r1045, 16, 8;
	cvt.u16.u32 	%rs2445, %r1050;
	bfe.u32 	%r1051, %r1044, 0, 8;
	cvt.u16.u32 	%rs2446, %r1051;
	bfe.u32 	%r1052, %r1044, 16, 8;
	cvt.u16.u32 	%rs2447, %r1052;
	bfe.u32 	%r1053, %r1043, 0, 8;
	cvt.u16.u32 	%rs2448, %r1053;
	bfe.u32 	%r1054, %r1043, 16, 8;
	cvt.u16.u32 	%rs2449, %r1054;
	bfe.u32 	%r1055, %r1046, 24, 8;
	bfe.u32 	%r1056, %r1046, 8, 8;
	bfe.u32 	%r1057, %r1045, 24, 8;
	bfe.u32 	%r1058, %r1045, 8, 8;
	bfe.u32 	%r1059, %r1044, 24, 8;
	bfe.u32 	%r1060, %r1044, 8, 8;
	bfe.u32 	%r1061, %r1043, 24, 8;
	bfe.u32 	%r1062, %r1043, 8, 8;
	xor.b32  	%r1063, %r1062, %r1053;
	cvt.u16.u32 	%rs2450, %r1063;
	st.local.u8 	[%rd83+209], %rs2450;
	xor.b32  	%r1064, %r1061, %r1054;
	cvt.u16.u32 	%rs2451, %r1064;
	st.local.u8 	[%rd83+211], %rs2451;
	xor.b32  	%r1065, %r1060, %r1051;
	cvt.u16.u32 	%rs2452, %r1065;
	st.local.u8 	[%rd83+213], %rs2452;
	xor.b32  	%r1066, %r1059, %r1052;
	cvt.u16.u32 	%rs2453, %r1066;
	st.local.u8 	[%rd83+215], %rs2453;
	xor.b32  	%r1067, %r1058, %r1049;
	cvt.u16.u32 	%rs2454, %r1067;
	st.local.u8 	[%rd83+217], %rs2454;
	xor.b32  	%r1068, %r1057, %r1050;
	cvt.u16.u32 	%rs2455, %r1068;
	st.local.u8 	[%rd83+219], %rs2455;
	xor.b32  	%r1069, %r1056, %r1047;
	cvt.u16.u32 	%rs2456, %r1069;
	st.local.u8 	[%rd83+221], %rs2456;
	xor.b32  	%r1070, %r1055, %r1048;
	cvt.u16.u32 	%rs2457, %r1070;
	st.local.u8 	[%rd83+223], %rs2457;
	ld.local.v4.b32 	{%r1071, %r1072, %r1073, %r1074}, [%rd83+224];
	bfe.u32 	%r1075, %r1074, 0, 8;
	cvt.u16.u32 	%rs2458, %r1075;
	bfe.u32 	%r1076, %r1074, 16, 8;
	cvt.u16.u32 	%rs2459, %r1076;
	bfe.u32 	%r1077, %r1073, 0, 8;
	cvt.u16.u32 	%rs2460, %r1077;
	bfe.u32 	%r1078, %r1073, 16, 8;
	cvt.u16.u32 	%rs2461, %r1078;
	bfe.u32 	%r1079, %r1072, 0, 8;
	cvt.u16.u32 	%rs2462, %r1079;
	bfe.u32 	%r1080, %r1072, 16, 8;
	cvt.u16.u32 	%rs2463, %r1080;
	bfe.u32 	%r1081, %r1071, 0, 8;
	cvt.u16.u32 	%rs2464, %r1081;
	bfe.u32 	%r1082, %r1071, 16, 8;
	cvt.u16.u32 	%rs2465, %r1082;
	bfe.u32 	%r1083, %r1074, 24, 8;
	bfe.u32 	%r1084, %r1074, 8, 8;
	bfe.u32 	%r1085, %r1073, 24, 8;
	bfe.u32 	%r1086, %r1073, 8, 8;
	bfe.u32 	%r1087, %r1072, 24, 8;
	bfe.u32 	%r1088, %r1072, 8, 8;
	bfe.u32 	%r1089, %r1071, 24, 8;
	bfe.u32 	%r1090, %r1071, 8, 8;
	xor.b32  	%r1091, %r1090, %r1081;
	cvt.u16.u32 	%rs2466, %r1091;
	st.local.u8 	[%rd83+225], %rs2466;
	xor.b32  	%r1092, %r1089, %r1082;
	cvt.u16.u32 	%rs2467, %r1092;
	st.local.u8 	[%rd83+227], %rs2467;
	xor.b32  	%r1093, %r1088, %r1079;
	cvt.u16.u32 	%rs2468, %r1093;
	st.local.u8 	[%rd83+229], %rs2468;
	xor.b32  	%r1094, %r1087, %r1080;
	cvt.u16.u32 	%rs2469, %r1094;
	st.local.u8 	[%rd83+231], %rs2469;
	xor.b32  	%r1095, %r1086, %r1077;
	cvt.u16.u32 	%rs2470, %r1095;
	st.local.u8 	[%rd83+233], %rs2470;
	xor.b32  	%r1096, %r1085, %r1078;
	cvt.u16.u32 	%rs2471, %r1096;
	st.local.u8 	[%rd83+235], %rs2471;
	xor.b32  	%r1097, %r1084, %r1075;
	cvt.u16.u32 	%rs2472, %r1097;
	st.local.u8 	[%rd83+237], %rs2472;
	xor.b32  	%r1098, %r1083, %r1076;
	cvt.u16.u32 	%rs2473, %r1098;
	st.local.u8 	[%rd83+239], %rs2473;
	ld.local.v4.b32 	{%r1099, %r1100, %r1101, %r1102}, [%rd83+240];
	bfe.u32 	%r1103, %r1102, 0, 8;
	cvt.u16.u32 	%rs2474, %r1103;
	bfe.u32 	%r1104, %r1102, 16, 8;
	cvt.u16.u32 	%rs2475, %r1104;
	bfe.u32 	%r1105, %r1101, 0, 8;
	cvt.u16.u32 	%rs2476, %r1105;
	bfe.u32 	%r1106, %r1101, 16, 8;
	cvt.u16.u32 	%rs2477, %r1106;
	bfe.u32 	%r1107, %r1100, 0, 8;
	cvt.u16.u32 	%rs2478, %r1107;
	bfe.u32 	%r1108, %r1100, 16, 8;
	cvt.u16.u32 	%rs2479, %r1108;
	bfe.u32 	%r1109, %r1099, 0, 8;
	cvt.u16.u32 	%rs2480, %r1109;
	bfe.u32 	%r1110, %r1099, 16, 8;
	cvt.u16.u32 	%rs2481, %r1110;
	bfe.u32 	%r1111, %r1102, 24, 8;
	bfe.u32 	%r1112, %r1102, 8, 8;
	bfe.u32 	%r1113, %r1101, 24, 8;
	bfe.u32 	%r1114, %r1101, 8, 8;
	bfe.u32 	%r1115, %r1100, 24, 8;
	bfe.u32 	%r1116, %r1100, 8, 8;
	bfe.u32 	%r1117, %r1099, 24, 8;
	bfe.u32 	%r1118, %r1099, 8, 8;
	xor.b32  	%r1119, %r1118, %r1109;
	cvt.u16.u32 	%rs2482, %r1119;
	st.local.u8 	[%rd83+241], %rs2482;
	xor.b32  	%r1120, %r1117, %r1110;
	cvt.u16.u32 	%rs2483, %r1120;
	st.local.u8 	[%rd83+243], %rs2483;
	xor.b32  	%r1121, %r1116, %r1107;
	cvt.u16.u32 	%rs2484, %r1121;
	st.local.u8 	[%rd83+245], %rs2484;
	xor.b32  	%r1122, %r1115, %r1108;
	cvt.u16.u32 	%rs2485, %r1122;
	st.local.u8 	[%rd83+247], %rs2485;
	xor.b32  	%r1123, %r1114, %r1105;
	cvt.u16.u32 	%rs2486, %r1123;
	st.local.u8 	[%rd83+249], %rs2486;
	xor.b32  	%r1124, %r1113, %r1106;
	cvt.u16.u32 	%rs2487, %r1124;
	st.local.u8 	[%rd83+251], %rs2487;
	xor.b32  	%r1125, %r1112, %r1103;
	cvt.u16.u32 	%rs2488, %r1125;
	st.local.u8 	[%rd83+253], %rs2488;
	xor.b32  	%r1126, %r1111, %r1104;
	cvt.u16.u32 	%rs2489, %r1126;
	st.local.u8 	[%rd83+255], %rs2489;
	xor.b16  	%rs2490, %rs2241, %rs2240;
	xor.b16  	%rs2491, %rs2243, %rs2242;
	st.local.v2.u8 	[%rd83+2], {%rs2490, %rs2491};
	xor.b16  	%rs2492, %rs2239, %rs2238;
	xor.b16  	%rs2493, %rs2245, %rs2244;
	st.local.v2.u8 	[%rd83+6], {%rs2492, %rs2493};
	xor.b16  	%rs2494, %rs2237, %rs2236;
	xor.b16  	%rs2495, %rs2247, %rs2246;
	st.local.v2.u8 	[%rd83+10], {%rs2494, %rs2495};
	xor.b16  	%rs2496, %rs2235, %rs2234;
	xor.b16  	%rs2497, %rs2249, %rs2248;
	st.local.v2.u8 	[%rd83+14], {%rs2496, %rs2497};
	xor.b16  	%rs2498, %rs2257, %rs2256;
	xor.b16  	%rs2499, %rs2259, %rs2258;
	st.local.v2.u8 	[%rd83+18], {%rs2498, %rs2499};
	xor.b16  	%rs2500, %rs2255, %rs2254;
	xor.b16  	%rs2501, %rs2261, %rs2260;
	st.local.v2.u8 	[%rd83+22], {%rs2500, %rs2501};
	xor.b16  	%rs2502, %rs2253, %rs2252;
	xor.b16  	%rs2503, %rs2263, %rs2262;
	st.local.v2.u8 	[%rd83+26], {%rs2502, %rs2503};
	xor.b16  	%rs2504, %rs2251, %rs2250;
	xor.b16  	%rs2505, %rs2265, %rs2264;
	st.local.v2.u8 	[%rd83+30], {%rs2504, %rs2505};
	xor.b16  	%rs2506, %rs2273, %rs2272;
	xor.b16  	%rs2507, %rs2275, %rs2274;
	st.local.v2.u8 	[%rd83+34], {%rs2506, %rs2507};
	xor.b16  	%rs2508, %rs2271, %rs2270;
	xor.b16  	%rs2509, %rs2277, %rs2276;
	st.local.v2.u8 	[%rd83+38], {%rs2508, %rs2509};
	xor.b16  	%rs2510, %rs2269, %rs2268;
	xor.b16  	%rs2511, %rs2279, %rs2278;
	st.local.v2.u8 	[%rd83+42], {%rs2510, %rs2511};
	xor.b16  	%rs2512, %rs2267, %rs2266;
	xor.b16  	%rs2513, %rs2281, %rs2280;
	st.local.v2.u8 	[%rd83+46], {%rs2512, %rs2513};
	xor.b16  	%rs2514, %rs2289, %rs2288;
	xor.b16  	%rs2515, %rs2291, %rs2290;
	st.local.v2.u8 	[%rd83+50], {%rs2514, %rs2515};
	xor.b16  	%rs2516, %rs2287, %rs2286;
	xor.b16  	%rs2517, %rs2293, %rs2292;
	st.local.v2.u8 	[%rd83+54], {%rs2516, %rs2517};
	xor.b16  	%rs2518, %rs2285, %rs2284;
	xor.b16  	%rs2519, %rs2295, %rs2294;
	st.local.v2.u8 	[%rd83+58], {%rs2518, %rs2519};
	xor.b16  	%rs2520, %rs2283, %rs2282;
	xor.b16  	%rs2521, %rs2297, %rs2296;
	st.local.v2.u8 	[%rd83+62], {%rs2520, %rs2521};
	xor.b16  	%rs2522, %rs2305, %rs2304;
	xor.b16  	%rs2523, %rs2307, %rs2306;
	st.local.v2.u8 	[%rd83+66], {%rs2522, %rs2523};
	xor.b16  	%rs2524, %rs2303, %rs2302;
	xor.b16  	%rs2525, %rs2309, %rs2308;
	st.local.v2.u8 	[%rd83+70], {%rs2524, %rs2525};
	xor.b16  	%rs2526, %rs2301, %rs2300;
	xor.b16  	%rs2527, %rs2311, %rs2310;
	st.local.v2.u8 	[%rd83+74], {%rs2526, %rs2527};
	xor.b16  	%rs2528, %rs2299, %rs2298;
	xor.b16  	%rs2529, %rs2313, %rs2312;
	st.local.v2.u8 	[%rd83+78], {%rs2528, %rs2529};
	xor.b16  	%rs2530, %rs2321, %rs2320;
	xor.b16  	%rs2531, %rs2323, %rs2322;
	st.local.v2.u8 	[%rd83+82], {%rs2530, %rs2531};
	xor.b16  	%rs2532, %rs2319, %rs2318;
	xor.b16  	%rs2533, %rs2325, %rs2324;
	st.local.v2.u8 	[%rd83+86], {%rs2532, %rs2533};
	xor.b16  	%rs2534, %rs2317, %rs2316;
	xor.b16  	%rs2535, %rs2327, %rs2326;
	st.local.v2.u8 	[%rd83+90], {%rs2534, %rs2535};
	xor.b16  	%rs2536, %rs2315, %rs2314;
	xor.b16  	%rs2537, %rs2329, %rs2328;
	st.local.v2.u8 	[%rd83+94], {%rs2536, %rs2537};
	xor.b16  	%rs2538, %rs2337, %rs2336;
	xor.b16  	%rs2539, %rs2339, %rs2338;
	st.local.v2.u8 	[%rd83+98], {%rs2538, %rs2539};
	xor.b16  	%rs2540, %rs2335, %rs2334;
	xor.b16  	%rs2541, %rs2341, %rs2340;
	st.local.v2.u8 	[%rd83+102], {%rs2540, %rs2541};
	xor.b16  	%rs2542, %rs2333, %rs2332;
	xor.b16  	%rs2543, %rs2343, %rs2342;
	st.local.v2.u8 	[%rd83+106], {%rs2542, %rs2543};
	xor.b16  	%rs2544, %rs2331, %rs2330;
	xor.b16  	%rs2545, %rs2345, %rs2344;
	st.local.v2.u8 	[%rd83+110], {%rs2544, %rs2545};
	xor.b16  	%rs2546, %rs2353, %rs2352;
	xor.b16  	%rs2547, %rs2355, %rs2354;
	st.local.v2.u8 	[%rd83+114], {%rs2546, %rs2547};
	xor.b16  	%rs2548, %rs2351, %rs2350;
	xor.b16  	%rs2549, %rs2357, %rs2356;
	st.local.v2.u8 	[%rd83+118], {%rs2548, %rs2549};
	xor.b16  	%rs2550, %rs2349, %rs2348;
	xor.b16  	%rs2551, %rs2359, %rs2358;
	st.local.v2.u8 	[%rd83+122], {%rs2550, %rs2551};
	xor.b16  	%rs2552, %rs2347, %rs2346;
	xor.b16  	%rs2553, %rs2361, %rs2360;
	st.local.v2.u8 	[%rd83+126], {%rs2552, %rs2553};
	xor.b16  	%rs2554, %rs2369, %rs2368;
	xor.b16  	%rs2555, %rs2371, %rs2370;
	st.local.v2.u8 	[%rd83+130], {%rs2554, %rs2555};
	xor.b16  	%rs2556, %rs2367, %rs2366;
	xor.b16  	%rs2557, %rs2373, %rs2372;
	st.local.v2.u8 	[%rd83+134], {%rs2556, %rs2557};
	xor.b16  	%rs2558, %rs2365, %rs2364;
	xor.b16  	%rs2559, %rs2375, %rs2374;
	st.local.v2.u8 	[%rd83+138], {%rs2558, %rs2559};
	xor.b16  	%rs2560, %rs2363, %rs2362;
	xor.b16  	%rs2561, %rs2377, %rs2376;
	st.local.v2.u8 	[%rd83+142], {%rs2560, %rs2561};
	xor.b16  	%rs2562, %rs2385, %rs2384;
	xor.b16  	%rs2563, %rs2387, %rs2386;
	st.local.v2.u8 	[%rd83+146], {%rs2562, %rs2563};
	xor.b16  	%rs2564, %rs2383, %rs2382;
	xor.b16  	%rs2565, %rs2389, %rs2388;
	st.local.v2.u8 	[%rd83+150], {%rs2564, %rs2565};
	xor.b16  	%rs2566, %rs2381, %rs2380;
	xor.b16  	%rs2567, %rs2391, %rs2390;
	st.local.v2.u8 	[%rd83+154], {%rs2566, %rs2567};
	xor.b16  	%rs2568, %rs2379, %rs2378;
	xor.b16  	%rs2569, %rs2393, %rs2392;
	st.local.v2.u8 	[%rd83+158], {%rs2568, %rs2569};
	xor.b16  	%rs2570, %rs2401, %rs2400;
	xor.b16  	%rs2571, %rs2403, %rs2402;
	st.local.v2.u8 	[%rd83+162], {%rs2570, %rs2571};
	xor.b16  	%rs2572, %rs2399, %rs2398;
	xor.b16  	%rs2573, %rs2405, %rs2404;
	st.local.v2.u8 	[%rd83+166], {%rs2572, %rs2573};
	xor.b16  	%rs2574, %rs2397, %rs2396;
	xor.b16  	%rs2575, %rs2407, %rs2406;
	st.local.v2.u8 	[%rd83+170], {%rs2574, %rs2575};
	xor.b16  	%rs2576, %rs2395, %rs2394;
	xor.b16  	%rs2577, %rs2409, %rs2408;
	st.local.v2.u8 	[%rd83+174], {%rs2576, %rs2577};
	xor.b16  	%rs2578, %rs2417, %rs2416;
	xor.b16  	%rs2579, %rs2419, %rs2418;
	st.local.v2.u8 	[%rd83+178], {%rs2578, %rs2579};
	xor.b16  	%rs2580, %rs2415, %rs2414;
	xor.b16  	%rs2581, %rs2421, %rs2420;
	st.local.v2.u8 	[%rd83+182], {%rs2580, %rs2581};
	xor.b16  	%rs2582, %rs2413, %rs2412;
	xor.b16  	%rs2583, %rs2423, %rs2422;
	st.local.v2.u8 	[%rd83+186], {%rs2582, %rs2583};
	xor.b16  	%rs2584, %rs2411, %rs2410;
	xor.b16  	%rs2585, %rs2425, %rs2424;
	st.local.v2.u8 	[%rd83+190], {%rs2584, %rs2585};
	xor.b16  	%rs2586, %rs2433, %rs2432;
	xor.b16  	%rs2587, %rs2435, %rs2434;
	st.local.v2.u8 	[%rd83+194], {%rs2586, %rs2587};
	xor.b16  	%rs2588, %rs2431, %rs2430;
	xor.b16  	%rs2589, %rs2437, %rs2436;
	st.local.v2.u8 	[%rd83+198], {%rs2588, %rs2589};
	xor.b16  	%rs2590, %rs2429, %rs2428;
	xor.b16  	%rs2591, %rs2439, %rs2438;
	st.local.v2.u8 	[%rd83+202], {%rs2590, %rs2591};
	xor.b16  	%rs2592, %rs2427, %rs2426;
	xor.b16  	%rs2593, %rs2441, %rs2440;
	st.local.v2.u8 	[%rd83+206], {%rs2592, %rs2593};
	xor.b16  	%rs2594, %rs2449, %rs2448;
	xor.b16  	%rs2595, %rs2451, %rs2450;
	st.local.v2.u8 	[%rd83+210], {%rs2594, %rs2595};
	xor.b16  	%rs2596, %rs2447, %rs2446;
	xor.b16  	%rs2597, %rs2453, %rs2452;
	st.local.v2.u8 	[%rd83+214], {%rs2596, %rs2597};
	xor.b16  	%rs2598, %rs2445, %rs2444;
	xor.b16  	%rs2599, %rs2455, %rs2454;
	st.local.v2.u8 	[%rd83+218], {%rs2598, %rs2599};
	xor.b16  	%rs2600, %rs2443, %rs2442;
	xor.b16  	%rs2601, %rs2457, %rs2456;
	st.local.v2.u8 	[%rd83+222], {%rs2600, %rs2601};
	xor.b16  	%rs2602, %rs2465, %rs2464;
	xor.b16  	%rs2603, %rs2467, %rs2466;
	st.local.v2.u8 	[%rd83+226], {%rs2602, %rs2603};
	xor.b16  	%rs2604, %rs2463, %rs2462;
	xor.b16  	%rs2605, %rs2469, %rs2468;
	st.local.v2.u8 	[%rd83+230], {%rs2604, %rs2605};
	xor.b16  	%rs2606, %rs2461, %rs2460;
	xor.b16  	%rs2607, %rs2471, %rs2470;
	st.local.v2.u8 	[%rd83+234], {%rs2606, %rs2607};
	xor.b16  	%rs2608, %rs2459, %rs2458;
	xor.b16  	%rs2609, %rs2473, %rs2472;
	st.local.v2.u8 	[%rd83+238], {%rs2608, %rs2609};
	xor.b16  	%rs2610, %rs2481, %rs2480;
	xor.b16  	%rs2611, %rs2483, %rs2482;
	st.local.v2.u8 	[%rd83+242], {%rs2610, %rs2611};
	xor.b16  	%rs2612, %rs2479, %rs2478;
	xor.b16  	%rs2613, %rs2485, %rs2484;
	st.local.v2.u8 	[%rd83+246], {%rs2612, %rs2613};
	xor.b16  	%rs2614, %rs2477, %rs2476;
	xor.b16  	%rs2615, %rs2487, %rs2486;
	st.local.v2.u8 	[%rd83+250], {%rs2614, %rs2615};
	xor.b16  	%rs2616, %rs2475, %rs2474;
	xor.b16  	%rs2617, %rs2489, %rs2488;
	st.local.v2.u8 	[%rd83+254], {%rs2616, %rs2617};
	xor.b16  	%rs2618, %rs2238, %rs2240;
	xor.b16  	%rs2619, %rs2244, %rs2242;
	xor.b16  	%rs2620, %rs2492, %rs2490;
	xor.b16  	%rs2621, %rs2493, %rs2491;
	cvt.u32.u16 	%r1127, %rs2621;
	cvt.u32.u16 	%r1128, %rs2620;
	prmt.b32 	%r1129, %r1128, %r1127, 0x3340U;
	cvt.u32.u16 	%r1130, %rs2619;
	cvt.u32.u16 	%r1131, %rs2618;
	prmt.b32 	%r1132, %r1131, %r1130, 0x3340U;
	prmt.b32 	%r1133, %r1132, %r1129, 0x5410U;
	st.local.u32 	[%rd83+4], %r1133;
	xor.b16  	%rs2622, %rs2234, %rs2236;
	xor.b16  	%rs2623, %rs2248, %rs2246;
	xor.b16  	%rs2624, %rs2496, %rs2494;
	xor.b16  	%rs2625, %rs2497, %rs2495;
	cvt.u32.u16 	%r1134, %rs2625;
	cvt.u32.u16 	%r1135, %rs2624;
	prmt.b32 	%r1136, %r1135, %r1134, 0x3340U;
	cvt.u32.u16 	%r1137, %rs2623;
	cvt.u32.u16 	%r1138, %rs2622;
	prmt.b32 	%r1139, %r1138, %r1137, 0x3340U;
	prmt.b32 	%r1140, %r1139, %r1136, 0x5410U;
	st.local.u32 	[%rd83+12], %r1140;
	xor.b16  	%rs2626, %rs2254, %rs2256;
	xor.b16  	%rs2627, %rs2260, %rs2258;
	xor.b16  	%rs2628, %rs2500, %rs2498;
	xor.b16  	%rs2629, %rs2501, %rs2499;
	cvt.u32.u16 	%r1141, %rs2629;
	cvt.u32.u16 	%r1142, %rs2628;
	prmt.b32 	%r1143, %r1142, %r1141, 0x3340U;
	cvt.u32.u16 	%r1144, %rs2627;
	cvt.u32.u16 	%r1145, %rs2626;
	prmt.b32 	%r1146, %r1145, %r1144, 0x3340U;
	prmt.b32 	%r1147, %r1146, %r1143, 0x5410U;
	st.local.u32 	[%rd83+20], %r1147;
	xor.b16  	%rs2630, %rs2250, %rs2252;
	xor.b16  	%rs2631, %rs2264, %rs2262;
	xor.b16  	%rs2632, %rs2504, %rs2502;
	xor.b16  	%rs2633, %rs2505, %rs2503;
	cvt.u32.u16 	%r1148, %rs2633;
	cvt.u32.u16 	%r1149, %rs2632;
	prmt.b32 	%r1150, %r1149, %r1148, 0x3340U;
	cvt.u32.u16 	%r1151, %rs2631;
	cvt.u32.u16 	%r1152, %rs2630;
	prmt.b32 	%r1153, %r1152, %r1151, 0x3340U;
	prmt.b32 	%r1154, %r1153, %r1150, 0x5410U;
	st.local.u32 	[%rd83+28], %r1154;
	xor.b16  	%rs2634, %rs2270, %rs2272;
	xor.b16  	%rs2635, %rs2276, %rs2274;
	xor.b16  	%rs2636, %rs2508, %rs2506;
	xor.b16  	%rs2637, %rs2509, %rs2507;
	cvt.u32.u16 	%r1155, %rs2637;
	cvt.u32.u16 	%r1156, %rs2636;
	prmt.b32 	%r1157, %r1156, %r1155, 0x3340U;
	cvt.u32.u16 	%r1158, %rs2635;
	cvt.u32.u16 	%r1159, %rs2634;
	prmt.b32 	%r1160, %r1159, %r1158, 0x3340U;
	prmt.b32 	%r1161, %r1160, %r1157, 0x5410U;
	st.local.u32 	[%rd83+36], %r1161;
	xor.b16  	%rs2638, %rs2266, %rs2268;
	xor.b16  	%rs2639, %rs2280, %rs2278;
	xor.b16  	%rs2640, %rs2512, %rs2510;
	xor.b16  	%rs2641, %rs2513, %rs2511;
	cvt.u32.u16 	%r1162, %rs2641;
	cvt.u32.u16 	%r1163, %rs2640;
	prmt.b32 	%r1164, %r1163, %r1162, 0x3340U;
	cvt.u32.u16 	%r1165, %rs2639;
	cvt.u32.u16 	%r1166, %rs2638;
	prmt.b32 	%r1167, %r1166, %r1165, 0x3340U;
	prmt.b32 	%r1168, %r1167, %r1164, 0x5410U;
	st.local.u32 	[%rd83+44], %r1168;
	xor.b16  	%rs2642, %rs2286, %rs2288;
	xor.b16  	%rs2643, %rs2292, %rs2290;
	xor.b16  	%rs2644, %rs2516, %rs2514;
	xor.b16  	%rs2645, %rs2517, %rs2515;
	cvt.u32.u16 	%r1169, %rs2645;
	cvt.u32.u16 	%r1170, %rs2644;
	prmt.b32 	%r1171, %r1170, %r1169, 0x3340U;
	cvt.u32.u16 	%r1172, %rs2643;
	cvt.u32.u16 	%r1173, %rs2642;
	prmt.b32 	%r1174, %r1173, %r1172, 0x3340U;
	prmt.b32 	%r1175, %r1174, %r1171, 0x5410U;
	st.local.u32 	[%rd83+52], %r1175;
	xor.b16  	%rs2646, %rs2282, %rs2284;
	xor.b16  	%rs2647, %rs2296, %rs2294;
	xor.b16  	%rs2648, %rs2520, %rs2518;
	xor.b16  	%rs2649, %rs2521, %rs2519;
	cvt.u32.u16 	%r1176, %rs2649;
	cvt.u32.u16 	%r1177, %rs2648;
	prmt.b32 	%r1178, %r1177, %r1176, 0x3340U;
	cvt.u32.u16 	%r1179, %rs2647;
	cvt.u32.u16 	%r1180, %rs2646;
	prmt.b32 	%r1181, %r1180, %r1179, 0x3340U;
	prmt.b32 	%r1182, %r1181, %r1178, 0x5410U;
	st.local.u32 	[%rd83+60], %r1182;
	xor.b16  	%rs2650, %rs2302, %rs2304;
	xor.b16  	%rs2651, %rs2308, %rs2306;
	xor.b16  	%rs2652, %rs2524, %rs2522;
	xor.b16  	%rs2653, %rs2525, %rs2523;
	cvt.u32.u16 	%r1183, %rs2653;
	cvt.u32.u16 	%r1184, %rs2652;
	prmt.b32 	%r1185, %r1184, %r1183, 0x3340U;
	cvt.u32.u16 	%r1186, %rs2651;
	cvt.u32.u16 	%r1187, %rs2650;
	prmt.b32 	%r1188, %r1187, %r1186, 0x3340U;
	prmt.b32 	%r1189, %r1188, %r1185, 0x5410U;
	st.local.u32 	[%rd83+68], %r1189;
	xor.b16  	%rs2654, %rs2298, %rs2300;
	xor.b16  	%rs2655, %rs2312, %rs2310;
	xor.b16  	%rs2656, %rs2528, %rs2526;
	xor.b16  	%rs2657, %rs2529, %rs2527;
	cvt.u32.u16 	%r1190, %rs2657;
	cvt.u32.u16 	%r1191, %rs2656;
	prmt.b32 	%r1192, %r1191, %r1190, 0x3340U;
	cvt.u32.u16 	%r1193, %rs2655;
	cvt.u32.u16 	%r1194, %rs2654;
	prmt.b32 	%r1195, %r1194, %r1193, 0x3340U;
	prmt.b32 	%r1196, %r1195, %r1192, 0x5410U;
	st.local.u32 	[%rd83+76], %r1196;
	xor.b16  	%rs2658, %rs2318, %rs2320;
	xor.b16  	%rs2659, %rs2324, %rs2322;
	xor.b16  	%rs2660, %rs2532, %rs2530;
	xor.b16  	%rs2661, %rs2533, %rs2531;
	cvt.u32.u16 	%r1197, %rs2661;
	cvt.u32.u16 	%r1198, %rs2660;
	prmt.b32 	%r1199, %r1198, %r1197, 0x3340U;
	cvt.u32.u16 	%r1200, %rs2659;
	cvt.u32.u16 	%r1201, %rs2658;
	prmt.b32 	%r1202, %r1201, %r1200, 0x3340U;
	prmt.b32 	%r1203, %r1202, %r1199, 0x5410U;
	st.local.u32 	[%rd83+84], %r1203;
	xor.b16  	%rs2662, %rs2314, %rs2316;
	xor.b16  	%rs2663, %rs2328, %rs2326;
	xor.b16  	%rs2664, %rs2536, %rs2534;
	xor.b16  	%rs2665, %rs2537, %rs2535;
	cvt.u32.u16 	%r1204, %rs2665;
	cvt.u32.u16 	%r1205, %rs2664;
	prmt.b32 	%r1206, %r1205, %r1204, 0x3340U;
	cvt.u32.u16 	%r1207, %rs2663;
	cvt.u32.u16 	%r1208, %rs2662;
	prmt.b32 	%r1209, %r1208, %r1207, 0x3340U;
	prmt.b32 	%r1210, %r1209, %r1206, 0x5410U;
	st.local.u32 	[%rd83+92], %r1210;
	xor.b16  	%rs2666, %rs2334, %rs2336;
	xor.b16  	%rs2667, %rs2340, %rs2338;
	xor.b16  	%rs2668, %rs2540, %rs2538;
	xor.b16  	%rs2669, %rs2541, %rs2539;
	cvt.u32.u16 	%r1211, %rs2669;
	cvt.u32.u16 	%r1212, %rs2668;
	prmt.b32 	%r1213, %r1212, %r1211, 0x3340U;
	cvt.u32.u16 	%r1214, %rs2667;
	cvt.u32.u16 	%r1215, %rs2666;
	prmt.b32 	%r1216, %r1215, %r1214, 0x3340U;
	prmt.b32 	%r1217, %r1216, %r1213, 0x5410U;
	st.local.u32 	[%rd83+100], %r1217;
	xor.b16  	%rs2670, %rs2330, %rs2332;
	xor.b16  	%rs2671, %rs2344, %rs2342;
	xor.b16  	%rs2672, %rs2544, %rs2542;
	xor.b16  	%rs2673, %rs2545, %rs2543;
	cvt.u32.u16 	%r1218, %rs2673;
	cvt.u32.u16 	%r1219, %rs2672;
	prmt.b32 	%r1220, %r1219, %r1218, 0x3340U;
	cvt.u32.u16 	%r1221, %rs2671;
	cvt.u32.u16 	%r1222, %rs2670;
	prmt.b32 	%r1223, %r1222, %r1221, 0x3340U;
	prmt.b32 	%r1224, %r1223, %r1220, 0x5410U;
	st.local.u32 	[%rd83+108], %r1224;
	xor.b16  	%rs2674, %rs2350, %rs2352;
	xor.b16  	%rs2675, %rs2356, %rs2354;
	xor.b16  	%rs2676, %rs2548, %rs2546;
	xor.b16  	%rs2677, %rs2549, %rs2547;
	cvt.u32.u16 	%r1225, %rs2677;
	cvt.u32.u16 	%r1226, %rs2676;
	prmt.b32 	%r1227, %r1226, %r1225, 0x3340U;
	cvt.u32.u16 	%r1228, %rs2675;
	cvt.u32.u16 	%r1229, %rs2674;
	prmt.b32 	%r1230, %r1229, %r1228, 0x3340U;
	prmt.b32 	%r1231, %r1230, %r1227, 0x5410U;
	st.local.u32 	[%rd83+116], %r1231;
	xor.b16  	%rs2678, %rs2346, %rs2348;
	xor.b16  	%rs2679, %rs2360, %rs2358;
	xor.b16  	%rs2680, %rs2552, %rs2550;
	xor.b16  	%rs2681, %rs2553, %rs2551;
	cvt.u32.u16 	%r1232, %rs2681;
	cvt.u32.u16 	%r1233, %rs2680;
	prmt.b32 	%r1234, %r1233, %r1232, 0x3340U;
	cvt.u32.u16 	%r1235, %rs2679;
	cvt.u32.u16 	%r1236, %rs2678;
	prmt.b32 	%r1237, %r1236, %r1235, 0x3340U;
	prmt.b32 	%r1238, %r1237, %r1234, 0x5410U;
	st.local.u32 	[%rd83+124], %r1238;
	xor.b16  	%rs2682, %rs2366, %rs2368;
	xor.b16  	%rs2683, %rs2372, %rs2370;
	xor.b16  	%rs2684, %rs2556, %rs2554;
	xor.b16  	%rs2685, %rs2557, %rs2555;
	cvt.u32.u16 	%r1239, %rs2685;
	cvt.u32.u16 	%r1240, %rs2684;
	prmt.b32 	%r1241, %r1240, %r1239, 0x3340U;
	cvt.u32.u16 	%r1242, %rs2683;
	cvt.u32.u16 	%r1243, %rs2682;
	prmt.b32 	%r1244, %r1243, %r1242, 0x3340U;
	prmt.b32 	%r1245, %r1244, %r1241, 0x5410U;
	st.local.u32 	[%rd83+132], %r1245;
	xor.b16  	%rs2686, %rs2362, %rs2364;
	xor.b16  	%rs2687, %rs2376, %rs2374;
	xor.b16  	%rs2688, %rs2560, %rs2558;
	xor.b16  	%rs2689, %rs2561, %rs2559;
	cvt.u32.u16 	%r1246, %rs2689;
	cvt.u32.u16 	%r1247, %rs2688;
	prmt.b32 	%r1248, %r1247, %r1246, 0x3340U;
	cvt.u32.u16 	%r1249, %rs2687;
	cvt.u32.u16 	%r1250, %rs2686;
	prmt.b32 	%r1251, %r1250, %r1249, 0x3340U;
	prmt.b32 	%r1252, %r1251, %r1248, 0x5410U;
	st.local.u32 	[%rd83+140], %r1252;
	xor.b16  	%rs2690, %rs2382, %rs2384;
	xor.b16  	%rs2691, %rs2388, %rs2386;
	xor.b16  	%rs2692, %rs2564, %rs2562;
	xor.b16  	%rs2693, %rs2565, %rs2563;
	cvt.u32.u16 	%r1253, %rs2693;
	cvt.u32.u16 	%r1254, %rs2692;
	prmt.b32 	%r1255, %r1254, %r1253, 0x3340U;
	cvt.u32.u16 	%r1256, %rs2691;
	cvt.u32.u16 	%r1257, %rs2690;
	prmt.b32 	%r1258, %r1257, %r1256, 0x3340U;
	prmt.b32 	%r1259, %r1258, %r1255, 0x5410U;
	st.local.u32 	[%rd83+148], %r1259;
	xor.b16  	%rs2694, %rs2378, %rs2380;
	xor.b16  	%rs2695, %rs2392, %rs2390;
	xor.b16  	%rs2696, %rs2568, %rs2566;
	xor.b16  	%rs2697, %rs2569, %rs2567;
	cvt.u32.u16 	%r1260, %rs2697;
	cvt.u32.u16 	%r1261, %rs2696;
	prmt.b32 	%r1262, %r1261, %r1260, 0x3340U;
	cvt.u32.u16 	%r1263, %rs2695;
	cvt.u32.u16 	%r1264, %rs2694;
	prmt.b32 	%r1265, %r1264, %r1263, 0x3340U;
	prmt.b32 	%r1266, %r1265, %r1262, 0x5410U;
	st.local.u32 	[%rd83+156], %r1266;
	xor.b16  	%rs2698, %rs2398, %rs2400;
	xor.b16  	%rs2699, %rs2404, %rs2402;
	xor.b16  	%rs2700, %rs2572, %rs2570;
	xor.b16  	%rs2701, %rs2573, %rs2571;
	cvt.u32.u16 	%r1267, %rs2701;
	cvt.u32.u16 	%r1268, %rs2700;
	prmt.b32 	%r1269, %r1268, %r1267, 0x3340U;
	cvt.u32.u16 	%r1270, %rs2699;
	cvt.u32.u16 	%r1271, %rs2698;
	prmt.b32 	%r1272, %r1271, %r1270, 0x3340U;
	prmt.b32 	%r1273, %r1272, %r1269, 0x5410U;
	st.local.u32 	[%rd83+164], %r1273;
	xor.b16  	%rs2702, %rs2394, %rs2396;
	xor.b16  	%rs2703, %rs2408, %rs2406;
	xor.b16  	%rs2704, %rs2576, %rs2574;
	xor.b16  	%rs2705, %rs2577, %rs2575;
	cvt.u32.u16 	%r1274, %rs2705;
	cvt.u32.u16 	%r1275, %rs2704;
	prmt.b32 	%r1276, %r1275, %r1274, 0x3340U;
	cvt.u32.u16 	%r1277, %rs2703;
	cvt.u32.u16 	%r1278, %rs2702;
	prmt.b32 	%r1279, %r1278, %r1277, 0x3340U;
	prmt.b32 	%r1280, %r1279, %r1276, 0x5410U;
	st.local.u32 	[%rd83+172], %r1280;
	xor.b16  	%rs2706, %rs2414, %rs2416;
	xor.b16  	%rs2707, %rs2420, %rs2418;
	xor.b16  	%rs2708, %rs2580, %rs2578;
	xor.b16  	%rs2709, %rs2581, %rs2579;
	cvt.u32.u16 	%r1281, %rs2709;
	cvt.u32.u16 	%r1282, %rs2708;
	prmt.b32 	%r1283, %r1282, %r1281, 0x3340U;
	cvt.u32.u16 	%r1284, %rs2707;
	cvt.u32.u16 	%r1285, %rs2706;
	prmt.b32 	%r1286, %r1285, %r1284, 0x3340U;
	prmt.b32 	%r1287, %r1286, %r1283, 0x5410U;
	st.local.u32 	[%rd83+180], %r1287;
	xor.b16  	%rs2710, %rs2410, %rs2412;
	xor.b16  	%rs2711, %rs2424, %rs2422;
	xor.b16  	%rs2712, %rs2584, %rs2582;
	xor.b16  	%rs2713, %rs2585, %rs2583;
	cvt.u32.u16 	%r1288, %rs2713;
	cvt.u32.u16 	%r1289, %rs2712;
	prmt.b32 	%r1290, %r1289, %r1288, 0x3340U;
	cvt.u32.u16 	%r1291, %rs2711;
	cvt.u32.u16 	%r1292, %rs2710;
	prmt.b32 	%r1293, %r1292, %r1291, 0x3340U;
	prmt.b32 	%r1294, %r1293, %r1290, 0x5410U;
	st.local.u32 	[%rd83+188], %r1294;
	xor.b16  	%rs2714, %rs2430, %rs2432;
	xor.b16  	%rs2715, %rs2436, %rs2434;
	xor.b16  	%rs2716, %rs2588, %rs2586;
	xor.b16  	%rs2717, %rs2589, %rs2587;
	cvt.u32.u16 	%r1295, %rs2717;
	cvt.u32.u16 	%r1296, %rs2716;
	prmt.b32 	%r1297, %r1296, %r1295, 0x3340U;
	cvt.u32.u16 	%r1298, %rs2715;
	cvt.u32.u16 	%r1299, %rs2714;
	prmt.b32 	%r1300, %r1299, %r1298, 0x3340U;
	prmt.b32 	%r1301, %r1300, %r1297, 0x5410U;
	st.local.u32 	[%rd83+196], %r1301;
	xor.b16  	%rs2718, %rs2426, %rs2428;
	xor.b16  	%rs2719, %rs2440, %rs2438;
	xor.b16  	%rs2720, %rs2592, %rs2590;
	xor.b16  	%rs2721, %rs2593, %rs2591;
	cvt.u32.u16 	%r1302, %rs2721;
	cvt.u32.u16 	%r1303, %rs2720;
	prmt.b32 	%r1304, %r1303, %r1302, 0x3340U;
	cvt.u32.u16 	%r1305, %rs2719;
	cvt.u32.u16 	%r1306, %rs2718;
	prmt.b32 	%r1307, %r1306, %r1305, 0x3340U;
	prmt.b32 	%r1308, %r1307, %r1304, 0x5410U;
	st.local.u32 	[%rd83+204], %r1308;
	xor.b16  	%rs2722, %rs2446, %rs2448;
	xor.b16  	%rs2723, %rs2452, %rs2450;
	xor.b16  	%rs2724, %rs2596, %rs2594;
	xor.b16  	%rs2725, %rs2597, %rs2595;
	cvt.u32.u16 	%r1309, %rs2725;
	cvt.u32.u16 	%r1310, %rs2724;
	prmt.b32 	%r1311, %r1310, %r1309, 0x3340U;
	cvt.u32.u16 	%r1312, %rs2723;
	cvt.u32.u16 	%r1313, %rs2722;
	prmt.b32 	%r1314, %r1313, %r1312, 0x3340U;
	prmt.b32 	%r1315, %r1314, %r1311, 0x5410U;
	st.local.u32 	[%rd83+212], %r1315;
	xor.b16  	%rs2726, %rs2442, %rs2444;
	xor.b16  	%rs2727, %rs2456, %rs2454;
	xor.b16  	%rs2728, %rs2600, %rs2598;
	xor.b16  	%rs2729, %rs2601, %rs2599;
	cvt.u32.u16 	%r1316, %rs2729;
	cvt.u32.u16 	%r1317, %rs2728;
	prmt.b32 	%r1318, %r1317, %r1316, 0x3340U;
	cvt.u32.u16 	%r1319, %rs2727;
	cvt.u32.u16 	%r1320, %rs2726;
	prmt.b32 	%r1321, %r1320, %r1319, 0x3340U;
	prmt.b32 	%r1322, %r1321, %r1318, 0x5410U;
	st.local.u32 	[%rd83+220], %r1322;
	xor.b16  	%rs2730, %rs2462, %rs2464;
	xor.b16  	%rs2731, %rs2468, %rs2466;
	xor.b16  	%rs2732, %rs2604, %rs2602;
	xor.b16  	%rs2733, %rs2605, %rs2603;
	cvt.u32.u16 	%r1323, %rs2733;
	cvt.u32.u16 	%r1324, %rs2732;
	prmt.b32 	%r1325, %r1324, %r1323, 0x3340U;
	cvt.u32.u16 	%r1326, %rs2731;
	cvt.u32.u16 	%r1327, %rs2730;
	prmt.b32 	%r1328, %r1327, %r1326, 0x3340U;
	prmt.b32 	%r1329, %r1328, %r1325, 0x5410U;
	st.local.u32 	[%rd83+228], %r1329;
	xor.b16  	%rs2734, %rs2458, %rs2460;
	xor.b16  	%rs2735, %rs2472, %rs2470;
	xor.b16  	%rs2736, %rs2608, %rs2606;
	xor.b16  	%rs2737, %rs2609, %rs2607;
	cvt.u32.u16 	%r1330, %rs2737;
	cvt.u32.u16 	%r1331, %rs2736;
	prmt.b32 	%r1332, %r1331, %r1330, 0x3340U;
	cvt.u32.u16 	%r1333, %rs2735;
	cvt.u32.u16 	%r1334, %rs2734;
	prmt.b32 	%r1335, %r1334, %r1333, 0x3340U;
	prmt.b32 	%r1336, %r1335, %r1332, 0x5410U;
	st.local.u32 	[%rd83+236], %r1336;
	xor.b16  	%rs2738, %rs2478, %rs2480;
	xor.b16  	%rs2739, %rs2484, %rs2482;
	xor.b16  	%rs2740, %rs2612, %rs2610;
	xor.b16  	%rs2741, %rs2613, %rs2611;
	cvt.u32.u16 	%r1337, %rs2741;
	cvt.u32.u16 	%r1338, %rs2740;
	prmt.b32 	%r1339, %r1338, %r1337, 0x3340U;
	cvt.u32.u16 	%r1340, %rs2739;
	cvt.u32.u16 	%r1341, %rs2738;
	prmt.b32 	%r1342, %r1341, %r1340, 0x3340U;
	prmt.b32 	%r1343, %r1342, %r1339, 0x5410U;
	st.local.u32 	[%rd83+244], %r1343;
	xor.b16  	%rs2742, %rs2474, %rs2476;
	xor.b16  	%rs2743, %rs2488, %rs2486;
	xor.b16  	%rs2744, %rs2616, %rs2614;
	xor.b16  	%rs2745, %rs2617, %rs2615;
	cvt.u32.u16 	%r1344, %rs2745;
	cvt.u32.u16 	%r1345, %rs2744;
	prmt.b32 	%r1346, %r1345, %r1344, 0x3340U;
	cvt.u32.u16 	%r1347, %rs2743;
	cvt.u32.u16 	%r1348, %rs2742;
	prmt.b32 	%r1349, %r1348, %r1347, 0x3340U;
	prmt.b32 	%r1350, %r1349, %r1346, 0x5410U;
	st.local.u32 	[%rd83+252], %r1350;
	xor.b16  	%rs2746, %rs2236, %rs2240;
	xor.b16  	%rs2747, %rs2246, %rs2242;
	xor.b16  	%rs2748, %rs2494, %rs2490;
	xor.b16  	%rs2749, %rs2495, %rs2491;
	xor.b16  	%rs2750, %rs2622, %rs2618;
	xor.b16  	%rs2751, %rs2623, %rs2619;
	xor.b16  	%rs2752, %rs2624, %rs2620;
	xor.b16  	%rs2753, %rs2625, %rs2621;
	cvt.u32.u16 	%r1351, %rs2753;
	cvt.u32.u16 	%r1352, %rs2752;
	prmt.b32 	%r1353, %r1352, %r1351, 0x3340U;
	cvt.u32.u16 	%r1354, %rs2751;
	cvt.u32.u16 	%r1355, %rs2750;
	prmt.b32 	%r1356, %r1355, %r1354, 0x3340U;
	prmt.b32 	%r1357, %r1356, %r1353, 0x5410U;
	cvt.u32.u16 	%r1358, %rs2749;
	cvt.u32.u16 	%r1359, %rs2748;
	prmt.b32 	%r1360, %r1359, %r1358, 0x3340U;
	cvt.u32.u16 	%r1361, %rs2747;
	cvt.u32.u16 	%r1362, %rs2746;
	prmt.b32 	%r1363, %r1362, %r1361, 0x3340U;
	prmt.b32 	%r1364, %r1363, %r1360, 0x5410U;
	st.local.v2.b32 	[%rd83+8], {%r1364, %r1357};
	xor.b16  	%rs2754, %rs2252, %rs2256;
	xor.b16  	%rs2755, %rs2262, %rs2258;
	xor.b16  	%rs2756, %rs2502, %rs2498;
	xor.b16  	%rs2757, %rs2503, %rs2499;
	xor.b16  	%rs2758, %rs2630, %rs2626;
	xor.b16  	%rs2759, %rs2631, %rs2627;
	xor.b16  	%rs2760, %rs2632, %rs2628;
	xor.b16  	%rs2761, %rs2633, %rs2629;
	cvt.u32.u16 	%r1365, %rs2761;
	cvt.u32.u16 	%r1366, %rs2760;
	prmt.b32 	%r1367, %r1366, %r1365, 0x3340U;
	cvt.u32.u16 	%r1368, %rs2759;
	cvt.u32.u16 	%r1369, %rs2758;
	prmt.b32 	%r1370, %r1369, %r1368, 0x3340U;
	prmt.b32 	%r1371, %r1370, %r1367, 0x5410U;
	cvt.u32.u16 	%r1372, %rs2757;
	cvt.u32.u16 	%r1373, %rs2756;
	prmt.b32 	%r1374, %r1373, %r1372, 0x3340U;
	cvt.u32.u16 	%r1375, %rs2755;
	cvt.u32.u16 	%r1376, %rs2754;
	prmt.b32 	%r1377, %r1376, %r1375, 0x3340U;
	prmt.b32 	%r1378, %r1377, %r1374, 0x5410U;
	st.local.v2.b32 	[%rd83+24], {%r1378, %r1371};
	xor.b16  	%rs2762, %rs2268, %rs2272;
	xor.b16  	%rs2763, %rs2278, %rs2274;
	xor.b16  	%rs2764, %rs2510, %rs2506;
	xor.b16  	%rs2765, %rs2511, %rs2507;
	xor.b16  	%rs2766, %rs2638, %rs2634;
	xor.b16  	%rs2767, %rs2639, %rs2635;
	xor.b16  	%rs2768, %rs2640, %rs2636;
	xor.b16  	%rs2769, %rs2641, %rs2637;
	cvt.u32.u16 	%r1379, %rs2769;
	cvt.u32.u16 	%r1380, %rs2768;
	prmt.b32 	%r1381, %r1380, %r1379, 0x3340U;
	cvt.u32.u16 	%r1382, %rs2767;
	cvt.u32.u16 	%r1383, %rs2766;
	prmt.b32 	%r1384, %r1383, %r1382, 0x3340U;
	prmt.b32 	%r1385, %r1384, %r1381, 0x5410U;
	cvt.u32.u16 	%r1386, %rs2765;
	cvt.u32.u16 	%r1387, %rs2764;
	prmt.b32 	%r1388, %r1387, %r1386, 0x3340U;
	cvt.u32.u16 	%r1389, %rs2763;
	cvt.u32.u16 	%r1390, %rs2762;
	prmt.b32 	%r1391, %r1390, %r1389, 0x3340U;
	prmt.b32 	%r1392, %r1391, %r1388, 0x5410U;
	st.local.v2.b32 	[%rd83+40], {%r1392, %r1385};
	xor.b16  	%rs2770, %rs2284, %rs2288;
	xor.b16  	%rs2771, %rs2294, %rs2290;
	xor.b16  	%rs2772, %rs2518, %rs2514;
	xor.b16  	%rs2773, %rs2519, %rs2515;
	xor.b16  	%rs2774, %rs2646, %rs2642;
	xor.b16  	%rs2775, %rs2647, %rs2643;
	xor.b16  	%rs2776, %rs2648, %rs2644;
	xor.b16  	%rs2777, %rs2649, %rs2645;
	cvt.u32.u16 	%r1393, %rs2777;
	cvt.u32.u16 	%r1394, %rs2776;
	prmt.b32 	%r1395, %r1394, %r1393, 0x3340U;
	cvt.u32.u16 	%r1396, %rs2775;
	cvt.u32.u16 	%r1397, %rs2774;
	prmt.b32 	%r1398, %r1397, %r1396, 0x3340U;
	prmt.b32 	%r1399, %r1398, %r1395, 0x5410U;
	cvt.u32.u16 	%r1400, %rs2773;
	cvt.u32.u16 	%r1401, %rs2772;
	prmt.b32 	%r1402, %r1401, %r1400, 0x3340U;
	cvt.u32.u16 	%r1403, %rs2771;
	cvt.u32.u16 	%r1404, %rs2770;
	prmt.b32 	%r1405, %r1404, %r1403, 0x3340U;
	prmt.b32 	%r1406, %r1405, %r1402, 0x5410U;
	st.local.v2.b32 	[%rd83+56], {%r1406, %r1399};
	xor.b16  	%rs2778, %rs2300, %rs2304;
	xor.b16  	%rs2779, %rs2310, %rs2306;
	xor.b16  	%rs2780, %rs2526, %rs2522;
	xor.b16  	%rs2781, %rs2527, %rs2523;
	xor.b16  	%rs2782, %rs2654, %rs2650;
	xor.b16  	%rs2783, %rs2655, %rs2651;
	xor.b16  	%rs2784, %rs2656, %rs2652;
	xor.b16  	%rs2785, %rs2657, %rs2653;
	cvt.u32.u16 	%r1407, %rs2785;
	cvt.u32.u16 	%r1408, %rs2784;
	prmt.b32 	%r1409, %r1408, %r1407, 0x3340U;
	cvt.u32.u16 	%r1410, %rs2783;
	cvt.u32.u16 	%r1411, %rs2782;
	prmt.b32 	%r1412, %r1411, %r1410, 0x3340U;
	prmt.b32 	%r1413, %r1412, %r1409, 0x5410U;
	cvt.u32.u16 	%r1414, %rs2781;
	cvt.u32.u16 	%r1415, %rs2780;
	prmt.b32 	%r1416, %r1415, %r1414, 0x3340U;
	cvt.u32.u16 	%r1417, %rs2779;
	cvt.u32.u16 	%r1418, %rs2778;
	prmt.b32 	%r1419, %r1418, %r1417, 0x3340U;
	prmt.b32 	%r1420, %r1419, %r1416, 0x5410U;
	st.local.v2.b32 	[%rd83+72], {%r1420, %r1413};
	xor.b16  	%rs2786, %rs2316, %rs2320;
	xor.b16  	%rs2787, %rs2326, %rs2322;
	xor.b16  	%rs2788, %rs2534, %rs2530;
	xor.b16  	%rs2789, %rs2535, %rs2531;
	xor.b16  	%rs2790, %rs2662, %rs2658;
	xor.b16  	%rs2791, %rs2663, %rs2659;
	xor.b16  	%rs2792, %rs2664, %rs2660;
	xor.b16  	%rs2793, %rs2665, %rs2661;
	cvt.u32.u16 	%r1421, %rs2793;
	cvt.u32.u16 	%r1422, %rs2792;
	prmt.b32 	%r1423, %r1422, %r1421, 0x3340U;
	cvt.u32.u16 	%r1424, %rs2791;
	cvt.u32.u16 	%r1425, %rs2790;
	prmt.b32 	%r1426, %r1425, %r1424, 0x3340U;
	prmt.b32 	%r1427, %r1426, %r1423, 0x5410U;
	cvt.u32.u16 	%r1428, %rs2789;
	cvt.u32.u16 	%r1429, %rs2788;
	prmt.b32 	%r1430, %r1429, %r1428, 0x3340U;
	cvt.u32.u16 	%r1431, %rs2787;
	cvt.u32.u16 	%r1432, %rs2786;
	prmt.b32 	%r1433, %r1432, %r1431, 0x3340U;
	prmt.b32 	%r1434, %r1433, %r1430, 0x5410U;
	st.local.v2.b32 	[%rd83+88], {%r1434, %r1427};
	xor.b16  	%rs2794, %rs2332, %rs2336;
	xor.b16  	%rs2795, %rs2342, %rs2338;
	xor.b16  	%rs2796, %rs2542, %rs2538;
	xor.b16  	%rs2797, %rs2543, %rs2539;
	xor.b16  	%rs2798, %rs2670, %rs2666;
	xor.b16  	%rs2799, %rs2671, %rs2667;
	xor.b16  	%rs2800, %rs2672, %rs2668;
	xor.b16  	%rs2801, %rs2673, %rs2669;
	cvt.u32.u16 	%r1435, %rs2801;
	cvt.u32.u16 	%r1436, %rs2800;
	prmt.b32 	%r1437, %r1436, %r1435, 0x3340U;
	cvt.u32.u16 	%r1438, %rs2799;
	cvt.u32.u16 	%r1439, %rs2798;
	prmt.b32 	%r1440, %r1439, %r1438, 0x3340U;
	prmt.b32 	%r1441, %r1440, %r1437, 0x5410U;
	cvt.u32.u16 	%r1442, %rs2797;
	cvt.u32.u16 	%r1443, %rs2796;
	prmt.b32 	%r1444, %r1443, %r1442, 0x3340U;
	cvt.u32.u16 	%r1445, %rs2795;
	cvt.u32.u16 	%r1446, %rs2794;
	prmt.b32 	%r1447, %r1446, %r1445, 0x3340U;
	prmt.b32 	%r1448, %r1447, %r1444, 0x5410U;
	st.local.v2.b32 	[%rd83+104], {%r1448, %r1441};
	xor.b16  	%rs2802, %rs2348, %rs2352;
	xor.b16  	%rs2803, %rs2358, %rs2354;
	xor.b16  	%rs2804, %rs2550, %rs2546;
	xor.b16  	%rs2805, %rs2551, %rs2547;
	xor.b16  	%rs2806, %rs2678, %rs2674;
	xor.b16  	%rs2807, %rs2679, %rs2675;
	xor.b16  	%rs2808, %rs2680, %rs2676;
	xor.b16  	%rs2809, %rs2681, %rs2677;
	cvt.u32.u16 	%r1449, %rs2809;
	cvt.u32.u16 	%r1450, %rs2808;
	prmt.b32 	%r1451, %r1450, %r1449, 0x3340U;
	cvt.u32.u16 	%r1452, %rs2807;
	cvt.u32.u16 	%r1453, %rs2806;
	prmt.b32 	%r1454, %r1453, %r1452, 0x3340U;
	prmt.b32 	%r1455, %r1454, %r1451, 0x5410U;
	cvt.u32.u16 	%r1456, %rs2805;
	cvt.u32.u16 	%r1457, %rs2804;
	prmt.b32 	%r1458, %r1457, %r1456, 0x3340U;
	cvt.u32.u16 	%r1459, %rs2803;
	cvt.u32.u16 	%r1460, %rs2802;
	prmt.b32 	%r1461, %r1460, %r1459, 0x3340U;
	prmt.b32 	%r1462, %r1461, %r1458, 0x5410U;
	st.local.v2.b32 	[%rd83+120], {%r1462, %r1455};
	xor.b16  	%rs2810, %rs2364, %rs2368;
	xor.b16  	%rs2811, %rs2374, %rs2370;
	xor.b16  	%rs2812, %rs2558, %rs2554;
	xor.b16  	%rs2813, %rs2559, %rs2555;
	xor.b16  	%rs2814, %rs2686, %rs2682;
	xor.b16  	%rs2815, %rs2687, %rs2683;
	xor.b16  	%rs2816, %rs2688, %rs2684;
	xor.b16  	%rs2817, %rs2689, %rs2685;
	cvt.u32.u16 	%r1463, %rs2817;
	cvt.u32.u16 	%r1464, %rs2816;
	prmt.b32 	%r1465, %r1464, %r1463, 0x3340U;
	cvt.u32.u16 	%r1466, %rs2815;
	cvt.u32.u16 	%r1467, %rs2814;
	prmt.b32 	%r1468, %r1467, %r1466, 0x3340U;
	prmt.b32 	%r1469, %r1468, %r1465, 0x5410U;
	cvt.u32.u16 	%r1470, %rs2813;
	cvt.u32.u16 	%r1471, %rs2812;
	prmt.b32 	%r1472, %r1471, %r1470, 0x3340U;
	cvt.u32.u16 	%r1473, %rs2811;
	cvt.u32.u16 	%r1474, %rs2810;
	prmt.b32 	%r1475, %r1474, %r1473, 0x3340U;
	prmt.b32 	%r1476, %r1475, %r1472, 0x5410U;
	st.local.v2.b32 	[%rd83+136], {%r1476, %r1469};
	xor.b16  	%rs2818, %rs2380, %rs2384;
	xor.b16  	%rs2819, %rs2390, %rs2386;
	xor.b16  	%rs2820, %rs2566, %rs2562;
	xor.b16  	%rs2821, %rs2567, %rs2563;
	xor.b16  	%rs2822, %rs2694, %rs2690;
	xor.b16  	%rs2823, %rs2695, %rs2691;
	xor.b16  	%rs2824, %rs2696, %rs2692;
	xor.b16  	%rs2825, %rs2697, %rs2693;
	cvt.u32.u16 	%r1477, %rs2825;
	cvt.u32.u16 	%r1478, %rs2824;
	prmt.b32 	%r1479, %r1478, %r1477, 0x3340U;
	cvt.u32.u16 	%r1480, %rs2823;
	cvt.u32.u16 	%r1481, %rs2822;
	prmt.b32 	%r1482, %r1481, %r1480, 0x3340U;
	prmt.b32 	%r1483, %r1482, %r1479, 0x5410U;
	cvt.u32.u16 	%r1484, %rs2821;
	cvt.u32.u16 	%r1485, %rs2820;
	prmt.b32 	%r1486, %r1485, %r1484, 0x3340U;
	cvt.u32.u16 	%r1487, %rs2819;
	cvt.u32.u16 	%r1488, %rs2818;
	prmt.b32 	%r1489, %r1488, %r1487, 0x3340U;
	prmt.b32 	%r1490, %r1489, %r1486, 0x5410U;
	st.local.v2.b32 	[%rd83+152], {%r1490, %r1483};
	xor.b16  	%rs2826, %rs2396, %rs2400;
	xor.b16  	%rs2827, %rs2406, %rs2402;
	xor.b16  	%rs2828, %rs2574, %rs2570;
	xor.b16  	%rs2829, %rs2575, %rs2571;
	xor.b16  	%rs2830, %rs2702, %rs2698;
	xor.b16  	%rs2831, %rs2703, %rs2699;
	xor.b16  	%rs2832, %rs2704, %rs2700;
	xor.b16  	%rs2833, %rs2705, %rs2701;
	cvt.u32.u16 	%r1491, %rs2833;
	cvt.u32.u16 	%r1492, %rs2832;
	prmt.b32 	%r1493, %r1492, %r1491, 0x3340U;
	cvt.u32.u16 	%r1494, %rs2831;
	cvt.u32.u16 	%r1495, %rs2830;
	prmt.b32 	%r1496, %r1495, %r1494, 0x3340U;
	prmt.b32 	%r1497, %r1496, %r1493, 0x5410U;
	cvt.u32.u16 	%r1498, %rs2829;
	cvt.u32.u16 	%r1499, %rs2828;
	prmt.b32 	%r1500, %r1499, %r1498, 0x3340U;
	cvt.u32.u16 	%r1501, %rs2827;
	cvt.u32.u16 	%r1502, %rs2826;
	prmt.b32 	%r1503, %r1502, %r1501, 0x3340U;
	prmt.b32 	%r1504, %r1503, %r1500, 0x5410U;
	st.local.v2.b32 	[%rd83+168], {%r1504, %r1497};
	xor.b16  	%rs2834, %rs2412, %rs2416;
	xor.b16  	%rs2835, %rs2422, %rs2418;
	xor.b16  	%rs2836, %rs2582, %rs2578;
	xor.b16  	%rs2837, %rs2583, %rs2579;
	xor.b16  	%rs2838, %rs2710, %rs2706;
	xor.b16  	%rs2839, %rs2711, %rs2707;
	xor.b16  	%rs2840, %rs2712, %rs2708;
	xor.b16  	%rs2841, %rs2713, %rs2709;
	cvt.u32.u16 	%r1505, %rs2841;
	cvt.u32.u16 	%r1506, %rs2840;
	prmt.b32 	%r1507, %r1506, %r1505, 0x3340U;
	cvt.u32.u16 	%r1508, %rs2839;
	cvt.u32.u16 	%r1509, %rs2838;
	prmt.b32 	%r1510, %r1509, %r1508, 0x3340U;
	prmt.b32 	%r1511, %r1510, %r1507, 0x5410U;
	cvt.u32.u16 	%r1512, %rs2837;
	cvt.u32.u16 	%r1513, %rs2836;
	prmt.b32 	%r1514, %r1513, %r1512, 0x3340U;
	cvt.u32.u16 	%r1515, %rs2835;
	cvt.u32.u16 	%r1516, %rs2834;
	prmt.b32 	%r1517, %r1516, %r1515, 0x3340U;
	prmt.b32 	%r1518, %r1517, %r1514, 0x5410U;
	st.local.v2.b32 	[%rd83+184], {%r1518, %r1511};
	xor.b16  	%rs2842, %rs2428, %rs2432;
	xor.b16  	%rs2843, %rs2438, %rs2434;
	xor.b16  	%rs2844, %rs2590, %rs2586;
	xor.b16  	%rs2845, %rs2591, %rs2587;
	xor.b16  	%rs2846, %rs2718, %rs2714;
	xor.b16  	%rs2847, %rs2719, %rs2715;
	xor.b16  	%rs2848, %rs2720, %rs2716;
	xor.b16  	%rs2849, %rs2721, %rs2717;
	cvt.u32.u16 	%r1519, %rs2849;
	cvt.u32.u16 	%r1520, %rs2848;
	prmt.b32 	%r1521, %r1520, %r1519, 0x3340U;
	cvt.u32.u16 	%r1522, %rs2847;
	cvt.u32.u16 	%r1523, %rs2846;
	prmt.b32 	%r1524, %r1523, %r1522, 0x3340U;
	prmt.b32 	%r1525, %r1524, %r1521, 0x5410U;
	cvt.u32.u16 	%r1526, %rs2845;
	cvt.u32.u16 	%r1527, %rs2844;
	prmt.b32 	%r1528, %r1527, %r1526, 0x3340U;
	cvt.u32.u16 	%r1529, %rs2843;
	cvt.u32.u16 	%r1530, %rs2842;
	prmt.b32 	%r1531, %r1530, %r1529, 0x3340U;
	prmt.b32 	%r1532, %r1531, %r1528, 0x5410U;
	st.local.v2.b32 	[%rd83+200], {%r1532, %r1525};
	xor.b16  	%rs2850, %rs2444, %rs2448;
	xor.b16  	%rs2851, %rs2454, %rs2450;
	xor.b16  	%rs2852, %rs2598, %rs2594;
	xor.b16  	%rs2853, %rs2599, %rs2595;
	xor.b16  	%rs2854, %rs2726, %rs2722;
	xor.b16  	%rs2855, %rs2727, %rs2723;
	xor.b16  	%rs2856, %rs2728, %rs2724;
	xor.b16  	%rs2857, %rs2729, %rs2725;
	cvt.u32.u16 	%r1533, %rs2857;
	cvt.u32.u16 	%r1534, %rs2856;
	prmt.b32 	%r1535, %r1534, %r1533, 0x3340U;
	cvt.u32.u16 	%r1536, %rs2855;
	cvt.u32.u16 	%r1537, %rs2854;
	prmt.b32 	%r1538, %r1537, %r1536, 0x3340U;
	prmt.b32 	%r1539, %r1538, %r1535, 0x5410U;
	cvt.u32.u16 	%r1540, %rs2853;
	cvt.u32.u16 	%r1541, %rs2852;
	prmt.b32 	%r1542, %r1541, %r1540, 0x3340U;
	cvt.u32.u16 	%r1543, %rs2851;
	cvt.u32.u16 	%r1544, %rs2850;
	prmt.b32 	%r1545, %r1544, %r1543, 0x3340U;
	prmt.b32 	%r1546, %r1545, %r1542, 0x5410U;
	st.local.v2.b32 	[%rd83+216], {%r1546, %r1539};
	xor.b16  	%rs2858, %rs2460, %rs2464;
	xor.b16  	%rs2859, %rs2470, %rs2466;
	xor.b16  	%rs2860, %rs2606, %rs2602;
	xor.b16  	%rs2861, %rs2607, %rs2603;
	xor.b16  	%rs2862, %rs2734, %rs2730;
	xor.b16  	%rs2863, %rs2735, %rs2731;
	xor.b16  	%rs2864, %rs2736, %rs2732;
	xor.b16  	%rs2865, %rs2737, %rs2733;
	cvt.u32.u16 	%r1547, %rs2865;
	cvt.u32.u16 	%r1548, %rs2864;
	prmt.b32 	%r1549, %r1548, %r1547, 0x3340U;
	cvt.u32.u16 	%r1550, %rs2863;
	cvt.u32.u16 	%r1551, %rs2862;
	prmt.b32 	%r1552, %r1551, %r1550, 0x3340U;
	prmt.b32 	%r1553, %r1552, %r1549, 0x5410U;
	cvt.u32.u16 	%r1554, %rs2861;
	cvt.u32.u16 	%r1555, %rs2860;
	prmt.b32 	%r1556, %r1555, %r1554, 0x3340U;
	cvt.u32.u16 	%r1557, %rs2859;
	cvt.u32.u16 	%r1558, %rs2858;
	prmt.b32 	%r1559, %r1558, %r1557, 0x3340U;
	prmt.b32 	%r1560, %r1559, %r1556, 0x5410U;
	st.local.v2.b32 	[%rd83+232], {%r1560, %r1553};
	xor.b16  	%rs2866, %rs2476, %rs2480;
	xor.b16  	%rs2867, %rs2486, %rs2482;
	xor.b16  	%rs2868, %rs2614, %rs2610;
	xor.b16  	%rs2869, %rs2615, %rs2611;
	xor.b16  	%rs2870, %rs2742, %rs2738;
	xor.b16  	%rs2871, %rs2743, %rs2739;
	xor.b16  	%rs2872, %rs2744, %rs2740;
	xor.b16  	%rs2873, %rs2745, %rs2741;
	cvt.u32.u16 	%r1561, %rs2873;
	cvt.u32.u16 	%r1562, %rs2872;
	prmt.b32 	%r1563, %r1562, %r1561, 0x3340U;
	cvt.u32.u16 	%r1564, %rs2871;
	cvt.u32.u16 	%r1565, %rs2870;
	prmt.b32 	%r1566, %r1565, %r1564, 0x3340U;
	prmt.b32 	%r1567, %r1566, %r1563, 0x5410U;
	cvt.u32.u16 	%r1568, %rs2869;
	cvt.u32.u16 	%r1569, %rs2868;
	prmt.b32 	%r1570, %r1569, %r1568, 0x3340U;
	cvt.u32.u16 	%r1571, %rs2867;
	cvt.u32.u16 	%r1572, %rs2866;
	prmt.b32 	%r1573, %r1572, %r1571, 0x3340U;
	prmt.b32 	%r1574, %r1573, %r1570, 0x5410U;
	st.local.v2.b32 	[%rd83+248], {%r1574, %r1567};
	mov.b32 	%r1894, 0;
$L__BB0_117:
	and.b32  	%r1575, %r1894, 16;
	setp.eq.s32 	%p93, %r1575, 0;
	cvt.u64.u32 	%rd1158, %r1894;
	add.s64 	%rd84, %rd83, %rd1158;
	@%p93 bra 	$L__BB0_119;
	and.b32  	%r1576, %r1894, 2147483616;
	cvt.u64.u32 	%rd1159, %r1576;
	add.s64 	%rd1160, %rd83, %rd1159;
	ld.local.u8 	%rs2874, [%rd1160];
	ld.local.u8 	%rs2875, [%rd84];
	xor.b16  	%rs2876, %rs2875, %rs2874;
	st.local.u8 	[%rd84], %rs2876;
$L__BB0_119:
	add.s32 	%r93, %r1894, 1;
	and.b32  	%r1577, %r93, 16;
	setp.eq.s32 	%p94, %r1577, 0;
	@%p94 bra 	$L__BB0_121;
	and.b32  	%r1578, %r93, 2147483617;
	cvt.u64.u32 	%rd1161, %r1578;
	add.s64 	%rd1162, %rd83, %rd1161;
	ld.local.u8 	%rs2877, [%rd1162];
	ld.local.u8 	%rs2878, [%rd84+1];
	xor.b16  	%rs2879, %rs2878, %rs2877;
	st.local.u8 	[%rd84+1], %rs2879;
$L__BB0_121:
	add.s32 	%r94, %r1894, 2;
	and.b32  	%r1579, %r94, 16;
	setp.eq.s32 	%p95, %r1579, 0;
	@%p95 bra 	$L__BB0_123;
	and.b32  	%r1580, %r94, 2147483618;
	cvt.u64.u32 	%rd1163, %r1580;
	add.s64 	%rd1164, %rd83, %rd1163;
	ld.local.u8 	%rs2880, [%rd1164];
	ld.local.u8 	%rs2881, [%rd84+2];
	xor.b16  	%rs2882, %rs2881, %rs2880;
	st.local.u8 	[%rd84+2], %rs2882;
$L__BB0_123:
	add.s32 	%r95, %r1894, 3;
	and.b32  	%r1581, %r95, 16;
	setp.eq.s32 	%p96, %r1581, 0;
	@%p96 bra 	$L__BB0_125;
	and.b32  	%r1582, %r95, 2147483619;
	cvt.u64.u32 	%rd1165, %r1582;
	add.s64 	%rd1166, %rd83, %rd1165;
	ld.local.u8 	%rs2883, [%rd1166];
	ld.local.u8 	%rs2884, [%rd84+3];
	xor.b16  	%rs2885, %rs2884, %rs2883;
	st.local.u8 	[%rd84+3], %rs2885;
$L__BB0_125:
	add.s32 	%r96, %r1894, 4;
	and.b32  	%r1583, %r96, 16;
	setp.eq.s32 	%p97, %r1583, 0;
	@%p97 bra 	$L__BB0_127;
	and.b32  	%r1584, %r96, 2147483620;
	cvt.u64.u32 	%rd1167, %r1584;
	add.s64 	%rd1168, %rd83, %rd1167;
	ld.local.u8 	%rs2886, [%rd1168];
	ld.local.u8 	%rs2887, [%rd84+4];
	xor.b16  	%rs2888, %rs2887, %rs2886;
	st.local.u8 	[%rd84+4], %rs2888;
$L__BB0_127:
	add.s32 	%r97, %r1894, 5;
	and.b32  	%r1585, %r97, 16;
	setp.eq.s32 	%p98, %r1585, 0;
	@%p98 bra 	$L__BB0_129;
	and.b32  	%r1586, %r97, 2147483621;
	cvt.u64.u32 	%rd1169, %r1586;
	add.s64 	%rd1170, %rd83, %rd1169;
	ld.local.u8 	%rs2889, [%rd1170];
	ld.local.u8 	%rs2890, [%rd84+5];
	xor.b16  	%rs2891, %rs2890, %rs2889;
	st.local.u8 	[%rd84+5], %rs2891;
$L__BB0_129:
	add.s32 	%r98, %r1894, 6;
	and.b32  	%r1587, %r98, 16;
	setp.eq.s32 	%p99, %r1587, 0;
	@%p99 bra 	$L__BB0_131;
	and.b32  	%r1588, %r98, 2147483622;
	cvt.u64.u32 	%rd1171, %r1588;
	add.s64 	%rd1172, %rd83, %rd1171;
	ld.local.u8 	%rs2892, [%rd1172];
	ld.local.u8 	%rs2893, [%rd84+6];
	xor.b16  	%rs2894, %rs2893, %rs2892;
	st.local.u8 	[%rd84+6], %rs2894;
$L__BB0_131:
	add.s32 	%r99, %r1894, 7;
	and.b32  	%r1589, %r99, 16;
	setp.eq.s32 	%p100, %r1589, 0;
	@%p100 bra 	$L__BB0_133;
	and.b32  	%r1590, %r99, 2147483623;
	cvt.u64.u32 	%rd1173, %r1590;
	add.s64 	%rd1174, %rd83, %rd1173;
	ld.local.u8 	%rs2895, [%rd1174];
	ld.local.u8 	%rs2896, [%rd84+7];
	xor.b16  	%rs2897, %rs2896, %rs2895;
	st.local.u8 	[%rd84+7], %rs2897;
$L__BB0_133:
	add.s32 	%r100, %r1894, 8;
	and.b32  	%r1591, %r100, 16;
	setp.eq.s32 	%p101, %r1591, 0;
	@%p101 bra 	$L__BB0_135;
	and.b32  	%r1592, %r100, 2147483624;
	cvt.u64.u32 	%rd1175, %r1592;
	add.s64 	%rd1176, %rd83, %rd1175;
	ld.local.u8 	%rs2898, [%rd1176];
	ld.local.u8 	%rs2899, [%rd84+8];
	xor.b16  	%rs2900, %rs2899, %rs2898;
	st.local.u8 	[%rd84+8], %rs2900;
$L__BB0_135:
	add.s32 	%r101, %r1894, 9;
	and.b32  	%r1593, %r101, 16;
	setp.eq.s32 	%p102, %r1593, 0;
	@%p102 bra 	$L__BB0_137;
	and.b32  	%r1594, %r101, 2147483625;
	cvt.u64.u32 	%rd1177, %r1594;
	add.s64 	%rd1178, %rd83, %rd1177;
	ld.local.u8 	%rs2901, [%rd1178];
	ld.local.u8 	%rs2902, [%rd84+9];
	xor.b16  	%rs2903, %rs2902, %rs2901;
	st.local.u8 	[%rd84+9], %rs2903;
$L__BB0_137:
	add.s32 	%r102, %r1894, 10;
	and.b32  	%r1595, %r102, 16;
	setp.eq.s32 	%p103, %r1595, 0;
	@%p103 bra 	$L__BB0_139;
	and.b32  	%r1596, %r102, 2147483626;
	cvt.u64.u32 	%rd1179, %r1596;
	add.s64 	%rd1180, %rd83, %rd1179;
	ld.local.u8 	%rs2904, [%rd1180];
	ld.local.u8 	%rs2905, [%rd84+10];
	xor.b16  	%rs2906, %rs2905, %rs2904;
	st.local.u8 	[%rd84+10], %rs2906;
$L__BB0_139:
	add.s32 	%r103, %r1894, 11;
	and.b32  	%r1597, %r103, 16;
	setp.eq.s32 	%p104, %r1597, 0;
	@%p104 bra 	$L__BB0_141;
	and.b32  	%r1598, %r103, 2147483627;
	cvt.u64.u32 	%rd1181, %r1598;
	add.s64 	%rd1182, %rd83, %rd1181;
	ld.local.u8 	%rs2907, [%rd1182];
	ld.local.u8 	%rs2908, [%rd84+11];
	xor.b16  	%rs2909, %rs2908, %rs2907;
	st.local.u8 	[%rd84+11], %rs2909;
$L__BB0_141:
	add.s32 	%r104, %r1894, 12;
	and.b32  	%r1599, %r104, 16;
	setp.eq.s32 	%p105, %r1599, 0;
	@%p105 bra 	$L__BB0_143;
	and.b32  	%r1600, %r104, 2147483628;
	cvt.u64.u32 	%rd1183, %r1600;
	add.s64 	%rd1184, %rd83, %rd1183;
	ld.local.u8 	%rs2910, [%rd1184];
	ld.local.u8 	%rs2911, [%rd84+12];
	xor.b16  	%rs2912, %rs2911, %rs2910;
	st.local.u8 	[%rd84+12], %rs2912;
$L__BB0_143:
	add.s32 	%r105, %r1894, 13;
	and.b32  	%r1601, %r105, 16;
	setp.eq.s32 	%p106, %r1601, 0;
	@%p106 bra 	$L__BB0_145;
	and.b32  	%r1602, %r105, 2147483629;
	cvt.u64.u32 	%rd1185, %r1602;
	add.s64 	%rd1186, %rd83, %rd1185;
	ld.local.u8 	%rs2913, [%rd1186];
	ld.local.u8 	%rs2914, [%rd84+13];
	xor.b16  	%rs2915, %rs2914, %rs2913;
	st.local.u8 	[%rd84+13], %rs2915;
$L__BB0_145:
	add.s32 	%r106, %r1894, 14;
	and.b32  	%r1603, %r106, 16;
	setp.eq.s32 	%p107, %r1603, 0;
	@%p107 bra 	$L__BB0_147;
	and.b32  	%r1604, %r106, 2147483630;
	cvt.u64.u32 	%rd1187, %r1604;
	add.s64 	%rd1188, %rd83, %rd1187;
	ld.local.u8 	%rs2916, [%rd1188];
	ld.local.u8 	%rs2917, [%rd84+14];
	xor.b16  	%rs2918, %rs2917, %rs2916;
	st.local.u8 	[%rd84+14], %rs2918;
$L__BB0_147:
	add.s32 	%r107, %r1894, 15;
	and.b32  	%r1605, %r107, 16;
	setp.eq.s32 	%p108, %r1605, 0;
	@%p108 bra 	$L__BB0_149;
	and.b32  	%r1606, %r107, 2147483631;
	cvt.u64.u32 	%rd1189, %r1606;
	add.s64 	%rd1190, %rd83, %rd1189;
	ld.local.u8 	%rs2919, [%rd1190];
	ld.local.u8 	%rs2920, [%rd84+15];
	xor.b16  	%rs2921, %rs2920, %rs2919;
	st.local.u8 	[%rd84+15], %rs2921;
$L__BB0_149:
	add.s32 	%r1894, %r1894, 16;
	setp.ne.s32 	%p109, %r1894, 256;
	@%p109 bra 	$L__BB0_117;
	mov.b32 	%r1895, 0;
$L__BB0_151:
	and.b32  	%r1608, %r1895, 32;
	setp.eq.s32 	%p110, %r1608, 0;
	cvt.u64.u32 	%rd1191, %r1895;
	add.s64 	%rd85, %rd83, %rd1191;
	@%p110 bra 	$L__BB0_153;
	and.b32  	%r1609, %r1895, 2147483600;
	cvt.u64.u32 	%rd1192, %r1609;
	add.s64 	%rd1193, %rd83, %rd1192;
	ld.local.u8 	%rs2922, [%rd1193];
	ld.local.u8 	%rs2923, [%rd85];
	xor.b16  	%rs2924, %rs2923, %rs2922;
	st.local.u8 	[%rd85], %rs2924;
$L__BB0_153:
	add.s32 	%r110, %r1895, 1;
	and.b32  	%r1610, %r110, 32;
	setp.eq.s32 	%p111, %r1610, 0;
	@%p111 bra 	$L__BB0_155;
	and.b32  	%r1611, %r110, 2147483601;
	cvt.u64.u32 	%rd1194, %r1611;
	add.s64 	%rd1195, %rd83, %rd1194;
	ld.local.u8 	%rs2925, [%rd1195];
	ld.local.u8 	%rs2926, [%rd85+1];
	xor.b16  	%rs2927, %rs2926, %rs2925;
	st.local.u8 	[%rd85+1], %rs2927;
$L__BB0_155:
	add.s32 	%r111, %r1895, 2;
	and.b32  	%r1612, %r111, 32;
	setp.eq.s32 	%p112, %r1612, 0;
	@%p112 bra 	$L__BB0_157;
	and.b32  	%r1613, %r111, 2147483602;
	cvt.u64.u32 	%rd1196, %r1613;
	add.s64 	%rd1197, %rd83, %rd1196;
	ld.local.u8 	%rs2928, [%rd1197];
	ld.local.u8 	%rs2929, [%rd85+2];
	xor.b16  	%rs2930, %rs2929, %rs2928;
	st.local.u8 	[%rd85+2], %rs2930;
$L__BB0_157:
	add.s32 	%r112, %r1895, 3;
	and.b32  	%r1614, %r112, 32;
	setp.eq.s32 	%p113, %r1614, 0;
	@%p113 bra 	$L__BB0_159;
	and.b32  	%r1615, %r112, 2147483603;
	cvt.u64.u32 	%rd1198, %r1615;
	add.s64 	%rd1199, %rd83, %rd1198;
	ld.local.u8 	%rs2931, [%rd1199];
	ld.local.u8 	%rs2932, [%rd85+3];
	xor.b16  	%rs2933, %rs2932, %rs2931;
	st.local.u8 	[%rd85+3], %rs2933;
$L__BB0_159:
	add.s32 	%r113, %r1895, 4;
	and.b32  	%r1616, %r113, 32;
	setp.eq.s32 	%p114, %r1616, 0;
	@%p114 bra 	$L__BB0_161;
	and.b32  	%r1617, %r113, 2147483604;
	cvt.u64.u32 	%rd1200, %r1617;
	add.s64 	%rd1201, %rd83, %rd1200;
	ld.local.u8 	%rs2934, [%rd1201];
	ld.local.u8 	%rs2935, [%rd85+4];
	xor.b16  	%rs2936, %rs2935, %rs2934;
	st.local.u8 	[%rd85+4], %rs2936;
$L__BB0_161:
	add.s32 	%r114, %r1895, 5;
	and.b32  	%r1618, %r114, 32;
	setp.eq.s32 	%p115, %r1618, 0;
	@%p115 bra 	$L__BB0_163;
	and.b32  	%r1619, %r114, 2147483605;
	cvt.u64.u32 	%rd1202, %r1619;
	add.s64 	%rd1203, %rd83, %rd1202;
	ld.local.u8 	%rs2937, [%rd1203];
	ld.local.u8 	%rs2938, [%rd85+5];
	xor.b16  	%rs2939, %rs2938, %rs2937;
	st.local.u8 	[%rd85+5], %rs2939;
$L__BB0_163:
	add.s32 	%r115, %r1895, 6;
	and.b32  	%r1620, %r115, 32;
	setp.eq.s32 	%p116, %r1620, 0;
	@%p116 bra 	$L__BB0_165;
	and.b32  	%r1621, %r115, 2147483606;
	cvt.u64.u32 	%rd1204, %r1621;
	add.s64 	%rd1205, %rd83, %rd1204;
	ld.local.u8 	%rs2940, [%rd1205];
	ld.local.u8 	%rs2941, [%rd85+6];
	xor.b16  	%rs2942, %rs2941, %rs2940;
	st.local.u8 	[%rd85+6], %rs2942;
$L__BB0_165:
	add.s32 	%r116, %r1895, 7;
	and.b32  	%r1622, %r116, 32;
	setp.eq.s32 	%p117, %r1622, 0;
	@%p117 bra 	$L__BB0_167;
	and.b32  	%r1623, %r116, 2147483607;
	cvt.u64.u32 	%rd1206, %r1623;
	add.s64 	%rd1207, %rd83, %rd1206;
	ld.local.u8 	%rs2943, [%rd1207];
	ld.local.u8 	%rs2944, [%rd85+7];
	xor.b16  	%rs2945, %rs2944, %rs2943;
	st.local.u8 	[%rd85+7], %rs2945;
$L__BB0_167:
	add.s32 	%r117, %r1895, 8;
	and.b32  	%r1624, %r117, 32;
	setp.eq.s32 	%p118, %r1624, 0;
	@%p118 bra 	$L__BB0_169;
	and.b32  	%r1625, %r117, 2147483608;
	cvt.u64.u32 	%rd1208, %r1625;
	add.s64 	%rd1209, %rd83, %rd1208;
	ld.local.u8 	%rs2946, [%rd1209];
	ld.local.u8 	%rs2947, [%rd85+8];
	xor.b16  	%rs2948, %rs2947, %rs2946;
	st.local.u8 	[%rd85+8], %rs2948;
$L__BB0_169:
	add.s32 	%r118, %r1895, 9;
	and.b32  	%r1626, %r118, 32;
	setp.eq.s32 	%p119, %r1626, 0;
	@%p119 bra 	$L__BB0_171;
	and.b32  	%r1627, %r118, 2147483609;
	cvt.u64.u32 	%rd1210, %r1627;
	add.s64 	%rd1211, %rd83, %rd1210;
	ld.local.u8 	%rs2949, [%rd1211];
	ld.local.u8 	%rs2950, [%rd85+9];
	xor.b16  	%rs2951, %rs2950, %rs2949;
	st.local.u8 	[%rd85+9], %rs2951;
$L__BB0_171:
	add.s32 	%r119, %r1895, 10;
	and.b32  	%r1628, %r119, 32;
	setp.eq.s32 	%p120, %r1628, 0;
	@%p120 bra 	$L__BB0_173;
	and.b32  	%r1629, %r119, 2147483610;
	cvt.u64.u32 	%rd1212, %r1629;
	add.s64 	%rd1213, %rd83, %rd1212;
	ld.local.u8 	%rs2952, [%rd1213];
	ld.local.u8 	%rs2953, [%rd85+10];
	xor.b16  	%rs2954, %rs2953, %rs2952;
	st.local.u8 	[%rd85+10], %rs2954;
$L__BB0_173:
	add.s32 	%r120, %r1895, 11;
	and.b32  	%r1630, %r120, 32;
	setp.eq.s32 	%p121, %r1630, 0;
	@%p121 bra 	$L__BB0_175;
	and.b32  	%r1631, %r120, 2147483611;
	cvt.u64.u32 	%rd1214, %r1631;
	add.s64 	%rd1215, %rd83, %rd1214;
	ld.local.u8 	%rs2955, [%rd1215];
	ld.local.u8 	%rs2956, [%rd85+11];
	xor.b16  	%rs2957, %rs2956, %rs2955;
	st.local.u8 	[%rd85+11], %rs2957;
$L__BB0_175:
	add.s32 	%r121, %r1895, 12;
	and.b32  	%r1632, %r121, 32;
	setp.eq.s32 	%p122, %r1632, 0;
	@%p122 bra 	$L__BB0_177;
	and.b32  	%r1633, %r121, 2147483612;
	cvt.u64.u32 	%rd1216, %r1633;
	add.s64 	%rd1217, %rd83, %rd1216;
	ld.local.u8 	%rs2958, [%rd1217];
	ld.local.u8 	%rs2959, [%rd85+12];
	xor.b16  	%rs2960, %rs2959, %rs2958;
	st.local.u8 	[%rd85+12], %rs2960;
$L__BB0_177:
	add.s32 	%r122, %r1895, 13;
	and.b32  	%r1634, %r122, 32;
	setp.eq.s32 	%p123, %r1634, 0;
	@%p123 bra 	$L__BB0_179;
	and.b32  	%r1635, %r122, 2147483613;
	cvt.u64.u32 	%rd1218, %r1635;
	add.s64 	%rd1219, %rd83, %rd1218;
	ld.local.u8 	%rs2961, [%rd1219];
	ld.local.u8 	%rs2962, [%rd85+13];
	xor.b16  	%rs2963, %rs2962, %rs2961;
	st.local.u8 	[%rd85+13], %rs2963;
$L__BB0_179:
	add.s32 	%r123, %r1895, 14;
	and.b32  	%r1636, %r123, 32;
	setp.eq.s32 	%p124, %r1636, 0;
	@%p124 bra 	$L__BB0_181;
	and.b32  	%r1637, %r123, 2147483614;
	cvt.u64.u32 	%rd1220, %r1637;
	add.s64 	%rd1221, %rd83, %rd1220;
	ld.local.u8 	%rs2964, [%rd1221];
	ld.local.u8 	%rs2965, [%rd85+14];
	xor.b16  	%rs2966, %rs2965, %rs2964;
	st.local.u8 	[%rd85+14], %rs2966;
$L__BB0_181:
	add.s32 	%r124, %r1895, 15;
	and.b32  	%r1638, %r124, 32;
	setp.eq.s32 	%p125, %r1638, 0;
	@%p125 bra 	$L__BB0_183;
	and.b32  	%r1639, %r124, 2147483615;
	cvt.u64.u32 	%rd1222, %r1639;
	add.s64 	%rd1223, %rd83, %rd1222;
	ld.local.u8 	%rs2967, [%rd1223];
	ld.local.u8 	%rs2968, [%rd85+15];
	xor.b16  	%rs2969, %rs2968, %rs2967;
	st.local.u8 	[%rd85+15], %rs2969;
$L__BB0_183:
	add.s32 	%r1895, %r1895, 16;
	setp.ne.s32 	%p126, %r1895, 256;
	@%p126 bra 	$L__BB0_151;
	mov.b32 	%r1896, 0;
$L__BB0_185:
	and.b32  	%r1641, %r1896, 64;
	setp.eq.s32 	%p127, %r1641, 0;
	cvt.u64.u32 	%rd1224, %r1896;
	add.s64 	%rd86, %rd83, %rd1224;
	@%p127 bra 	$L__BB0_187;
	and.b32  	%r1642, %r1896, 2147483568;
	cvt.u64.u32 	%rd1225, %r1642;
	add.s64 	%rd1226, %rd83, %rd1225;
	ld.local.u8 	%rs2970, [%rd1226];
	ld.local.u8 	%rs2971, [%rd86];
	xor.b16  	%rs2972, %rs2971, %rs2970;
	st.local.u8 	[%rd86], %rs2972;
$L__BB0_187:
	add.s32 	%r127, %r1896, 1;
	and.b32  	%r1643, %r127, 64;
	setp.eq.s32 	%p128, %r1643, 0;
	@%p128 bra 	$L__BB0_189;
	and.b32  	%r1644, %r127, 2147483569;
	cvt.u64.u32 	%rd1227, %r1644;
	add.s64 	%rd1228, %rd83, %rd1227;
	ld.local.u8 	%rs2973, [%rd1228];
	ld.local.u8 	%rs2974, [%rd86+1];
	xor.b16  	%rs2975, %rs2974, %rs2973;
	st.local.u8 	[%rd86+1], %rs2975;
$L__BB0_189:
	add.s32 	%r128, %r1896, 2;
	and.b32  	%r1645, %r128, 64;
	setp.eq.s32 	%p129, %r1645, 0;
	@%p129 bra 	$L__BB0_191;
	and.b32  	%r1646, %r128, 2147483570;
	cvt.u64.u32 	%rd1229, %r1646;
	add.s64 	%rd1230, %rd83, %rd1229;
	ld.local.u8 	%rs2976, [%rd1230];
	ld.local.u8 	%rs2977, [%rd86+2];
	xor.b16  	%rs2978, %rs2977, %rs2976;
	st.local.u8 	[%rd86+2], %rs2978;
$L__BB0_191:
	add.s32 	%r129, %r1896, 3;
	and.b32  	%r1647, %r129, 64;
	setp.eq.s32 	%p130, %r1647, 0;
	@%p130 bra 	$L__BB0_193;
	and.b32  	%r1648, %r129, 2147483571;
	cvt.u64.u32 	%rd1231, %r1648;
	add.s64 	%rd1232, %rd83, %rd1231;
	ld.local.u8 	%rs2979, [%rd1232];
	ld.local.u8 	%rs2980, [%rd86+3];
	xor.b16  	%rs2981, %rs2980, %rs2979;
	st.local.u8 	[%rd86+3], %rs2981;
$L__BB0_193:
	add.s32 	%r130, %r1896, 4;
	and.b32  	%r1649, %r130, 64;
	setp.eq.s32 	%p131, %r1649, 0;
	@%p131 bra 	$L__BB0_195;
	and.b32  	%r1650, %r130, 2147483572;
	cvt.u64.u32 	%rd1233, %r1650;
	add.s64 	%rd1234, %rd83, %rd1233;
	ld.local.u8 	%rs2982, [%rd1234];
	ld.local.u8 	%rs2983, [%rd86+4];
	xor.b16  	%rs2984, %rs2983, %rs2982;
	st.local.u8 	[%rd86+4], %rs2984;
$L__BB0_195:
	add.s32 	%r131, %r1896, 5;
	and.b32  	%r1651, %r131, 64;
	setp.eq.s32 	%p132, %r1651, 0;
	@%p132 bra 	$L__BB0_197;
	and.b32  	%r1652, %r131, 2147483573;
	cvt.u64.u32 	%rd1235, %r1652;
	add.s64 	%rd1236, %rd83, %rd1235;
	ld.local.u8 	%rs2985, [%rd1236];
	ld.local.u8 	%rs2986, [%rd86+5];
	xor.b16  	%rs2987, %rs2986, %rs2985;
	st.local.u8 	[%rd86+5], %rs2987;
$L__BB0_197:
	add.s32 	%r132, %r1896, 6;
	and.b32  	%r1653, %r132, 64;
	setp.eq.s32 	%p133, %r1653, 0;
	@%p133 bra 	$L__BB0_199;
	and.b32  	%r1654, %r132, 2147483574;
	cvt.u64.u32 	%rd1237, %r1654;
	add.s64 	%rd1238, %rd83, %rd1237;
	ld.local.u8 	%rs2988, [%rd1238];
	ld.local.u8 	%rs2989, [%rd86+6];
	xor.b16  	%rs2990, %rs2989, %rs2988;
	st.local.u8 	[%rd86+6], %rs2990;
$L__BB0_199:
	add.s32 	%r133, %r1896, 7;
	and.b32  	%r1655, %r133, 64;
	setp.eq.s32 	%p134, %r1655, 0;
	@%p134 bra 	$L__BB0_201;
	and.b32  	%r1656, %r133, 2147483575;
	cvt.u64.u32 	%rd1239, %r1656;
	add.s64 	%rd1240, %rd83, %rd1239;
	ld.local.u8 	%rs2991, [%rd1240];
	ld.local.u8 	%rs2992, [%rd86+7];
	xor.b16  	%rs2993, %rs2992, %rs2991;
	st.local.u8 	[%rd86+7], %rs2993;
$L__BB0_201:
	add.s32 	%r134, %r1896, 8;
	and.b32  	%r1657, %r134, 64;
	setp.eq.s32 	%p135, %r1657, 0;
	@%p135 bra 	$L__BB0_203;
	and.b32  	%r1658, %r134, 2147483576;
	cvt.u64.u32 	%rd1241, %r1658;
	add.s64 	%rd1242, %rd83, %rd1241;
	ld.local.u8 	%rs2994, [%rd1242];
	ld.local.u8 	%rs2995, [%rd86+8];
	xor.b16  	%rs2996, %rs2995, %rs2994;
	st.local.u8 	[%rd86+8], %rs2996;
$L__BB0_203:
	add.s32 	%r135, %r1896, 9;
	and.b32  	%r1659, %r135, 64;
	setp.eq.s32 	%p136, %r1659, 0;
	@%p136 bra 	$L__BB0_205;
	and.b32  	%r1660, %r135, 2147483577;
	cvt.u64.u32 	%rd1243, %r1660;
	add.s64 	%rd1244, %rd83, %rd1243;
	ld.local.u8 	%rs2997, [%rd1244];
	ld.local.u8 	%rs2998, [%rd86+9];
	xor.b16  	%rs2999, %rs2998, %rs2997;
	st.local.u8 	[%rd86+9], %rs2999;
$L__BB0_205:
	add.s32 	%r136, %r1896, 10;
	and.b32  	%r1661, %r136, 64;
	setp.eq.s32 	%p137, %r1661, 0;
	@%p137 bra 	$L__BB0_207;
	and.b32  	%r1662, %r136, 2147483578;
	cvt.u64.u32 	%rd1245, %r1662;
	add.s64 	%rd1246, %rd83, %rd1245;
	ld.local.u8 	%rs3000, [%rd1246];
	ld.local.u8 	%rs3001, [%rd86+10];
	xor.b16  	%rs3002, %rs3001, %rs3000;
	st.local.u8 	[%rd86+10], %rs3002;
$L__BB0_207:
	add.s32 	%r137, %r1896, 11;
	and.b32  	%r1663, %r137, 64;
	setp.eq.s32 	%p138, %r1663, 0;
	@%p138 bra 	$L__BB0_209;
	and.b32  	%r1664, %r137, 2147483579;
	cvt.u64.u32 	%rd1247, %r1664;
	add.s64 	%rd1248, %rd83, %rd1247;
	ld.local.u8 	%rs3003, [%rd1248];
	ld.local.u8 	%rs3004, [%rd86+11];
	xor.b16  	%rs3005, %rs3004, %rs3003;
	st.local.u8 	[%rd86+11], %rs3005;
$L__BB0_209:
	add.s32 	%r138, %r1896, 12;
	and.b32  	%r1665, %r138, 64;
	setp.eq.s32 	%p139, %r1665, 0;
	@%p139 bra 	$L__BB0_211;
	and.b32  	%r1666, %r138, 2147483580;
	cvt.u64.u32 	%rd1249, %r1666;
	add.s64 	%rd1250, %rd83, %rd1249;
	ld.local.u8 	%rs3006, [%rd1250];
	ld.local.u8 	%rs3007, [%rd86+12];
	xor.b16  	%rs3008, %rs3007, %rs3006;
	st.local.u8 	[%rd86+12], %rs3008;
$L__BB0_211:
	add.s32 	%r139, %r1896, 13;
	and.b32  	%r1667, %r139, 64;
	setp.eq.s32 	%p140, %r1667, 0;
	@%p140 bra 	$L__BB0_213;
	and.b32  	%r1668, %r139, 2147483581;
	cvt.u64.u32 	%rd1251, %r1668;
	add.s64 	%rd1252, %rd83, %rd1251;
	ld.local.u8 	%rs3009, [%rd1252];
	ld.local.u8 	%rs3010, [%rd86+13];
	xor.b16  	%rs3011, %rs3010, %rs3009;
	st.local.u8 	[%rd86+13], %rs3011;
$L__BB0_213:
	add.s32 	%r140, %r1896, 14;
	and.b32  	%r1669, %r140, 64;
	setp.eq.s32 	%p141, %r1669, 0;
	@%p141 bra 	$L__BB0_215;
	and.b32  	%r1670, %r140, 2147483582;
	cvt.u64.u32 	%rd1253, %r1670;
	add.s64 	%rd1254, %rd83, %rd1253;
	ld.local.u8 	%rs3012, [%rd1254];
	ld.local.u8 	%rs3013, [%rd86+14];
	xor.b16  	%rs3014, %rs3013, %rs3012;
	st.local.u8 	[%rd86+14], %rs3014;
$L__BB0_215:
	add.s32 	%r141, %r1896, 15;
	and.b32  	%r1671, %r141, 64;
	setp.eq.s32 	%p142, %r1671, 0;
	@%p142 bra 	$L__BB0_217;
	and.b32  	%r1672, %r141, 2147483583;
	cvt.u64.u32 	%rd1255, %r1672;
	add.s64 	%rd1256, %rd83, %rd1255;
	ld.local.u8 	%rs3015, [%rd1256];
	ld.local.u8 	%rs3016, [%rd86+15];
	xor.b16  	%rs3017, %rs3016, %rs3015;
	st.local.u8 	[%rd86+15], %rs3017;
$L__BB0_217:
	add.s32 	%r1896, %r1896, 16;
	setp.ne.s32 	%p143, %r1896, 256;
	@%p143 bra 	$L__BB0_185;
	mov.b32 	%r1897, 0;
$L__BB0_219:
	and.b32  	%r1674, %r1897, 128;
	setp.eq.s32 	%p144, %r1674, 0;
	cvt.u64.u32 	%rd1257, %r1897;
	add.s64 	%rd87, %rd83, %rd1257;
	@%p144 bra 	$L__BB0_221;
	and.b32  	%r1675, %r1897, 2147483504;
	cvt.u64.u32 	%rd1258, %r1675;
	add.s64 	%rd1259, %rd83, %rd1258;
	ld.local.u8 	%rs3018, [%rd1259];
	ld.local.u8 	%rs3019, [%rd87];
	xor.b16  	%rs3020, %rs3019, %rs3018;
	st.local.u8 	[%rd87], %rs3020;
$L__BB0_221:
	add.s32 	%r144, %r1897, 1;
	and.b32  	%r1676, %r144, 128;
	setp.eq.s32 	%p145, %r1676, 0;
	@%p145 bra 	$L__BB0_223;
	and.b32  	%r1677, %r144, 2147483505;
	cvt.u64.u32 	%rd1260, %r1677;
	add.s64 	%rd1261, %rd83, %rd1260;
	ld.local.u8 	%rs3021, [%rd1261];
	ld.local.u8 	%rs3022, [%rd87+1];
	xor.b16  	%rs3023, %rs3022, %rs3021;
	st.local.u8 	[%rd87+1], %rs3023;
$L__BB0_223:
	add.s32 	%r145, %r1897, 2;
	and.b32  	%r1678, %r145, 128;
	setp.eq.s32 	%p146, %r1678, 0;
	@%p146 bra 	$L__BB0_225;
	and.b32  	%r1679, %r145, 2147483506;
	cvt.u64.u32 	%rd1262, %r1679;
	add.s64 	%rd1263, %rd83, %rd1262;
	ld.local.u8 	%rs3024, [%rd1263];
	ld.local.u8 	%rs3025, [%rd87+2];
	xor.b16  	%rs3026, %rs3025, %rs3024;
	st.local.u8 	[%rd87+2], %rs3026;
$L__BB0_225:
	add.s32 	%r146, %r1897, 3;
	and.b32  	%r1680, %r146, 128;
	setp.eq.s32 	%p147, %r1680, 0;
	@%p147 bra 	$L__BB0_227;
	and.b32  	%r1681, %r146, 2147483507;
	cvt.u64.u32 	%rd1264, %r1681;
	add.s64 	%rd1265, %rd83, %rd1264;
	ld.local.u8 	%rs3027, [%rd1265];
	ld.local.u8 	%rs3028, [%rd87+3];
	xor.b16  	%rs3029, %rs3028, %rs3027;
	st.local.u8 	[%rd87+3], %rs3029;
$L__BB0_227:
	add.s32 	%r147, %r1897, 4;
	and.b32  	%r1682, %r147, 128;
	setp.eq.s32 	%p148, %r1682, 0;
	@%p148 bra 	$L__BB0_229;
	and.b32  	%r1683, %r147, 2147483508;
	cvt.u64.u32 	%rd1266, %r1683;
	add.s64 	%rd1267, %rd83, %rd1266;
	ld.local.u8 	%rs3030, [%rd1267];
	ld.local.u8 	%rs3031, [%rd87+4];
	xor.b16  	%rs3032, %rs3031, %rs3030;
	st.local.u8 	[%rd87+4], %rs3032;
$L__BB0_229:
	add.s32 	%r148, %r1897, 5;
	and.b32  	%r1684, %r148, 128;
	setp.eq.s32 	%p149, %r1684, 0;
	@%p149 bra 	$L__BB0_231;
	and.b32  	%r1685, %r148, 2147483509;
	cvt.u64.u32 	%rd1268, %r1685;
	add.s64 	%rd1269, %rd83, %rd1268;
	ld.local.u8 	%rs3033, [%rd1269];
	ld.local.u8 	%rs3034, [%rd87+5];
	xor.b16  	%rs3035, %rs3034, %rs3033;
	st.local.u8 	[%rd87+5], %rs3035;
$L__BB0_231:
	add.s32 	%r149, %r1897, 6;
	and.b32  	%r1686, %r149, 128;
	setp.eq.s32 	%p150, %r1686, 0;
	@%p150 bra 	$L__BB0_233;
	and.b32  	%r1687, %r149, 2147483510;
	cvt.u64.u32 	%rd1270, %r1687;
	add.s64 	%rd1271, %rd83, %rd1270;
	ld.local.u8 	%rs3036, [%rd1271];
	ld.local.u8 	%rs3037, [%rd87+6];
	xor.b16  	%rs3038, %rs3037, %rs3036;
	st.local.u8 	[%rd87+6], %rs3038;
$L__BB0_233:
	add.s32 	%r150, %r1897, 7;
	and.b32  	%r1688, %r150, 128;
	setp.eq.s32 	%p151, %r1688, 0;
	@%p151 bra 	$L__BB0_235;
	and.b32  	%r1689, %r150, 2147483511;
	cvt.u64.u32 	%rd1272, %r1689;
	add.s64 	%rd1273, %rd83, %rd1272;
	ld.local.u8 	%rs3039, [%rd1273];
	ld.local.u8 	%rs3040, [%rd87+7];
	xor.b16  	%rs3041, %rs3040, %rs3039;
	st.local.u8 	[%rd87+7], %rs3041;
$L__BB0_235:
	add.s32 	%r151, %r1897, 8;
	and.b32  	%r1690, %r151, 128;
	setp.eq.s32 	%p152, %r1690, 0;
	@%p152 bra 	$L__BB0_237;
	and.b32  	%r1691, %r151, 2147483512;
	cvt.u64.u32 	%rd1274, %r1691;
	add.s64 	%rd1275, %rd83, %rd1274;
	ld.local.u8 	%rs3042, [%rd1275];
	ld.local.u8 	%rs3043, [%rd87+8];
	xor.b16  	%rs3044, %rs3043, %rs3042;
	st.local.u8 	[%rd87+8], %rs3044;
$L__BB0_237:
	add.s32 	%r152, %r1897, 9;
	and.b32  	%r1692, %r152, 128;
	setp.eq.s32 	%p153, %r1692, 0;
	@%p153 bra 	$L__BB0_239;
	and.b32  	%r1693, %r152, 2147483513;
	cvt.u64.u32 	%rd1276, %r1693;
	add.s64 	%rd1277, %rd83, %rd1276;
	ld.local.u8 	%rs3045, [%rd1277];
	ld.local.u8 	%rs3046, [%rd87+9];
	xor.b16  	%rs3047, %rs3046, %rs3045;
	st.local.u8 	[%rd87+9], %rs3047;
$L__BB0_239:
	add.s32 	%r153, %r1897, 10;
	and.b32  	%r1694, %r153, 128;
	setp.eq.s32 	%p154, %r1694, 0;
	@%p154 bra 	$L__BB0_241;
	and.b32  	%r1695, %r153, 2147483514;
	cvt.u64.u32 	%rd1278, %r1695;
	add.s64 	%rd1279, %rd83, %rd1278;
	ld.local.u8 	%rs3048, [%rd1279];
	ld.local.u8 	%rs3049, [%rd87+10];
	xor.b16  	%rs3050, %rs3049, %rs3048;
	st.local.u8 	[%rd87+10], %rs3050;
$L__BB0_241:
	add.s32 	%r154, %r1897, 11;
	and.b32  	%r1696, %r154, 128;
	setp.eq.s32 	%p155, %r1696, 0;
	@%p155 bra 	$L__BB0_243;
	and.b32  	%r1697, %r154, 2147483515;
	cvt.u64.u32 	%rd1280, %r1697;
	add.s64 	%rd1281, %rd83, %rd1280;
	ld.local.u8 	%rs3051, [%rd1281];
	ld.local.u8 	%rs3052, [%rd87+11];
	xor.b16  	%rs3053, %rs3052, %rs3051;
	st.local.u8 	[%rd87+11], %rs3053;
$L__BB0_243:
	add.s32 	%r155, %r1897, 12;
	and.b32  	%r1698, %r155, 128;
	setp.eq.s32 	%p156, %r1698, 0;
	@%p156 bra 	$L__BB0_245;
	and.b32  	%r1699, %r155, 2147483516;
	cvt.u64.u32 	%rd1282, %r1699;
	add.s64 	%rd1283, %rd83, %rd1282;
	ld.local.u8 	%rs3054, [%rd1283];
	ld.local.u8 	%rs3055, [%rd87+12];
	xor.b16  	%rs3056, %rs3055, %rs3054;
	st.local.u8 	[%rd87+12], %rs3056;
$L__BB0_245:
	add.s32 	%r156, %r1897, 13;
	and.b32  	%r1700, %r156, 128;
	setp.eq.s32 	%p157, %r1700, 0;
	@%p157 bra 	$L__BB0_247;
	and.b32  	%r1701, %r156, 2147483517;
	cvt.u64.u32 	%rd1284, %r1701;
	add.s64 	%rd1285, %rd83, %rd1284;
	ld.local.u8 	%rs3057, [%rd1285];
	ld.local.u8 	%rs3058, [%rd87+13];
	xor.b16  	%rs3059, %rs3058, %rs3057;
	st.local.u8 	[%rd87+13], %rs3059;
$L__BB0_247:
	add.s32 	%r157, %r1897, 14;
	and.b32  	%r1702, %r157, 128;
	setp.eq.s32 	%p158, %r1702, 0;
	@%p158 bra 	$L__BB0_249;
	and.b32  	%r1703, %r157, 2147483518;
	cvt.u64.u32 	%rd1286, %r1703;
	add.s64 	%rd1287, %rd83, %rd1286;
	ld.local.u8 	%rs3060, [%rd1287];
	ld.local.u8 	%rs3061, [%rd87+14];
	xor.b16  	%rs3062, %rs3061, %rs3060;
	st.local.u8 	[%rd87+14], %rs3062;
$L__BB0_249:
	add.s32 	%r158, %r1897, 15;
	and.b32  	%r1704, %r158, 128;
	setp.eq.s32 	%p159, %r1704, 0;
	@%p159 bra 	$L__BB0_251;
	and.b32  	%r1705, %r158, 2147483519;
	cvt.u64.u32 	%rd1288, %r1705;
	add.s64 	%rd1289, %rd83, %rd1288;
	ld.local.u8 	%rs3063, [%rd1289];
	ld.local.u8 	%rs3064, [%rd87+15];
	xor.b16  	%rs3065, %rs3064, %rs3063;
	st.local.u8 	[%rd87+15], %rs3065;
$L__BB0_251:
	add.s32 	%r1897, %r1897, 16;
	setp.ne.s32 	%p160, %r1897, 256;
	@%p160 bra 	$L__BB0_219;
	add.s32 	%r1893, %r1893, 1;
	setp.ne.s32 	%p161, %r1893, 8;
	@%p161 bra 	$L__BB0_116;
	mov.b64 	%rd1290, 0;
	st.local.v2.u64 	[%rd2], {%rd1290, %rd1290};
	st.local.v2.u64 	[%rd2+16], {%rd1290, %rd1290};
	st.local.v2.u64 	[%rd2+32], {%rd1290, %rd1290};
	st.local.v2.u64 	[%rd2+48], {%rd1290, %rd1290};
	st.local.v2.u64 	[%rd2+64], {%rd1290, %rd1290};
	st.local.v2.u64 	[%rd2+80], {%rd1290, %rd1290};
	st.local.v2.u64 	[%rd2+96], {%rd1290, %rd1290};
	st.local.v2.u64 	[%rd2+112], {%rd1290, %rd1290};
	st.local.v2.u64 	[%rd2+128], {%rd1290, %rd1290};
	st.local.v2.u64 	[%rd2+144], {%rd1290, %rd1290};
	st.local.v2.u64 	[%rd2+160], {%rd1290, %rd1290};
	st.local.v2.u64 	[%rd2+176], {%rd1290, %rd1290};
	st.local.v2.u64 	[%rd2+192], {%rd1290, %rd1290};
	st.local.v2.u64 	[%rd2+208], {%rd1290, %rd1290};
	st.local.v2.u64 	[%rd2+224], {%rd1290, %rd1290};
	st.local.v2.u64 	[%rd2+240], {%rd1290, %rd1290};
	st.local.v2.u64 	[%rd2+256], {%rd1290, %rd1290};
	st.local.v2.u64 	[%rd2+272], {%rd1290, %rd1290};
	st.local.v2.u64 	[%rd2+288], {%rd1290, %rd1290};
	st.local.v2.u64 	[%rd2+304], {%rd1290, %rd1290};
	st.local.v2.u64 	[%rd2+320], {%rd1290, %rd1290};
	st.local.v2.u64 	[%rd2+336], {%rd1290, %rd1290};
	st.local.v2.u64 	[%rd2+352], {%rd1290, %rd1290};
	st.local.v2.u64 	[%rd2+368], {%rd1290, %rd1290};
	st.local.v2.u64 	[%rd2+384], {%rd1290, %rd1290};
	st.local.v2.u64 	[%rd2+400], {%rd1290, %rd1290};
	st.local.v2.u64 	[%rd2+416], {%rd1290, %rd1290};
	st.local.v2.u64 	[%rd2+432], {%rd1290, %rd1290};
	st.local.v2.u64 	[%rd2+448], {%rd1290, %rd1290};
	st.local.v2.u64 	[%rd2+464], {%rd1290, %rd1290};
	st.local.v2.u64 	[%rd2+480], {%rd1290, %rd1290};
	st.local.v2.u64 	[%rd2+496], {%rd1290, %rd1290};
	st.local.v2.u64 	[%rd2+512], {%rd1290, %rd1290};
	st.local.v2.u64 	[%rd2+528], {%rd1290, %rd1290};
	st.local.v2.u64 	[%rd2+544], {%rd1290, %rd1290};
	st.local.v2.u64 	[%rd2+560], {%rd1290, %rd1290};
	st.local.v2.u64 	[%rd2+576], {%rd1290, %rd1290};
	st.local.v2.u64 	[%rd2+592], {%rd1290, %rd1290};
	st.local.v2.u64 	[%rd2+608], {%rd1290, %rd1290};
	st.local.v2.u64 	[%rd2+624], {%rd1290, %rd1290};
	st.local.v2.u64 	[%rd2+640], {%rd1290, %rd1290};
	st.local.v2.u64 	[%rd2+656], {%rd1290, %rd1290};
	st.local.v2.u64 	[%rd2+672], {%rd1290, %rd1290};
	st.local.v2.u64 	[%rd2+688], {%rd1290, %rd1290};
	st.local.v2.u64 	[%rd2+704], {%rd1290, %rd1290};
	st.local.v2.u64 	[%rd2+720], {%rd1290, %rd1290};
	st.local.v2.u64 	[%rd2+736], {%rd1290, %rd1290};
	st.local.v2.u64 	[%rd2+752], {%rd1290, %rd1290};
	st.local.v2.u64 	[%rd2+768], {%rd1290, %rd1290};
	st.local.v2.u64 	[%rd2+784], {%rd1290, %rd1290};
	st.local.v2.u64 	[%rd2+800], {%rd1290, %rd1290};
	st.local.v2.u64 	[%rd2+816], {%rd1290, %rd1290};
	st.local.v2.u64 	[%rd2+832], {%rd1290, %rd1290};
	st.local.v2.u64 	[%rd2+848], {%rd1290, %rd1290};
	st.local.v2.u64 	[%rd2+864], {%rd1290, %rd1290};
	st.local.v2.u64 	[%rd2+880], {%rd1290, %rd1290};
	st.local.v2.u64 	[%rd2+896], {%rd1290, %rd1290};
	st.local.v2.u64 	[%rd2+912], {%rd1290, %rd1290};
	st.local.v2.u64 	[%rd2+928], {%rd1290, %rd1290};
	st.local.v2.u64 	[%rd2+944], {%rd1290, %rd1290};
	st.local.v2.u64 	[%rd2+960], {%rd1290, %rd1290};
	st.local.v2.u64 	[%rd2+976], {%rd1290, %rd1290};
	st.local.v2.u64 	[%rd2+992], {%rd1290, %rd1290};
	st.local.v2.u64 	[%rd2+1008], {%rd1290, %rd1290};
	st.local.v2.u64 	[%rd2+1024], {%rd1290, %rd1290};
	st.local.v2.u64 	[%rd2+1040], {%rd1290, %rd1290};
	st.local.v2.u64 	[%rd2+1056], {%rd1290, %rd1290};
	st.local.v2.u64 	[%rd2+1072], {%rd1290, %rd1290};
	st.local.v2.u64 	[%rd2+1088], {%rd1290, %rd1290};
	st.local.v2.u64 	[%rd2+1104], {%rd1290, %rd1290};
	st.local.v2.u64 	[%rd2+1120], {%rd1290, %rd1290};
	st.local.v2.u64 	[%rd2+1136], {%rd1290, %rd1290};
	st.local.v2.u64 	[%rd2+1152], {%rd1290, %rd1290};
	st.local.v2.u64 	[%rd2+1168], {%rd1290, %rd1290};
	st.local.v2.u64 	[%rd2+1184], {%rd1290, %rd1290};
	st.local.v2.u64 	[%rd2+1200], {%rd1290, %rd1290};
	st.local.v2.u64 	[%rd2+1216], {%rd1290, %rd1290};
	st.local.v2.u64 	[%rd2+1232], {%rd1290, %rd1290};
	st.local.v2.u64 	[%rd2+1248], {%rd1290, %rd1290};
	st.local.v2.u64 	[%rd2+1264], {%rd1290, %rd1290};
	st.local.v2.u64 	[%rd2+1280], {%rd1290, %rd1290};
	st.local.v2.u64 	[%rd2+1296], {%rd1290, %rd1290};
	st.local.v2.u64 	[%rd2+1312], {%rd1290, %rd1290};
	st.local.v2.u64 	[%rd2+1328], {%rd1290, %rd1290};
	st.local.v2.u64 	[%rd2+1344], {%rd1290, %rd1290};
	st.local.v2.u64 	[%rd2+1360], {%rd1290, %rd1290};
	st.local.v2.u64 	[%rd2+1376], {%rd1290, %rd1290};
	st.local.v2.u64 	[%rd2+1392], {%rd1290, %rd1290};
	st.local.v2.u64 	[%rd2+1408], {%rd1290, %rd1290};
	st.local.v2.u64 	[%rd2+1424], {%rd1290, %rd1290};
	st.local.v2.u64 	[%rd2+1440], {%rd1290, %rd1290};
	st.local.v2.u64 	[%rd2+1456], {%rd1290, %rd1290};
	st.local.v2.u64 	[%rd2+1472], {%rd1290, %rd1290};
	st.local.v2.u64 	[%rd2+1488], {%rd1290, %rd1290};
	st.local.v2.u64 	[%rd2+1504], {%rd1290, %rd1290};
	st.local.v2.u64 	[%rd2+1520], {%rd1290, %rd1290};
	st.local.v2.u64 	[%rd2+1536], {%rd1290, %rd1290};
	st.local.v2.u64 	[%rd2+1552], {%rd1290, %rd1290};
	st.local.v2.u64 	[%rd2+1568], {%rd1290, %rd1290};
	st.local.v2.u64 	[%rd2+1584], {%rd1290, %rd1290};
	st.local.v2.u64 	[%rd2+1600], {%rd1290, %rd1290};
	st.local.v2.u64 	[%rd2+1616], {%rd1290, %rd1290};
	st.local.v2.u64 	[%rd2+1632], {%rd1290, %rd1290};
	st.local.v2.u64 	[%rd2+1648], {%rd1290, %rd1290};
	st.local.v2.u64 	[%rd2+1664], {%rd1290, %rd1290};
	st.local.v2.u64 	[%rd2+1680], {%rd1290, %rd1290};
	st.local.v2.u64 	[%rd2+1696], {%rd1290, %rd1290};
	st.local.v2.u64 	[%rd2+1712], {%rd1290, %rd1290};
	st.local.v2.u64 	[%rd2+1728], {%rd1290, %rd1290};
	st.local.v2.u64 	[%rd2+1744], {%rd1290, %rd1290};
	st.local.v2.u64 	[%rd2+1760], {%rd1290, %rd1290};
	st.local.v2.u64 	[%rd2+1776], {%rd1290, %rd1290};
	st.local.v2.u64 	[%rd2+1792], {%rd1290, %rd1290};
	st.local.v2.u64 	[%rd2+1808], {%rd1290, %rd1290};
	st.local.v2.u64 	[%rd2+1824], {%rd1290, %rd1290};
	st.local.v2.u64 	[%rd2+1840], {%rd1290, %rd1290};
	st.local.v2.u64 	[%rd2+1856], {%rd1290, %rd1290};
	st.local.v2.u64 	[%rd2+1872], {%rd1290, %rd1290};
	st.local.v2.u64 	[%rd2+1888], {%rd1290, %rd1290};
	st.local.v2.u64 	[%rd2+1904], {%rd1290, %rd1290};
	st.local.v2.u64 	[%rd2+1920], {%rd1290, %rd1290};
	st.local.v2.u64 	[%rd2+1936], {%rd1290, %rd1290};
	st.local.v2.u64 	[%rd2+1952], {%rd1290, %rd1290};
	st.local.v2.u64 	[%rd2+1968], {%rd1290, %rd1290};
	st.local.v2.u64 	[%rd2+1984], {%rd1290, %rd1290};
	st.local.v2.u64 	[%rd2+2000], {%rd1290, %rd1290};
	st.local.v2.u64 	[%rd2+2016], {%rd1290, %rd1290};
	st.local.v2.u64 	[%rd2+2032], {%rd1290, %rd1290};
	st.local.v2.u64 	[%rd2+2048], {%rd1290, %rd1290};
	st.local.v2.u64 	[%rd2+2064], {%rd1290, %rd1290};
	st.local.v2.u64 	[%rd2+2080], {%rd1290, %rd1290};
	st.local.v2.u64 	[%rd2+2096], {%rd1290, %rd1290};
	st.local.v2.u64 	[%rd2+2112], {%rd1290, %rd1290};
	st.local.v2.u64 	[%rd2+2128], {%rd1290, %rd1290};
	st.local.v2.u64 	[%rd2+2144], {%rd1290, %rd1290};
	st.local.v2.u64 	[%rd2+2160], {%rd1290, %rd1290};
	st.local.v2.u64 	[%rd2+2176], {%rd1290, %rd1290};
	st.local.v2.u64 	[%rd2+2192], {%rd1290, %rd1290};
	st.local.v2.u64 	[%rd2+2208], {%rd1290, %rd1290};
	st.local.v2.u64 	[%rd2+2224], {%rd1290, %rd1290};
	st.local.v2.u64 	[%rd2+2240], {%rd1290, %rd1290};
	st.local.v2.u64 	[%rd2+2256], {%rd1290, %rd1290};
	st.local.v2.u64 	[%rd2+2272], {%rd1290, %rd1290};
	st.local.v2.u64 	[%rd2+2288], {%rd1290, %rd1290};
	mov.b32 	%r1898, 0;
$L__BB0_254:
	cvt.u64.u32 	%rd1291, %r1898;
	add.s64 	%rd88, %rd1, %rd1291;
	ld.local.u8 	%rs3066, [%rd88];
	setp.eq.s16 	%p162, %rs3066, 0;
	@%p162 bra 	$L__BB0_256;
	cvt.u16.u32 	%rs3067, %r1898;
	and.b16  	%rs3068, %rs3067, 84;
	shr.u16 	%rs3069, %rs3067, 1;
	and.b16  	%rs3070, %rs3069, 84;
	add.s16 	%rs3071, %rs3070, %rs3068;
	and.b16  	%rs3072, %rs3071, 48;
	shr.u16 	%rs3073, %rs3071, 2;
	add.s16 	%rs3074, %rs3073, %rs3072;
	and.b16  	%rs3075, %rs3073, 3;
	shr.u16 	%rs3076, %rs3074, 4;
	add.s16 	%rs3077, %rs3075, %rs3076;
	and.b32  	%r1707, %r1898, 60;
	mov.b64 	%rd1292, 1;
	shl.b64 	%rd1293, %rd1292, %r1707;
	cvt.u32.u16 	%r1708, %rs3077;
	mul.wide.u32 	%rd1294, %r1708, 32;
	add.s64 	%rd1295, %rd2, %rd1294;
	shr.u32 	%r1709, %r1898, 6;
	mul.wide.u32 	%rd1296, %r1709, 8;
	add.s64 	%rd1297, %rd1295, %rd1296;
	ld.local.u64 	%rd1298, [%rd1297];
	or.b64  	%rd1299, %rd1298, %rd1293;
	st.local.u64 	[%rd1297], %rd1299;
$L__BB0_256:
	ld.local.u8 	%rs3078, [%rd88+1];
	setp.eq.s16 	%p163, %rs3078, 0;
	@%p163 bra 	$L__BB0_258;
	add.s32 	%r1710, %r1898, 1;
	cvt.u16.u32 	%rs3079, %r1710;
	and.b16  	%rs3080, %rs3079, 85;
	shr.u16 	%rs3081, %rs3079, 1;
	and.b16  	%rs3082, %rs3081, 84;
	add.s16 	%rs3083, %rs3082, %rs3080;
	and.b16  	%rs3084, %rs3083, 49;
	shr.u16 	%rs3085, %rs3083, 2;
	and.b16  	%rs3086, %rs3085, 51;
	add.s16 	%rs3087, %rs3086, %rs3084;
	and.b16  	%rs3088, %rs3087, 7;
	shr.u16 	%rs3089, %rs3087, 4;
	add.s16 	%rs3090, %rs3088, %rs3089;
	and.b32  	%r1711, %r1710, 61;
	mov.b64 	%rd1300, 1;
	shl.b64 	%rd1301, %rd1300, %r1711;
	cvt.u32.u16 	%r1712, %rs3090;
	mul.wide.u32 	%rd1302, %r1712, 32;
	add.s64 	%rd1303, %rd2, %rd1302;
	shr.u32 	%r1713, %r1898, 6;
	mul.wide.u32 	%rd1304, %r1713, 8;
	add.s64 	%rd1305, %rd1303, %rd1304;
	ld.local.u64 	%rd1306, [%rd1305];
	or.b64  	%rd1307, %rd1306, %rd1301;
	st.local.u64 	[%rd1305], %rd1307;
$L__BB0_258:
	ld.local.u8 	%rs3091, [%rd88+2];
	setp.eq.s16 	%p164, %rs3091, 0;
	@%p164 bra 	$L__BB0_260;
	add.s32 	%r1714, %r1898, 2;
	cvt.u16.u32 	%rs3092, %r1714;
	and.b16  	%rs3093, %rs3092, 84;
	shr.u16 	%rs3094, %rs3092, 1;
	and.b16  	%rs3095, %rs3094, 85;
	add.s16 	%rs3096, %rs3095, %rs3093;
	and.b16  	%rs3097, %rs3096, 49;
	shr.u16 	%rs3098, %rs3096, 2;
	and.b16  	%rs3099, %rs3098, 51;
	add.s16 	%rs3100, %rs3099, %rs3097;
	and.b16  	%rs3101, %rs3100, 7;
	shr.u16 	%rs3102, %rs3100, 4;
	add.s16 	%rs3103, %rs3101, %rs3102;
	and.b32  	%r1715, %r1714, 62;
	mov.b64 	%rd1308, 1;
	shl.b64 	%rd1309, %rd1308, %r1715;
	cvt.u32.u16 	%r1716, %rs3103;
	mul.wide.u32 	%rd1310, %r1716, 32;
	add.s64 	%rd1311, %rd2, %rd1310;
	shr.u32 	%r1717, %r1898, 6;
	mul.wide.u32 	%rd1312, %r1717, 8;
	add.s64 	%rd1313, %rd1311, %rd1312;
	ld.local.u64 	%rd1314, [%rd1313];
	or.b64  	%rd1315, %rd1314, %rd1309;
	st.local.u64 	[%rd1313], %rd1315;
$L__BB0_260:
	ld.local.u8 	%rs3104, [%rd88+3];
	setp.eq.s16 	%p165, %rs3104, 0;
	@%p165 bra 	$L__BB0_262;
	add.s32 	%r1718, %r1898, 3;
	cvt.u16.u32 	%rs3105, %r1718;
	and.b16  	%rs3106, %rs3105, 85;
	shr.u16 	%rs3107, %rs3105, 1;
	and.b16  	%rs3108, %rs3107, 85;
	add.s16 	%rs3109, %rs3108, %rs3106;
	and.b16  	%rs3110, %rs3109, 51;
	shr.u16 	%rs3111, %rs3109, 2;
	and.b16  	%rs3112, %rs3111, 51;
	add.s16 	%rs3113, %rs3112, %rs3110;
	and.b16  	%rs3114, %rs3113, 7;
	shr.u16 	%rs3115, %rs3113, 4;
	add.s16 	%rs3116, %rs3114, %rs3115;
	and.b32  	%r1719, %r1718, 63;
	mov.b64 	%rd1316, 1;
	shl.b64 	%rd1317, %rd1316, %r1719;
	cvt.u32.u16 	%r1720, %rs3116;
	mul.wide.u32 	%rd1318, %r1720, 32;
	add.s64 	%rd1319, %rd2, %rd1318;
	shr.u32 	%r1721, %r1898, 6;
	mul.wide.u32 	%rd1320, %r1721, 8;
	add.s64 	%rd1321, %rd1319, %rd1320;
	ld.local.u64 	%rd1322, [%rd1321];
	or.b64  	%rd1323, %rd1322, %rd1317;
	st.local.u64 	[%rd1321], %rd1323;
$L__BB0_262:
	add.s32 	%r1898, %r1898, 4;
	setp.ne.s32 	%p166, %r1898, 256;
	@%p166 bra 	$L__BB0_254;
	mov.b32 	%r1899, 0;
$L__BB0_264:
	cvt.u64.u32 	%rd1324, %r1899;
	add.s64 	%rd89, %rd1, %rd1324;
	ld.local.u8 	%rs3117, [%rd89+256];
	setp.eq.s16 	%p167, %rs3117, 0;
	@%p167 bra 	$L__BB0_266;
	cvt.u16.u32 	%rs3118, %r1899;
	and.b16  	%rs3119, %rs3118, 84;
	shr.u16 	%rs3120, %rs3118, 1;
	and.b16  	%rs3121, %rs3120, 84;
	add.s16 	%rs3122, %rs3121, %rs3119;
	and.b16  	%rs3123, %rs3122, 48;
	shr.u16 	%rs3124, %rs3122, 2;
	add.s16 	%rs3125, %rs3124, %rs3123;
	and.b16  	%rs3126, %rs3124, 3;
	shr.u16 	%rs3127, %rs3125, 4;
	add.s16 	%rs3128, %rs3126, %rs3127;
	and.b32  	%r1723, %r1899, 60;
	mov.b64 	%rd1325, 1;
	shl.b64 	%rd1326, %rd1325, %r1723;
	cvt.u32.u16 	%r1724, %rs3128;
	mul.wide.u32 	%rd1327, %r1724, 32;
	add.s64 	%rd1328, %rd2, %rd1327;
	shr.u32 	%r1725, %r1899, 6;
	mul.wide.u32 	%rd1329, %r1725, 8;
	add.s64 	%rd1330, %rd1328, %rd1329;
	ld.local.u64 	%rd1331, [%rd1330+288];
	or.b64  	%rd1332, %rd1331, %rd1326;
	st.local.u64 	[%rd1330+288], %rd1332;
$L__BB0_266:
	ld.local.u8 	%rs3129, [%rd89+257];
	setp.eq.s16 	%p168, %rs3129, 0;
	@%p168 bra 	$L__BB0_268;
	add.s32 	%r1726, %r1899, 1;
	cvt.u16.u32 	%rs3130, %r1726;
	and.b16  	%rs3131, %rs3130, 85;
	shr.u16 	%rs3132, %rs3130, 1;
	and.b16  	%rs3133, %rs3132, 84;
	add.s16 	%rs3134, %rs3133, %rs3131;
	and.b16  	%rs3135, %rs3134, 49;
	shr.u16 	%rs3136, %rs3134, 2;
	and.b16  	%rs3137, %rs3136, 51;
	add.s16 	%rs3138, %rs3137, %rs3135;
	and.b16  	%rs3139, %rs3138, 7;
	shr.u16 	%rs3140, %rs3138, 4;
	add.s16 	%rs3141, %rs3139, %rs3140;
	and.b32  	%r1727, %r1726, 61;
	mov.b64 	%rd1333, 1;
	shl.b64 	%rd1334, %rd1333, %r1727;
	cvt.u32.u16 	%r1728, %rs3141;
	mul.wide.u32 	%rd1335, %r1728, 32;
	add.s64 	%rd1336, %rd2, %rd1335;
	shr.u32 	%r1729, %r1899, 6;
	mul.wide.u32 	%rd1337, %r1729, 8;
	add.s64 	%rd1338, %rd1336, %rd1337;
	ld.local.u64 	%rd1339, [%rd1338+288];
	or.b64  	%rd1340, %rd1339, %rd1334;
	st.local.u64 	[%rd1338+288], %rd1340;
$L__BB0_268:
	ld.local.u8 	%rs3142, [%rd89+258];
	setp.eq.s16 	%p169, %rs3142, 0;
	@%p169 bra 	$L__BB0_270;
	add.s32 	%r1730, %r1899, 2;
	cvt.u16.u32 	%rs3143, %r1730;
	and.b16  	%rs3144, %rs3143, 84;
	shr.u16 	%rs3145, %rs3143, 1;
	and.b16  	%rs3146, %rs3145, 85;
	add.s16 	%rs3147, %rs3146, %rs3144;
	and.b16  	%rs3148, %rs3147, 49;
	shr.u16 	%rs3149, %rs3147, 2;
	and.b16  	%rs3150, %rs3149, 51;
	add.s16 	%rs3151, %rs3150, %rs3148;
	and.b16  	%rs3152, %rs3151, 7;
	shr.u16 	%rs3153, %rs3151, 4;
	add.s16 	%rs3154, %rs3152, %rs3153;
	and.b32  	%r1731, %r1730, 62;
	mov.b64 	%rd1341, 1;
	shl.b64 	%rd1342, %rd1341, %r1731;
	cvt.u32.u16 	%r1732, %rs3154;
	mul.wide.u32 	%rd1343, %r1732, 32;
	add.s64 	%rd1344, %rd2, %rd1343;
	shr.u32 	%r1733, %r1899, 6;
	mul.wide.u32 	%rd1345, %r1733, 8;
	add.s64 	%rd1346, %rd1344, %rd1345;
	ld.local.u64 	%rd1347, [%rd1346+288];
	or.b64  	%rd1348, %rd1347, %rd1342;
	st.local.u64 	[%rd1346+288], %rd1348;
$L__BB0_270:
	ld.local.u8 	%rs3155, [%rd89+259];
	setp.eq.s16 	%p170, %rs3155, 0;
	@%p170 bra 	$L__BB0_272;
	add.s32 	%r1734, %r1899, 3;
	cvt.u16.u32 	%rs3156, %r1734;
	and.b16  	%rs3157, %rs3156, 85;
	shr.u16 	%rs3158, %rs3156, 1;
	and.b16  	%rs3159, %rs3158, 85;
	add.s16 	%rs3160, %rs3159, %rs3157;
	and.b16  	%rs3161, %rs3160, 51;
	shr.u16 	%rs3162, %rs3160, 2;
	and.b16  	%rs3163, %rs3162, 51;
	add.s16 	%rs3164, %rs3163, %rs3161;
	and.b16  	%rs3165, %rs3164, 7;
	shr.u16 	%rs3166, %rs3164, 4;
	add.s16 	%rs3167, %rs3165, %rs3166;
	and.b32  	%r1735, %r1734, 63;
	mov.b64 	%rd1349, 1;
	shl.b64 	%rd1350, %rd1349, %r1735;
	cvt.u32.u16 	%r1736, %rs3167;
	mul.wide.u32 	%rd1351, %r1736, 32;
	add.s64 	%rd1352, %rd2, %rd1351;
	shr.u32 	%r1737, %r1899, 6;
	mul.wide.u32 	%rd1353, %r1737, 8;
	add.s64 	%rd1354, %rd1352, %rd1353;
	ld.local.u64 	%rd1355, [%rd1354+288];
	or.b64  	%rd1356, %rd1355, %rd1350;
	st.local.u64 	[%rd1354+288], %rd1356;
$L__BB0_272:
	add.s32 	%r1899, %r1899, 4;
	setp.ne.s32 	%p171, %r1899, 256;
	@%p171 bra 	$L__BB0_264;
	mov.b32 	%r1900, 0;
$L__BB0_274:
	cvt.u64.u32 	%rd1357, %r1900;
	add.s64 	%rd90, %rd1, %rd1357;
	ld.local.u8 	%rs3168, [%rd90+512];
	setp.eq.s16 	%p172, %rs3168, 0;
	@%p172 bra 	$L__BB0_276;
	cvt.u16.u32 	%rs3169, %r1900;
	and.b16  	%rs3170, %rs3169, 84;
	shr.u16 	%rs3171, %rs3169, 1;
	and.b16  	%rs3172, %rs3171, 84;
	add.s16 	%rs3173, %rs3172, %rs3170;
	and.b16  	%rs3174, %rs3173, 48;
	shr.u16 	%rs3175, %rs3173, 2;
	add.s16 	%rs3176, %rs3175, %rs3174;
	and.b16  	%rs3177, %rs3175, 3;
	shr.u16 	%rs3178, %rs3176, 4;
	add.s16 	%rs3179, %rs3177, %rs3178;
	and.b32  	%r1739, %r1900, 60;
	mov.b64 	%rd1358, 1;
	shl.b64 	%rd1359, %rd1358, %r1739;
	cvt.u32.u16 	%r1740, %rs3179;
	mul.wide.u32 	%rd1360, %r1740, 32;
	add.s64 	%rd1361, %rd2, %rd1360;
	shr.u32 	%r1741, %r1900, 6;
	mul.wide.u32 	%rd1362, %r1741, 8;
	add.s64 	%rd1363, %rd1361, %rd1362;
	ld.local.u64 	%rd1364, [%rd1363+576];
	or.b64  	%rd1365, %rd1364, %rd1359;
	st.local.u64 	[%rd1363+576], %rd1365;
$L__BB0_276:
	ld.local.u8 	%rs3180, [%rd90+513];
	setp.eq.s16 	%p173, %rs3180, 0;
	@%p173 bra 	$L__BB0_278;
	add.s32 	%r1742, %r1900, 1;
	cvt.u16.u32 	%rs3181, %r1742;
	and.b16  	%rs3182, %rs3181, 85;
	shr.u16 	%rs3183, %rs3181, 1;
	and.b16  	%rs3184, %rs3183, 84;
	add.s16 	%rs3185, %rs3184, %rs3182;
	and.b16  	%rs3186, %rs3185, 49;
	shr.u16 	%rs3187, %rs3185, 2;
	and.b16  	%rs3188, %rs3187, 51;
	add.s16 	%rs3189, %rs3188, %rs3186;
	and.b16  	%rs3190, %rs3189, 7;
	shr.u16 	%rs3191, %rs3189, 4;
	add.s16 	%rs3192, %rs3190, %rs3191;
	and.b32  	%r1743, %r1742, 61;
	mov.b64 	%rd1366, 1;
	shl.b64 	%rd1367, %rd1366, %r1743;
	cvt.u32.u16 	%r1744, %rs3192;
	mul.wide.u32 	%rd1368, %r1744, 32;
	add.s64 	%rd1369, %rd2, %rd1368;
	shr.u32 	%r1745, %r1900, 6;
	mul.wide.u32 	%rd1370, %r1745, 8;
	add.s64 	%rd1371, %rd1369, %rd1370;
	ld.local.u64 	%rd1372, [%rd1371+576];
	or.b64  	%rd1373, %rd1372, %rd1367;
	st.local.u64 	[%rd1371+576], %rd1373;
$L__BB0_278:
	ld.local.u8 	%rs3193, [%rd90+514];
	setp.eq.s16 	%p174, %rs3193, 0;
	@%p174 bra 	$L__BB0_280;
	add.s32 	%r1746, %r1900, 2;
	cvt.u16.u32 	%rs3194, %r1746;
	and.b16  	%rs3195, %rs3194, 84;
	shr.u16 	%rs3196, %rs3194, 1;
	and.b16  	%rs3197, %rs3196, 85;
	add.s16 	%rs3198, %rs3197, %rs3195;
	and.b16  	%rs3199, %rs3198, 49;
	shr.u16 	%rs3200, %rs3198, 2;
	and.b16  	%rs3201, %rs3200, 51;
	add.s16 	%rs3202, %rs3201, %rs3199;
	and.b16  	%rs3203, %rs3202, 7;
	shr.u16 	%rs3204, %rs3202, 4;
	add.s16 	%rs3205, %rs3203, %rs3204;
	and.b32  	%r1747, %r1746, 62;
	mov.b64 	%rd1374, 1;
	shl.b64 	%rd1375, %rd1374, %r1747;
	cvt.u32.u16 	%r1748, %rs3205;
	mul.wide.u32 	%rd1376, %r1748, 32;
	add.s64 	%rd1377, %rd2, %rd1376;
	shr.u32 	%r1749, %r1900, 6;
	mul.wide.u32 	%rd1378, %r1749, 8;
	add.s64 	%rd1379, %rd1377, %rd1378;
	ld.local.u64 	%rd1380, [%rd1379+576];
	or.b64  	%rd1381, %rd1380, %rd1375;
	st.local.u64 	[%rd1379+576], %rd1381;
$L__BB0_280:
	ld.local.u8 	%rs3206, [%rd90+515];
	setp.eq.s16 	%p175, %rs3206, 0;
	@%p175 bra 	$L__BB0_282;
	add.s32 	%r1750, %r1900, 3;
	cvt.u16.u32 	%rs3207, %r1750;
	and.b16  	%rs3208, %rs3207, 85;
	shr.u16 	%rs3209, %rs3207, 1;
	and.b16  	%rs3210, %rs3209, 85;
	add.s16 	%rs3211, %rs3210, %rs3208;
	and.b16  	%rs3212, %rs3211, 51;
	shr.u16 	%rs3213, %rs3211, 2;
	and.b16  	%rs3214, %rs3213, 51;
	add.s16 	%rs3215, %rs3214, %rs3212;
	and.b16  	%rs3216, %rs3215, 7;
	shr.u16 	%rs3217, %rs3215, 4;
	add.s16 	%rs3218, %rs3216, %rs3217;
	and.b32  	%r1751, %r1750, 63;
	mov.b64 	%rd1382, 1;
	shl.b64 	%rd1383, %rd1382, %r1751;
	cvt.u32.u16 	%r1752, %rs3218;
	mul.wide.u32 	%rd1384, %r1752, 32;
	add.s64 	%rd1385, %rd2, %rd1384;
	shr.u32 	%r1753, %r1900, 6;
	mul.wide.u32 	%rd1386, %r1753, 8;
	add.s64 	%rd1387, %rd1385, %rd1386;
	ld.local.u64 	%rd1388, [%rd1387+576];
	or.b64  	%rd1389, %rd1388, %rd1383;
	st.local.u64 	[%rd1387+576], %rd1389;
$L__BB0_282:
	add.s32 	%r1900, %r1900, 4;
	setp.ne.s32 	%p176, %r1900, 256;
	@%p176 bra 	$L__BB0_274;
	mov.b32 	%r1901, 0;
$L__BB0_284:
	cvt.u64.u32 	%rd1390, %r1901;
	add.s64 	%rd91, %rd1, %rd1390;
	ld.local.u8 	%rs3219, [%rd91+768];
	setp.eq.s16 	%p177, %rs3219, 0;
	@%p177 bra 	$L__BB0_286;
	cvt.u16.u32 	%rs3220, %r1901;
	and.b16  	%rs3221, %rs3220, 84;
	shr.u16 	%rs3222, %rs3220, 1;
	and.b16  	%rs3223, %rs3222, 84;
	add.s16 	%rs3224, %rs3223, %rs3221;
	and.b16  	%rs3225, %rs3224, 48;
	shr.u16 	%rs3226, %rs3224, 2;
	add.s16 	%rs3227, %rs3226, %rs3225;
	and.b16  	%rs3228, %rs3226, 3;
	shr.u16 	%rs3229, %rs3227, 4;
	add.s16 	%rs3230, %rs3228, %rs3229;
	and.b32  	%r1755, %r1901, 60;
	mov.b64 	%rd1391, 1;
	shl.b64 	%rd1392, %rd1391, %r1755;
	cvt.u32.u16 	%r1756, %rs3230;
	mul.wide.u32 	%rd1393, %r1756, 32;
	add.s64 	%rd1394, %rd2, %rd1393;
	shr.u32 	%r1757, %r1901, 6;
	mul.wide.u32 	%rd1395, %r1757, 8;
	add.s64 	%rd1396, %rd1394, %rd1395;
	ld.local.u64 	%rd1397, [%rd1396+864];
	or.b64  	%rd1398, %rd1397, %rd1392;
	st.local.u64 	[%rd1396+864], %rd1398;
$L__BB0_286:
	ld.local.u8 	%rs3231, [%rd91+769];
	setp.eq.s16 	%p178, %rs3231, 0;
	@%p178 bra 	$L__BB0_288;
	add.s32 	%r1758, %r1901, 1;
	cvt.u16.u32 	%rs3232, %r1758;
	and.b16  	%rs3233, %rs3232, 85;
	shr.u16 	%rs3234, %rs3232, 1;
	and.b16  	%rs3235, %rs3234, 84;
	add.s16 	%rs3236, %rs3235, %rs3233;
	and.b16  	%rs3237, %rs3236, 49;
	shr.u16 	%rs3238, %rs3236, 2;
	and.b16  	%rs3239, %rs3238, 51;
	add.s16 	%rs3240, %rs3239, %rs3237;
	and.b16  	%rs3241, %rs3240, 7;
	shr.u16 	%rs3242, %rs3240, 4;
	add.s16 	%rs3243, %rs3241, %rs3242;
	and.b32  	%r1759, %r1758, 61;
	mov.b64 	%rd1399, 1;
	shl.b64 	%rd1400, %rd1399, %r1759;
	cvt.u32.u16 	%r1760, %rs3243;
	mul.wide.u32 	%rd1401, %r1760, 32;
	add.s64 	%rd1402, %rd2, %rd1401;
	shr.u32 	%r1761, %r1901, 6;
	mul.wide.u32 	%rd1403, %r1761, 8;
	add.s64 	%rd1404, %rd1402, %rd1403;
	ld.local.u64 	%rd1405, [%rd1404+864];
	or.b64  	%rd1406, %rd1405, %rd1400;
	st.local.u64 	[%rd1404+864], %rd1406;
$L__BB0_288:
	ld.local.u8 	%rs3244, [%rd91+770];
	setp.eq.s16 	%p179, %rs3244, 0;
	@%p179 bra 	$L__BB0_290;
	add.s32 	%r1762, %r1901, 2;
	cvt.u16.u32 	%rs3245, %r1762;
	and.b16  	%rs3246, %rs3245, 84;
	shr.u16 	%rs3247, %rs3245, 1;
	and.b16  	%rs3248, %rs3247, 85;
	add.s16 	%rs3249, %rs3248, %rs3246;
	and.b16  	%rs3250, %rs3249, 49;
	shr.u16 	%rs3251, %rs3249, 2;
	and.b16  	%rs3252, %rs3251, 51;
	add.s16 	%rs3253, %rs3252, %rs3250;
	and.b16  	%rs3254, %rs3253, 7;
	shr.u16 	%rs3255, %rs3253, 4;
	add.s16 	%rs3256, %rs3254, %rs3255;
	and.b32  	%r1763, %r1762, 62;
	mov.b64 	%rd1407, 1;
	shl.b64 	%rd1408, %rd1407, %r1763;
	cvt.u32.u16 	%r1764, %rs3256;
	mul.wide.u32 	%rd1409, %r1764, 32;
	add.s64 	%rd1410, %rd2, %rd1409;
	shr.u32 	%r1765, %r1901, 6;
	mul.wide.u32 	%rd1411, %r1765, 8;
	add.s64 	%rd1412, %rd1410, %rd1411;
	ld.local.u64 	%rd1413, [%rd1412+864];
	or.b64  	%rd1414, %rd1413, %rd1408;
	st.local.u64 	[%rd1412+864], %rd1414;
$L__BB0_290:
	ld.local.u8 	%rs3257, [%rd91+771];
	setp.eq.s16 	%p180, %rs3257, 0;
	@%p180 bra 	$L__BB0_292;
	add.s32 	%r1766, %r1901, 3;
	cvt.u16.u32 	%rs3258, %r1766;
	and.b16  	%rs3259, %rs3258, 85;
	shr.u16 	%rs3260, %rs3258, 1;
	and.b16  	%rs3261, %rs3260, 85;
	add.s16 	%rs3262, %rs3261, %rs3259;
	and.b16  	%rs3263, %rs3262, 51;
	shr.u16 	%rs3264, %rs3262, 2;
	and.b16  	%rs3265, %rs3264, 51;
	add.s16 	%rs3266, %rs3265, %rs3263;
	and.b16  	%rs3267, %rs3266, 7;
	shr.u16 	%rs3268, %rs3266, 4;
	add.s16 	%rs3269, %rs3267, %rs3268;
	and.b32  	%r1767, %r1766, 63;
	mov.b64 	%rd1415, 1;
	shl.b64 	%rd1416, %rd1415, %r1767;
	cvt.u32.u16 	%r1768, %rs3269;
	mul.wide.u32 	%rd1417, %r1768, 32;
	add.s64 	%rd1418, %rd2, %rd1417;
	shr.u32 	%r1769, %r1901, 6;
	mul.wide.u32 	%rd1419, %r1769, 8;
	add.s64 	%rd1420, %rd1418, %rd1419;
	ld.local.u64 	%rd1421, [%rd1420+864];
	or.b64  	%rd1422, %rd1421, %rd1416;
	st.local.u64 	[%rd1420+864], %rd1422;
$L__BB0_292:
	add.s32 	%r1901, %r1901, 4;
	setp.ne.s32 	%p181, %r1901, 256;
	@%p181 bra 	$L__BB0_284;
	mov.b32 	%r1902, 0;
$L__BB0_294:
	cvt.u64.u32 	%rd1423, %r1902;
	add.s64 	%rd92, %rd1, %rd1423;
	ld.local.u8 	%rs3270, [%rd92+1024];
	setp.eq.s16 	%p182, %rs3270, 0;
	@%p182 bra 	$L__BB0_296;
	cvt.u16.u32 	%rs3271, %r1902;
	and.b16  	%rs3272, %rs3271, 84;
	shr.u16 	%rs3273, %rs3271, 1;
	and.b16  	%rs3274, %rs3273, 84;
	add.s16 	%rs3275, %rs3274, %rs3272;
	and.b16  	%rs3276, %rs3275, 48;
	shr.u16 	%rs3277, %rs3275, 2;
	add.s16 	%rs3278, %rs3277, %rs3276;
	and.b16  	%rs3279, %rs3277, 3;
	shr.u16 	%rs3280, %rs3278, 4;
	add.s16 	%rs3281, %rs3279, %rs3280;
	and.b32  	%r1771, %r1902, 60;
	mov.b64 	%rd1424, 1;
	shl.b64 	%rd1425, %rd1424, %r1771;
	cvt.u32.u16 	%r1772, %rs3281;
	mul.wide.u32 	%rd1426, %r1772, 32;
	add.s64 	%rd1427, %rd2, %rd1426;
	shr.u32 	%r1773, %r1902, 6;
	mul.wide.u32 	%rd1428, %r1773, 8;
	add.s64 	%rd1429, %rd1427, %rd1428;
	ld.local.u64 	%rd1430, [%rd1429+1152];
	or.b64  	%rd1431, %rd1430, %rd1425;
	st.local.u64 	[%rd1429+1152], %rd1431;
$L__BB0_296:
	ld.local.u8 	%rs3282, [%rd92+1025];
	setp.eq.s16 	%p183, %rs3282, 0;
	@%p183 bra 	$L__BB0_298;
	add.s32 	%r1774, %r1902, 1;
	cvt.u16.u32 	%rs3283, %r1774;
	and.b16  	%rs3284, %rs3283, 85;
	shr.u16 	%rs3285, %rs3283, 1;
	and.b16  	%rs3286, %rs3285, 84;
	add.s16 	%rs3287, %rs3286, %rs3284;
	and.b16  	%rs3288, %rs3287, 49;
	shr.u16 	%rs3289, %rs3287, 2;
	and.b16  	%rs3290, %rs3289, 51;
	add.s16 	%rs3291, %rs3290, %rs3288;
	and.b16  	%rs3292, %rs3291, 7;
	shr.u16 	%rs3293, %rs3291, 4;
	add.s16 	%rs3294, %rs3292, %rs3293;
	and.b32  	%r1775, %r1774, 61;
	mov.b64 	%rd1432, 1;
	shl.b64 	%rd1433, %rd1432, %r1775;
	cvt.u32.u16 	%r1776, %rs3294;
	mul.wide.u32 	%rd1434, %r1776, 32;
	add.s64 	%rd1435, %rd2, %rd1434;
	shr.u32 	%r1777, %r1902, 6;
	mul.wide.u32 	%rd1436, %r1777, 8;
	add.s64 	%rd1437, %rd1435, %rd1436;
	ld.local.u64 	%rd1438, [%rd1437+1152];
	or.b64  	%rd1439, %rd1438, %rd1433;
	st.local.u64 	[%rd1437+1152], %rd1439;
$L__BB0_298:
	ld.local.u8 	%rs3295, [%rd92+1026];
	setp.eq.s16 	%p184, %rs3295, 0;
	@%p184 bra 	$L__BB0_300;
	add.s32 	%r1778, %r1902, 2;
	cvt.u16.u32 	%rs3296, %r1778;
	and.b16  	%rs3297, %rs3296, 84;
	shr.u16 	%rs3298, %rs3296, 1;
	and.b16  	%rs3299, %rs3298, 85;
	add.s16 	%rs3300, %rs3299, %rs3297;
	and.b16  	%rs3301, %rs3300, 49;
	shr.u16 	%rs3302, %rs3300, 2;
	and.b16  	%rs3303, %rs3302, 51;
	add.s16 	%rs3304, %rs3303, %rs3301;
	and.b16  	%rs3305, %rs3304, 7;
	shr.u16 	%rs3306, %rs3304, 4;
	add.s16 	%rs3307, %rs3305, %rs3306;
	and.b32  	%r1779, %r1778, 62;
	mov.b64 	%rd1440, 1;
	shl.b64 	%rd1441, %rd1440, %r1779;
	cvt.u32.u16 	%r1780, %rs3307;
	mul.wide.u32 	%rd1442, %r1780, 32;
	add.s64 	%rd1443, %rd2, %rd1442;
	shr.u32 	%r1781, %r1902, 6;
	mul.wide.u32 	%rd1444, %r1781, 8;
	add.s64 	%rd1445, %rd1443, %rd1444;
	ld.local.u64 	%rd1446, [%rd1445+1152];
	or.b64  	%rd1447, %rd1446, %rd1441;
	st.local.u64 	[%rd1445+1152], %rd1447;
$L__BB0_300:
	ld.local.u8 	%rs3308, [%rd92+1027];
	setp.eq.s16 	%p185, %rs3308, 0;
	@%p185 bra 	$L__BB0_302;
	add.s32 	%r1782, %r1902, 3;
	cvt.u16.u32 	%rs3309, %r1782;
	and.b16  	%rs3310, %rs3309, 85;
	shr.u16 	%rs3311, %rs3309, 1;
	and.b16  	%rs3312, %rs3311, 85;
	add.s16 	%rs3313, %rs3312, %rs3310;
	and.b16  	%rs3314, %rs3313, 51;
	shr.u16 	%rs3315, %rs3313, 2;
	and.b16  	%rs3316, %rs3315, 51;
	add.s16 	%rs3317, %rs3316, %rs3314;
	and.b16  	%rs3318, %rs3317, 7;
	shr.u16 	%rs3319, %rs3317, 4;
	add.s16 	%rs3320, %rs3318, %rs3319;
	and.b32  	%r1783, %r1782, 63;
	mov.b64 	%rd1448, 1;
	shl.b64 	%rd1449, %rd1448, %r1783;
	cvt.u32.u16 	%r1784, %rs3320;
	mul.wide.u32 	%rd1450, %r1784, 32;
	add.s64 	%rd1451, %rd2, %rd1450;
	shr.u32 	%r1785, %r1902, 6;
	mul.wide.u32 	%rd1452, %r1785, 8;
	add.s64 	%rd1453, %rd1451, %rd1452;
	ld.local.u64 	%rd1454, [%rd1453+1152];
	or.b64  	%rd1455, %rd1454, %rd1449;
	st.local.u64 	[%rd1453+1152], %rd1455;
$L__BB0_302:
	add.s32 	%r1902, %r1902, 4;
	setp.ne.s32 	%p186, %r1902, 256;
	@%p186 bra 	$L__BB0_294;
	mov.b32 	%r1903, 0;
$L__BB0_304:
	cvt.u64.u32 	%rd1456, %r1903;
	add.s64 	%rd93, %rd1, %rd1456;
	ld.local.u8 	%rs3321, [%rd93+1280];
	setp.eq.s16 	%p187, %rs3321, 0;
	@%p187 bra 	$L__BB0_306;
	cvt.u16.u32 	%rs3322, %r1903;
	and.b16  	%rs3323, %rs3322, 84;
	shr.u16 	%rs3324, %rs3322, 1;
	and.b16  	%rs3325, %rs3324, 84;
	add.s16 	%rs3326, %rs3325, %rs3323;
	and.b16  	%rs3327, %rs3326, 48;
	shr.u16 	%rs3328, %rs3326, 2;
	add.s16 	%rs3329, %rs3328, %rs3327;
	and.b16  	%rs3330, %rs3328, 3;
	shr.u16 	%rs3331, %rs3329, 4;
	add.s16 	%rs3332, %rs3330, %rs3331;
	and.b32  	%r1787, %r1903, 60;
	mov.b64 	%rd1457, 1;
	shl.b64 	%rd1458, %rd1457, %r1787;
	cvt.u32.u16 	%r1788, %rs3332;
	mul.wide.u32 	%rd1459, %r1788, 32;
	add.s64 	%rd1460, %rd2, %rd1459;
	shr.u32 	%r1789, %r1903, 6;
	mul.wide.u32 	%rd1461, %r1789, 8;
	add.s64 	%rd1462, %rd1460, %rd1461;
	ld.local.u64 	%rd1463, [%rd1462+1440];
	or.b64  	%rd1464, %rd1463, %rd1458;
	st.local.u64 	[%rd1462+1440], %rd1464;
$L__BB0_306:
	ld.local.u8 	%rs3333, [%rd93+1281];
	setp.eq.s16 	%p188, %rs3333, 0;
	@%p188 bra 	$L__BB0_308;
	add.s32 	%r1790, %r1903, 1;
	cvt.u16.u32 	%rs3334, %r1790;
	and.b16  	%rs3335, %rs3334, 85;
	shr.u16 	%rs3336, %rs3334, 1;
	and.b16  	%rs3337, %rs3336, 84;
	add.s16 	%rs3338, %rs3337, %rs3335;
	and.b16  	%rs3339, %rs3338, 49;
	shr.u16 	%rs3340, %rs3338, 2;
	and.b16  	%rs3341, %rs3340, 51;
	add.s16 	%rs3342, %rs3341, %rs3339;
	and.b16  	%rs3343, %rs3342, 7;
	shr.u16 	%rs3344, %rs3342, 4;
	add.s16 	%rs3345, %rs3343, %rs3344;
	and.b32  	%r1791, %r1790, 61;
	mov.b64 	%rd1465, 1;
	shl.b64 	%rd1466, %rd1465, %r1791;
	cvt.u32.u16 	%r1792, %rs3345;
	mul.wide.u32 	%rd1467, %r1792, 32;
	add.s64 	%rd1468, %rd2, %rd1467;
	shr.u32 	%r1793, %r1903, 6;
	mul.wide.u32 	%rd1469, %r1793, 8;
	add.s64 	%rd1470, %rd1468, %rd1469;
	ld.local.u64 	%rd1471, [%rd1470+1440];
	or.b64  	%rd1472, %rd1471, %rd1466;
	st.local.u64 	[%rd1470+1440], %rd1472;
$L__BB0_308:
	ld.local.u8 	%rs3346, [%rd93+1282];
	setp.eq.s16 	%p189, %rs3346, 0;
	@%p189 bra 	$L__BB0_310;
	add.s32 	%r1794, %r1903, 2;
	cvt.u16.u32 	%rs3347, %r1794;
	and.b16  	%rs3348, %rs3347, 84;
	shr.u16 	%rs3349, %rs3347, 1;
	and.b16  	%rs3350, %rs3349, 85;
	add.s16 	%rs3351, %rs3350, %rs3348;
	and.b16  	%rs3352, %rs3351, 49;
	shr.u16 	%rs3353, %rs3351, 2;
	and.b16  	%rs3354, %rs3353, 51;
	add.s16 	%rs3355, %rs3354, %rs3352;
	and.b16  	%rs3356, %rs3355, 7;
	shr.u16 	%rs3357, %rs3355, 4;
	add.s16 	%rs3358, %rs3356, %rs3357;
	and.b32  	%r1795, %r1794, 62;
	mov.b64 	%rd1473, 1;
	shl.b64 	%rd1474, %rd1473, %r1795;
	cvt.u32.u16 	%r1796, %rs3358;
	mul.wide.u32 	%rd1475, %r1796, 32;
	add.s64 	%rd1476, %rd2, %rd1475;
	shr.u32 	%r1797, %r1903, 6;
	mul.wide.u32 	%rd1477, %r1797, 8;
	add.s64 	%rd1478, %rd1476, %rd1477;
	ld.local.u64 	%rd1479, [%rd1478+1440];
	or.b64  	%rd1480, %rd1479, %rd1474;
	st.local.u64 	[%rd1478+1440], %rd1480;
$L__BB0_310:
	ld.local.u8 	%rs3359, [%rd93+1283];
	setp.eq.s16 	%p190, %rs3359, 0;
	@%p190 bra 	$L__BB0_312;
	add.s32 	%r1798, %r1903, 3;
	cvt.u16.u32 	%rs3360, %r1798;
	and.b16  	%rs3361, %rs3360, 85;
	shr.u16 	%rs3362, %rs3360, 1;
	and.b16  	%rs3363, %rs3362, 85;
	add.s16 	%rs3364, %rs3363, %rs3361;
	and.b16  	%rs3365, %rs3364, 51;
	shr.u16 	%rs3366, %rs3364, 2;
	and.b16  	%rs3367, %rs3366, 51;
	add.s16 	%rs3368, %rs3367, %rs3365;
	and.b16  	%rs3369, %rs3368, 7;
	shr.u16 	%rs3370, %rs3368, 4;
	add.s16 	%rs3371, %rs3369, %rs3370;
	and.b32  	%r1799, %r1798, 63;
	mov.b64 	%rd1481, 1;
	shl.b64 	%rd1482, %rd1481, %r1799;
	cvt.u32.u16 	%r1800, %rs3371;
	mul.wide.u32 	%rd1483, %r1800, 32;
	add.s64 	%rd1484, %rd2, %rd1483;
	shr.u32 	%r1801, %r1903, 6;
	mul.wide.u32 	%rd1485, %r1801, 8;
	add.s64 	%rd1486, %rd1484, %rd1485;
	ld.local.u64 	%rd1487, [%rd1486+1440];
	or.b64  	%rd1488, %rd1487, %rd1482;
	st.local.u64 	[%rd1486+1440], %rd1488;
$L__BB0_312:
	add.s32 	%r1903, %r1903, 4;
	setp.ne.s32 	%p191, %r1903, 256;
	@%p191 bra 	$L__BB0_304;
	mov.b32 	%r1904, 0;
$L__BB0_314:
	cvt.u64.u32 	%rd1489, %r1904;
	add.s64 	%rd94, %rd1, %rd1489;
	ld.local.u8 	%rs3372, [%rd94+1536];
	setp.eq.s16 	%p192, %rs3372, 0;
	@%p192 bra 	$L__BB0_316;
	cvt.u16.u32 	%rs3373, %r1904;
	and.b16  	%rs3374, %rs3373, 84;
	shr.u16 	%rs3375, %rs3373, 1;
	and.b16  	%rs3376, %rs3375, 84;
	add.s16 	%rs3377, %rs3376, %rs3374;
	and.b16  	%rs3378, %rs3377, 48;
	shr.u16 	%rs3379, %rs3377, 2;
	add.s16 	%rs3380, %rs3379, %rs3378;
	and.b16  	%rs3381, %rs3379, 3;
	shr.u16 	%rs3382, %rs3380, 4;
	add.s16 	%rs3383, %rs3381, %rs3382;
	and.b32  	%r1803, %r1904, 60;
	mov.b64 	%rd1490, 1;
	shl.b64 	%rd1491, %rd1490, %r1803;
	cvt.u32.u16 	%r1804, %rs3383;
	mul.wide.u32 	%rd1492, %r1804, 32;
	add.s64 	%rd1493, %rd2, %rd1492;
	shr.u32 	%r1805, %r1904, 6;
	mul.wide.u32 	%rd1494, %r1805, 8;
	add.s64 	%rd1495, %rd1493, %rd1494;
	ld.local.u64 	%rd1496, [%rd1495+1728];
	or.b64  	%rd1497, %rd1496, %rd1491;
	st.local.u64 	[%rd1495+1728], %rd1497;
$L__BB0_316:
	ld.local.u8 	%rs3384, [%rd94+1537];
	setp.eq.s16 	%p193, %rs3384, 0;
	@%p193 bra 	$L__BB0_318;
	add.s32 	%r1806, %r1904, 1;
	cvt.u16.u32 	%rs3385, %r1806;
	and.b16  	%rs3386, %rs3385, 85;
	shr.u16 	%rs3387, %rs3385, 1;
	and.b16  	%rs3388, %rs3387, 84;
	add.s16 	%rs3389, %rs3388, %rs3386;
	and.b16  	%rs3390, %rs3389, 49;
	shr.u16 	%rs3391, %rs3389, 2;
	and.b16  	%rs3392, %rs3391, 51;
	add.s16 	%rs3393, %rs3392, %rs3390;
	and.b16  	%rs3394, %rs3393, 7;
	shr.u16 	%rs3395, %rs3393, 4;
	add.s16 	%rs3396, %rs3394, %rs3395;
	and.b32  	%r1807, %r1806, 61;
	mov.b64 	%rd1498, 1;
	shl.b64 	%rd1499, %rd1498, %r1807;
	cvt.u32.u16 	%r1808, %rs3396;
	mul.wide.u32 	%rd1500, %r1808, 32;
	add.s64 	%rd1501, %rd2, %rd1500;
	shr.u32 	%r1809, %r1904, 6;
	mul.wide.u32 	%rd1502, %r1809, 8;
	add.s64 	%rd1503, %rd1501, %rd1502;
	ld.local.u64 	%rd1504, [%rd1503+1728];
	or.b64  	%rd1505, %rd1504, %rd1499;
	st.local.u64 	[%rd1503+1728], %rd1505;
$L__BB0_318:
	ld.local.u8 	%rs3397, [%rd94+1538];
	setp.eq.s16 	%p194, %rs3397, 0;
	@%p194 bra 	$L__BB0_320;
	add.s32 	%r1810, %r1904, 2;
	cvt.u16.u32 	%rs3398, %r1810;
	and.b16  	%rs3399, %rs3398, 84;
	shr.u16 	%rs3400, %rs3398, 1;
	and.b16  	%rs3401, %rs3400, 85;
	add.s16 	%rs3402, %rs3401, %rs3399;
	and.b16  	%rs3403, %rs3402, 49;
	shr.u16 	%rs3404, %rs3402, 2;
	and.b16  	%rs3405, %rs3404, 51;
	add.s16 	%rs3406, %rs3405, %rs3403;
	and.b16  	%rs3407, %rs3406, 7;
	shr.u16 	%rs3408, %rs3406, 4;
	add.s16 	%rs3409, %rs3407, %rs3408;
	and.b32  	%r1811, %r1810, 62;
	mov.b64 	%rd1506, 1;
	shl.b64 	%rd1507, %rd1506, %r1811;
	cvt.u32.u16 	%r1812, %rs3409;
	mul.wide.u32 	%rd1508, %r1812, 32;
	add.s64 	%rd1509, %rd2, %rd1508;
	shr.u32 	%r1813, %r1904, 6;
	mul.wide.u32 	%rd1510, %r1813, 8;
	add.s64 	%rd1511, %rd1509, %rd1510;
	ld.local.u64 	%rd1512, [%rd1511+1728];
	or.b64  	%rd1513, %rd1512, %rd1507;
	st.local.u64 	[%rd1511+1728], %rd1513;
$L__BB0_320:
	ld.local.u8 	%rs3410, [%rd94+1539];
	setp.eq.s16 	%p195, %rs3410, 0;
	@%p195 bra 	$L__BB0_322;
	add.s32 	%r1814, %r1904, 3;
	cvt.u16.u32 	%rs3411, %r1814;
	and.b16  	%rs3412, %rs3411, 85;
	shr.u16 	%rs3413, %rs3411, 1;
	and.b16  	%rs3414, %rs3413, 85;
	add.s16 	%rs3415, %rs3414, %rs3412;
	and.b16  	%rs3416, %rs3415, 51;
	shr.u16 	%rs3417, %rs3415, 2;
	and.b16  	%rs3418, %rs3417, 51;
	add.s16 	%rs3419, %rs3418, %rs3416;
	and.b16  	%rs3420, %rs3419, 7;
	shr.u16 	%rs3421, %rs3419, 4;
	add.s16 	%rs3422, %rs3420, %rs3421;
	and.b32  	%r1815, %r1814, 63;
	mov.b64 	%rd1514, 1;
	shl.b64 	%rd1515, %rd1514, %r1815;
	cvt.u32.u16 	%r1816, %rs3422;
	mul.wide.u32 	%rd1516, %r1816, 32;
	add.s64 	%rd1517, %rd2, %rd1516;
	shr.u32 	%r1817, %r1904, 6;
	mul.wide.u32 	%rd1518, %r1817, 8;
	add.s64 	%rd1519, %rd1517, %rd1518;
	ld.local.u64 	%rd1520, [%rd1519+1728];
	or.b64  	%rd1521, %rd1520, %rd1515;
	st.local.u64 	[%rd1519+1728], %rd1521;
$L__BB0_322:
	add.s32 	%r1904, %r1904, 4;
	setp.ne.s32 	%p196, %r1904, 256;
	@%p196 bra 	$L__BB0_314;
	mov.b32 	%r1905, 0;
$L__BB0_324:
	cvt.u64.u32 	%rd1522, %r1905;
	add.s64 	%rd95, %rd1, %rd1522;
	ld.local.u8 	%rs3423, [%rd95+1792];
	setp.eq.s16 	%p197, %rs3423, 0;
	@%p197 bra 	$L__BB0_326;
	cvt.u16.u32 	%rs3424, %r1905;
	and.b16  	%rs3425, %rs3424, 84;
	shr.u16 	%rs3426, %rs3424, 1;
	and.b16  	%rs3427, %rs3426, 84;
	add.s16 	%rs3428, %rs3427, %rs3425;
	and.b16  	%rs3429, %rs3428, 48;
	shr.u16 	%rs3430, %rs3428, 2;
	add.s16 	%rs3431, %rs3430, %rs3429;
	and.b16  	%rs3432, %rs3430, 3;
	shr.u16 	%rs3433, %rs3431, 4;
	add.s16 	%rs3434, %rs3432, %rs3433;
	and.b32  	%r1819, %r1905, 60;
	mov.b64 	%rd1523, 1;
	shl.b64 	%rd1524, %rd1523, %r1819;
	cvt.u32.u16 	%r1820, %rs3434;
	mul.wide.u32 	%rd1525, %r1820, 32;
	add.s64 	%rd1526, %rd2, %rd1525;
	shr.u32 	%r1821, %r1905, 6;
	mul.wide.u32 	%rd1527, %r1821, 8;
	add.s64 	%rd1528, %rd1526, %rd1527;
	ld.local.u64 	%rd1529, [%rd1528+2016];
	or.b64  	%rd1530, %rd1529, %rd1524;
	st.local.u64 	[%rd1528+2016], %rd1530;
$L__BB0_326:
	ld.local.u8 	%rs3435, [%rd95+1793];
	setp.eq.s16 	%p198, %rs3435, 0;
	@%p198 bra 	$L__BB0_328;
	add.s32 	%r1822, %r1905, 1;
	cvt.u16.u32 	%rs3436, %r1822;
	and.b16  	%rs3437, %rs3436, 85;
	shr.u16 	%rs3438, %rs3436, 1;
	and.b16  	%rs3439, %rs3438, 84;
	add.s16 	%rs3440, %rs3439, %rs3437;
	and.b16  	%rs3441, %rs3440, 49;
	shr.u16 	%rs3442, %rs3440, 2;
	and.b16  	%rs3443, %rs3442, 51;
	add.s16 	%rs3444, %rs3443, %rs3441;
	and.b16  	%rs3445, %rs3444, 7;
	shr.u16 	%rs3446, %rs3444, 4;
	add.s16 	%rs3447, %rs3445, %rs3446;
	and.b32  	%r1823, %r1822, 61;
	mov.b64 	%rd1531, 1;
	shl.b64 	%rd1532, %rd1531, %r1823;
	cvt.u32.u16 	%r1824, %rs3447;
	mul.wide.u32 	%rd1533, %r1824, 32;
	add.s64 	%rd1534, %rd2, %rd1533;
	shr.u32 	%r1825, %r1905, 6;
	mul.wide.u32 	%rd1535, %r1825, 8;
	add.s64 	%rd1536, %rd1534, %rd1535;
	ld.local.u64 	%rd1537, [%rd1536+2016];
	or.b64  	%rd1538, %rd1537, %rd1532;
	st.local.u64 	[%rd1536+2016], %rd1538;
$L__BB0_328:
	ld.local.u8 	%rs3448, [%rd95+1794];
	setp.eq.s16 	%p199, %rs3448, 0;
	@%p199 bra 	$L__BB0_330;
	add.s32 	%r1826, %r1905, 2;
	cvt.u16.u32 	%rs3449, %r1826;
	and.b16  	%rs3450, %rs3449, 84;
	shr.u16 	%rs3451, %rs3449, 1;
	and.b16  	%rs3452, %rs3451, 85;
	add.s16 	%rs3453, %rs3452, %rs3450;
	and.b16  	%rs3454, %rs3453, 49;
	shr.u16 	%rs3455, %rs3453, 2;
	and.b16  	%rs3456, %rs3455, 51;
	add.s16 	%rs3457, %rs3456, %rs3454;
	and.b16  	%rs3458, %rs3457, 7;
	shr.u16 	%rs3459, %rs3457, 4;
	add.s16 	%rs3460, %rs3458, %rs3459;
	and.b32  	%r1827, %r1826, 62;
	mov.b64 	%rd1539, 1;
	shl.b64 	%rd1540, %rd1539, %r1827;
	cvt.u32.u16 	%r1828, %rs3460;
	mul.wide.u32 	%rd1541, %r1828, 32;
	add.s64 	%rd1542, %rd2, %rd1541;
	shr.u32 	%r1829, %r1905, 6;
	mul.wide.u32 	%rd1543, %r1829, 8;
	add.s64 	%rd1544, %rd1542, %rd1543;
	ld.local.u64 	%rd1545, [%rd1544+2016];
	or.b64  	%rd1546, %rd1545, %rd1540;
	st.local.u64 	[%rd1544+2016], %rd1546;
$L__BB0_330:
	ld.local.u8 	%rs3461, [%rd95+1795];
	setp.eq.s16 	%p200, %rs3461, 0;
	@%p200 bra 	$L__BB0_332;
	add.s32 	%r1830, %r1905, 3;
	cvt.u16.u32 	%rs3462, %r1830;
	and.b16  	%rs3463, %rs3462, 85;
	shr.u16 	%rs3464, %rs3462, 1;
	and.b16  	%rs3465, %rs3464, 85;
	add.s16 	%rs3466, %rs3465, %rs3463;
	and.b16  	%rs3467, %rs3466, 51;
	shr.u16 	%rs3468, %rs3466, 2;
	and.b16  	%rs3469, %rs3468, 51;
	add.s16 	%rs3470, %rs3469, %rs3467;
	and.b16  	%rs3471, %rs3470, 7;
	shr.u16 	%rs3472, %rs3470, 4;
	add.s16 	%rs3473, %rs3471, %rs3472;
	and.b32  	%r1831, %r1830, 63;
	mov.b64 	%rd1547, 1;
	shl.b64 	%rd1548, %rd1547, %r1831;
	cvt.u32.u16 	%r1832, %rs3473;
	mul.wide.u32 	%rd1549, %r1832, 32;
	add.s64 	%rd1550, %rd2, %rd1549;
	shr.u32 	%r1833, %r1905, 6;
	mul.wide.u32 	%rd1551, %r1833, 8;
	add.s64 	%rd1552, %rd1550, %rd1551;
	ld.local.u64 	%rd1553, [%rd1552+2016];
	or.b64  	%rd1554, %rd1553, %rd1548;
	st.local.u64 	[%rd1552+2016], %rd1554;
$L__BB0_332:
	add.s32 	%r1905, %r1905, 4;
	setp.ne.s32 	%p201, %r1905, 256;
	@%p201 bra 	$L__BB0_324;
	ld.local.v2.u64 	{%rd96, %rd97}, [%rd2+32];
	ld.local.v2.u64 	{%rd98, %rd99}, [%rd2+48];
	ld.local.v2.u64 	{%rd100, %rd101}, [%rd2+64];
	ld.local.v2.u64 	{%rd102, %rd103}, [%rd2+80];
	ld.local.v2.u64 	{%rd104, %rd105}, [%rd2+96];
	ld.local.v2.u64 	{%rd106, %rd107}, [%rd2+112];
	ld.local.v2.u64 	{%rd108, %rd109}, [%rd2+128];
	ld.local.v2.u64 	{%rd110, %rd111}, [%rd2+144];
	ld.local.v2.u64 	{%rd112, %rd113}, [%rd2+160];
	ld.local.v2.u64 	{%rd114, %rd115}, [%rd2+176];
	ld.local.v2.u64 	{%rd116, %rd117}, [%rd2+192];
	ld.local.v2.u64 	{%rd118, %rd119}, [%rd2+208];
	ld.local.v2.u64 	{%rd120, %rd121}, [%rd2+224];
	ld.local.v2.u64 	{%rd122, %rd123}, [%rd2+240];
	ld.local.v2.u64 	{%rd124, %rd125}, [%rd2+256];
	ld.local.v2.u64 	{%rd126, %rd127}, [%rd2+272];
	ld.local.v2.u64 	{%rd128, %rd129}, [%rd2+320];
	ld.local.v2.u64 	{%rd130, %rd131}, [%rd2+336];
	ld.local.v2.u64 	{%rd132, %rd133}, [%rd2+352];
	ld.local.v2.u64 	{%rd134, %rd135}, [%rd2+368];
	ld.local.v2.u64 	{%rd136, %rd137}, [%rd2+384];
	ld.local.v2.u64 	{%rd138, %rd139}, [%rd2+400];
	ld.local.v2.u64 	{%rd140, %rd141}, [%rd2+416];
	ld.local.v2.u64 	{%rd142, %rd143}, [%rd2+432];
	ld.local.v2.u64 	{%rd144, %rd145}, [%rd2+448];
	ld.local.v2.u64 	{%rd146, %rd147}, [%rd2+464];
	ld.local.v2.u64 	{%rd148, %rd149}, [%rd2+480];
	ld.local.v2.u64 	{%rd150, %rd151}, [%rd2+496];
	ld.local.v2.u64 	{%rd152, %rd153}, [%rd2+512];
	ld.local.v2.u64 	{%rd154, %rd155}, [%rd2+528];
	ld.local.v2.u64 	{%rd156, %rd157}, [%rd2+544];
	ld.local.v2.u64 	{%rd158, %rd159}, [%rd2+560];
	ld.local.v2.u64 	{%rd160, %rd161}, [%rd2+608];
	ld.local.v2.u64 	{%rd162, %rd163}, [%rd2+624];
	ld.local.v2.u64 	{%rd164, %rd165}, [%rd2+640];
	ld.local.v2.u64 	{%rd166, %rd167}, [%rd2+656];
	ld.local.v2.u64 	{%rd168, %rd169}, [%rd2+672];
	ld.local.v2.u64 	{%rd170, %rd171}, [%rd2+688];
	ld.local.v2.u64 	{%rd172, %rd173}, [%rd2+704];
	ld.local.v2.u64 	{%rd174, %rd175}, [%rd2+720];
	ld.local.v2.u64 	{%rd176, %rd177}, [%rd2+736];
	ld.local.v2.u64 	{%rd178, %rd179}, [%rd2+752];
	ld.local.v2.u64 	{%rd180, %rd181}, [%rd2+768];
	ld.local.v2.u64 	{%rd182, %rd183}, [%rd2+784];
	ld.local.v2.u64 	{%rd184, %rd185}, [%rd2+800];
	ld.local.v2.u64 	{%rd186, %rd187}, [%rd2+816];
	ld.local.v2.u64 	{%rd188, %rd189}, [%rd2+832];
	ld.local.v2.u64 	{%rd190, %rd191}, [%rd2+848];
	ld.local.v2.u64 	{%rd192, %rd193}, [%rd2+896];
	ld.local.v2.u64 	{%rd194, %rd195}, [%rd2+912];
	ld.local.v2.u64 	{%rd196, %rd197}, [%rd2+928];
	ld.local.v2.u64 	{%rd198, %rd199}, [%rd2+944];
	ld.local.v2.u64 	{%rd200, %rd201}, [%rd2+960];
	ld.local.v2.u64 	{%rd202, %rd203}, [%rd2+976];
	ld.local.v2.u64 	{%rd204, %rd205}, [%rd2+992];
	ld.local.v2.u64 	{%rd206, %rd207}, [%rd2+1008];
	ld.local.v2.u64 	{%rd208, %rd209}, [%rd2+1024];
	ld.local.v2.u64 	{%rd210, %rd211}, [%rd2+1040];
	ld.local.v2.u64 	{%rd212, %rd213}, [%rd2+1056];
	ld.local.v2.u64 	{%rd214, %rd215}, [%rd2+1072];
	ld.local.v2.u64 	{%rd216, %rd217}, [%rd2+1088];
	ld.local.v2.u64 	{%rd218, %rd219}, [%rd2+1104];
	ld.local.v2.u64 	{%rd220, %rd221}, [%rd2+1120];
	ld.local.v2.u64 	{%rd222, %rd223}, [%rd2+1136];
	ld.local.v2.u64 	{%rd224, %rd225}, [%rd2+1184];
	ld.local.v2.u64 	{%rd226, %rd227}, [%rd2+1200];
	ld.local.v2.u64 	{%rd228, %rd229}, [%rd2+1216];
	ld.local.v2.u64 	{%rd230, %rd231}, [%rd2+1232];
	ld.local.v2.u64 	{%rd232, %rd233}, [%rd2+1248];
	ld.local.v2.u64 	{%rd234, %rd235}, [%rd2+1264];
	ld.local.v2.u64 	{%rd236, %rd237}, [%rd2+1280];
	ld.local.v2.u64 	{%rd238, %rd239}, [%rd2+1296];
	ld.local.v2.u64 	{%rd240, %rd241}, [%rd2+1312];
	ld.local.v2.u64 	{%rd242, %rd243}, [%rd2+1328];
	ld.local.v2.u64 	{%rd244, %rd245}, [%rd2+1344];
	ld.local.v2.u64 	{%rd246, %rd247}, [%rd2+1360];
	ld.local.v2.u64 	{%rd248, %rd249}, [%rd2+1376];
	ld.local.v2.u64 	{%rd250, %rd251}, [%rd2+1392];
	ld.local.v2.u64 	{%rd252, %rd253}, [%rd2+1408];
	ld.local.v2.u64 	{%rd254, %rd255}, [%rd2+1424];
	ld.local.v2.u64 	{%rd256, %rd257}, [%rd2+1472];
	ld.local.v2.u64 	{%rd258, %rd259}, [%rd2+1488];
	ld.local.v2.u64 	{%rd260, %rd261}, [%rd2+1504];
	ld.local.v2.u64 	{%rd262, %rd263}, [%rd2+1520];
	ld.local.v2.u64 	{%rd264, %rd265}, [%rd2+1536];
	ld.local.v2.u64 	{%rd266, %rd267}, [%rd2+1552];
	ld.local.v2.u64 	{%rd268, %rd269}, [%rd2+1568];
	ld.local.v2.u64 	{%rd270, %rd271}, [%rd2+1584];
	ld.local.v2.u64 	{%rd272, %rd273}, [%rd2+1600];
	ld.local.v2.u64 	{%rd274, %rd275}, [%rd2+1616];
	ld.local.v2.u64 	{%rd276, %rd277}, [%rd2+1632];
	ld.local.v2.u64 	{%rd278, %rd279}, [%rd2+1648];
	ld.local.v2.u64 	{%rd280, %rd281}, [%rd2+1664];
	ld.local.v2.u64 	{%rd282, %rd283}, [%rd2+1680];
	ld.local.v2.u64 	{%rd284, %rd285}, [%rd2+1696];
	ld.local.v2.u64 	{%rd286, %rd287}, [%rd2+1712];
	ld.local.v2.u64 	{%rd288, %rd289}, [%rd2+1760];
	ld.local.v2.u64 	{%rd290, %rd291}, [%rd2+1776];
	ld.local.v2.u64 	{%rd292, %rd293}, [%rd2+1792];
	ld.local.v2.u64 	{%rd294, %rd295}, [%rd2+1808];
	ld.local.v2.u64 	{%rd296, %rd297}, [%rd2+1824];
	ld.local.v2.u64 	{%rd298, %rd299}, [%rd2+1840];
	ld.local.v2.u64 	{%rd300, %rd301}, [%rd2+1856];
	ld.local.v2.u64 	{%rd302, %rd303}, [%rd2+1872];
	ld.local.v2.u64 	{%rd304, %rd305}, [%rd2+1888];
	ld.local.v2.u64 	{%rd306, %rd307}, [%rd2+1904];
	ld.local.v2.u64 	{%rd308, %rd309}, [%rd2+1920];
	ld.local.v2.u64 	{%rd310, %rd311}, [%rd2+1936];
	ld.local.v2.u64 	{%rd312, %rd313}, [%rd2+1952];
	ld.local.v2.u64 	{%rd314, %rd315}, [%rd2+1968];
	ld.local.v2.u64 	{%rd316, %rd317}, [%rd2+1984];
	ld.local.v2.u64 	{%rd318, %rd319}, [%rd2+2000];
	ld.local.v2.u64 	{%rd320, %rd321}, [%rd2+2048];
	ld.local.v2.u64 	{%rd322, %rd323}, [%rd2+2064];
	ld.local.v2.u64 	{%rd324, %rd325}, [%rd2+2080];
	ld.local.v2.u64 	{%rd326, %rd327}, [%rd2+2096];
	ld.local.v2.u64 	{%rd328, %rd329}, [%rd2+2112];
	ld.local.v2.u64 	{%rd330, %rd331}, [%rd2+2128];
	ld.local.v2.u64 	{%rd332, %rd333}, [%rd2+2144];
	ld.local.v2.u64 	{%rd334, %rd335}, [%rd2+2160];
	ld.local.v2.u64 	{%rd336, %rd337}, [%rd2+2176];
	ld.local.v2.u64 	{%rd338, %rd339}, [%rd2+2192];
	ld.local.v2.u64 	{%rd340, %rd341}, [%rd2+2208];
	ld.local.v2.u64 	{%rd342, %rd343}, [%rd2+2224];
	ld.local.v2.u64 	{%rd344, %rd345}, [%rd2+2240];
	ld.local.v2.u64 	{%rd346, %rd347}, [%rd2+2256];
	ld.local.v2.u64 	{%rd348, %rd349}, [%rd2+2272];
	ld.local.v2.u64 	{%rd350, %rd351}, [%rd2+2288];
	mov.b32 	%r1907, 1;
	mov.b32 	%r1909, 8;
$L__BB0_334:
	and.b32  	%r1836, %r1907, 1;
	setp.eq.b32 	%p202, %r1836, 1;
	not.pred 	%p203, %p202;
	mov.b64 	%rd1640, 0;
	mov.u64 	%rd1641, %rd1640;
	mov.u64 	%rd1642, %rd1640;
	mov.u64 	%rd1643, %rd1640;
	mov.u64 	%rd1644, %rd1640;
	mov.u64 	%rd1645, %rd1640;
	mov.u64 	%rd1646, %rd1640;
	mov.u64 	%rd1647, %rd1640;
	mov.u64 	%rd1648, %rd1640;
	mov.u64 	%rd1649, %rd1640;
	mov.u64 	%rd1650, %rd1640;
	mov.u64 	%rd1651, %rd1640;
	mov.u64 	%rd1652, %rd1640;
	mov.u64 	%rd1653, %rd1640;
	mov.u64 	%rd1654, %rd1640;
	mov.u64 	%rd1655, %rd1640;
	mov.u64 	%rd1656, %rd1640;
	mov.u64 	%rd1657, %rd1640;
	mov.u64 	%rd1658, %rd1640;
	mov.u64 	%rd1659, %rd1640;
	mov.u64 	%rd1660, %rd1640;
	mov.u64 	%rd1661, %rd1640;
	mov.u64 	%rd1662, %rd1640;
	mov.u64 	%rd1663, %rd1640;
	mov.u64 	%rd1664, %rd1640;
	mov.u64 	%rd1665, %rd1640;
	mov.u64 	%rd1666, %rd1640;
	mov.u64 	%rd1667, %rd1640;
	mov.u64 	%rd1668, %rd1640;
	mov.u64 	%rd1669, %rd1640;
	mov.u64 	%rd1670, %rd1640;
	mov.u64 	%rd1671, %rd1640;
	@%p203 bra 	$L__BB0_336;
	mov.u64 	%rd1640, %rd127;
	mov.u64 	%rd1641, %rd126;
	mov.u64 	%rd1642, %rd125;
	mov.u64 	%rd1643, %rd124;
	mov.u64 	%rd1644, %rd123;
	mov.u64 	%rd1645, %rd122;
	mov.u64 	%rd1646, %rd121;
	mov.u64 	%rd1647, %rd120;
	mov.u64 	%rd1648, %rd119;
	mov.u64 	%rd1649, %rd118;
	mov.u64 	%rd1650, %rd117;
	mov.u64 	%rd1651, %rd116;
	mov.u64 	%rd1652, %rd115;
	mov.u64 	%rd1653, %rd114;
	mov.u64 	%rd1654, %rd113;
	mov.u64 	%rd1655, %rd112;
	mov.u64 	%rd1656, %rd111;
	mov.u64 	%rd1657, %rd110;
	mov.u64 	%rd1658, %rd109;
	mov.u64 	%rd1659, %rd108;
	mov.u64 	%rd1660, %rd107;
	mov.u64 	%rd1661, %rd106;
	mov.u64 	%rd1662, %rd105;
	mov.u64 	%rd1663, %rd104;
	mov.u64 	%rd1664, %rd103;
	mov.u64 	%rd1665, %rd102;
	mov.u64 	%rd1666, %rd101;
	mov.u64 	%rd1667, %rd100;
	mov.u64 	%rd1668, %rd99;
	mov.u64 	%rd1669, %rd98;
	mov.u64 	%rd1670, %rd97;
	mov.u64 	%rd1671, %rd96;
$L__BB0_336:
	and.b32  	%r1837, %r1907, 2;
	setp.eq.s32 	%p204, %r1837, 0;
	@%p204 bra 	$L__BB0_338;
	xor.b64  	%rd1671, %rd1671, %rd128;
	xor.b64  	%rd1670, %rd1670, %rd129;
	xor.b64  	%rd1669, %rd1669, %rd130;
	xor.b64  	%rd1668, %rd1668, %rd131;
	xor.b64  	%rd1667, %rd1667, %rd132;
	xor.b64  	%rd1666, %rd1666, %rd133;
	xor.b64  	%rd1665, %rd1665, %rd134;
	xor.b64  	%rd1664, %rd1664, %rd135;
	xor.b64  	%rd1663, %rd1663, %rd136;
	xor.b64  	%rd1662, %rd1662, %rd137;
	xor.b64  	%rd1661, %rd1661, %rd138;
	xor.b64  	%rd1660, %rd1660, %rd139;
	xor.b64  	%rd1659, %rd1659, %rd140;
	xor.b64  	%rd1658, %rd1658, %rd141;
	xor.b64  	%rd1657, %rd1657, %rd142;
	xor.b64  	%rd1656, %rd1656, %rd143;
	xor.b64  	%rd1655, %rd1655, %rd144;
	xor.b64  	%rd1654, %rd1654, %rd145;
	xor.b64  	%rd1653, %rd1653, %rd146;
	xor.b64  	%rd1652, %rd1652, %rd147;
	xor.b64  	%rd1651, %rd1651, %rd148;
	xor.b64  	%rd1650, %rd1650, %rd149;
	xor.b64  	%rd1649, %rd1649, %rd150;
	xor.b64  	%rd1648, %rd1648, %rd151;
	xor.b64  	%rd1647, %rd1647, %rd152;
	xor.b64  	%rd1646, %rd1646, %rd153;
	xor.b64  	%rd1645, %rd1645, %rd154;
	xor.b64  	%rd1644, %rd1644, %rd155;
	xor.b64  	%rd1643, %rd1643, %rd156;
	xor.b64  	%rd1642, %rd1642, %rd157;
	xor.b64  	%rd1641, %rd1641, %rd158;
	xor.b64  	%rd1640, %rd1640, %rd159;
$L__BB0_338:
	and.b32  	%r1838, %r1907, 4;
	setp.eq.s32 	%p205, %r1838, 0;
	@%p205 bra 	$L__BB0_340;
	xor.b64  	%rd1671, %rd1671, %rd160;
	xor.b64  	%rd1670, %rd1670, %rd161;
	xor.b64  	%rd1669, %rd1669, %rd162;
	xor.b64  	%rd1668, %rd1668, %rd163;
	xor.b64  	%rd1667, %rd1667, %rd164;
	xor.b64  	%rd1666, %rd1666, %rd165;
	xor.b64  	%rd1665, %rd1665, %rd166;
	xor.b64  	%rd1664, %rd1664, %rd167;
	xor.b64  	%rd1663, %rd1663, %rd168;
	xor.b64  	%rd1662, %rd1662, %rd169;
	xor.b64  	%rd1661, %rd1661, %rd170;
	xor.b64  	%rd1660, %rd1660, %rd171;
	xor.b64  	%rd1659, %rd1659, %rd172;
	xor.b64  	%rd1658, %rd1658, %rd173;
	xor.b64  	%rd1657, %rd1657, %rd174;
	xor.b64  	%rd1656, %rd1656, %rd175;
	xor.b64  	%rd1655, %rd1655, %rd176;
	xor.b64  	%rd1654, %rd1654, %rd177;
	xor.b64  	%rd1653, %rd1653, %rd178;
	xor.b64  	%rd1652, %rd1652, %rd179;
	xor.b64  	%rd1651, %rd1651, %rd180;
	xor.b64  	%rd1650, %rd1650, %rd181;
	xor.b64  	%rd1649, %rd1649, %rd182;
	xor.b64  	%rd1648, %rd1648, %rd183;
	xor.b64  	%rd1647, %rd1647, %rd184;
	xor.b64  	%rd1646, %rd1646, %rd185;
	xor.b64  	%rd1645, %rd1645, %rd186;
	xor.b64  	%rd1644, %rd1644, %rd187;
	xor.b64  	%rd1643, %rd1643, %rd188;
	xor.b64  	%rd1642, %rd1642, %rd189;
	xor.b64  	%rd1641, %rd1641, %rd190;
	xor.b64  	%rd1640, %rd1640, %rd191;
$L__BB0_340:
	and.b32  	%r1839, %r1907, 8;
	setp.eq.s32 	%p206, %r1839, 0;
	@%p206 bra 	$L__BB0_342;
	xor.b64  	%rd1671, %rd1671, %rd192;
	xor.b64  	%rd1670, %rd1670, %rd193;
	xor.b64  	%rd1669, %rd1669, %rd194;
	xor.b64  	%rd1668, %rd1668, %rd195;
	xor.b64  	%rd1667, %rd1667, %rd196;
	xor.b64  	%rd1666, %rd1666, %rd197;
	xor.b64  	%rd1665, %rd1665, %rd198;
	xor.b64  	%rd1664, %rd1664, %rd199;
	xor.b64  	%rd1663, %rd1663, %rd200;
	xor.b64  	%rd1662, %rd1662, %rd201;
	xor.b64  	%rd1661, %rd1661, %rd202;
	xor.b64  	%rd1660, %rd1660, %rd203;
	xor.b64  	%rd1659, %rd1659, %rd204;
	xor.b64  	%rd1658, %rd1658, %rd205;
	xor.b64  	%rd1657, %rd1657, %rd206;
	xor.b64  	%rd1656, %rd1656, %rd207;
	xor.b64  	%rd1655, %rd1655, %rd208;
	xor.b64  	%rd1654, %rd1654, %rd209;
	xor.b64  	%rd1653, %rd1653, %rd210;
	xor.b64  	%rd1652, %rd1652, %rd211;
	xor.b64  	%rd1651, %rd1651, %rd212;
	xor.b64  	%rd1650, %rd1650, %rd213;
	xor.b64  	%rd1649, %rd1649, %rd214;
	xor.b64  	%rd1648, %rd1648, %rd215;
	xor.b64  	%rd1647, %rd1647, %rd216;
	xor.b64  	%rd1646, %rd1646, %rd217;
	xor.b64  	%rd1645, %rd1645, %rd218;
	xor.b64  	%rd1644, %rd1644, %rd219;
	xor.b64  	%rd1643, %rd1643, %rd220;
	xor.b64  	%rd1642, %rd1642, %rd221;
	xor.b64  	%rd1641, %rd1641, %rd222;
	xor.b64  	%rd1640, %rd1640, %rd223;
$L__BB0_342:
	and.b32  	%r1840, %r1907, 16;
	setp.eq.s32 	%p207, %r1840, 0;
	@%p207 bra 	$L__BB0_344;
	xor.b64  	%rd1671, %rd1671, %rd224;
	xor.b64  	%rd1670, %rd1670, %rd225;
	xor.b64  	%rd1669, %rd1669, %rd226;
	xor.b64  	%rd1668, %rd1668, %rd227;
	xor.b64  	%rd1667, %rd1667, %rd228;
	xor.b64  	%rd1666, %rd1666, %rd229;
	xor.b64  	%rd1665, %rd1665, %rd230;
	xor.b64  	%rd1664, %rd1664, %rd231;
	xor.b64  	%rd1663, %rd1663, %rd232;
	xor.b64  	%rd1662, %rd1662, %rd233;
	xor.b64  	%rd1661, %rd1661, %rd234;
	xor.b64  	%rd1660, %rd1660, %rd235;
	xor.b64  	%rd1659, %rd1659, %rd236;
	xor.b64  	%rd1658, %rd1658, %rd237;
	xor.b64  	%rd1657, %rd1657, %rd238;
	xor.b64  	%rd1656, %rd1656, %rd239;
	xor.b64  	%rd1655, %rd1655, %rd240;
	xor.b64  	%rd1654, %rd1654, %rd241;
	xor.b64  	%rd1653, %rd1653, %rd242;
	xor.b64  	%rd1652, %rd1652, %rd243;
	xor.b64  	%rd1651, %rd1651, %rd244;
	xor.b64  	%rd1650, %rd1650, %rd245;
	xor.b64  	%rd1649, %rd1649, %rd246;
	xor.b64  	%rd1648, %rd1648, %rd247;
	xor.b64  	%rd1647, %rd1647, %rd248;
	xor.b64  	%rd1646, %rd1646, %rd249;
	xor.b64  	%rd1645, %rd1645, %rd250;
	xor.b64  	%rd1644, %rd1644, %rd251;
	xor.b64  	%rd1643, %rd1643, %rd252;
	xor.b64  	%rd1642, %rd1642, %rd253;
	xor.b64  	%rd1641, %rd1641, %rd254;
	xor.b64  	%rd1640, %rd1640, %rd255;
$L__BB0_344:
	and.b32  	%r1841, %r1907, 32;
	setp.eq.s32 	%p208, %r1841, 0;
	@%p208 bra 	$L__BB0_346;
	xor.b64  	%rd1671, %rd1671, %rd256;
	xor.b64  	%rd1670, %rd1670, %rd257;
	xor.b64  	%rd1669, %rd1669, %rd258;
	xor.b64  	%rd1668, %rd1668, %rd259;
	xor.b64  	%rd1667, %rd1667, %rd260;
	xor.b64  	%rd1666, %rd1666, %rd261;
	xor.b64  	%rd1665, %rd1665, %rd262;
	xor.b64  	%rd1664, %rd1664, %rd263;
	xor.b64  	%rd1663, %rd1663, %rd264;
	xor.b64  	%rd1662, %rd1662, %rd265;
	xor.b64  	%rd1661, %rd1661, %rd266;
	xor.b64  	%rd1660, %rd1660, %rd267;
	xor.b64  	%rd1659, %rd1659, %rd268;
	xor.b64  	%rd1658, %rd1658, %rd269;
	xor.b64  	%rd1657, %rd1657, %rd270;
	xor.b64  	%rd1656, %rd1656, %rd271;
	xor.b64  	%rd1655, %rd1655, %rd272;
	xor.b64  	%rd1654, %rd1654, %rd273;
	xor.b64  	%rd1653, %rd1653, %rd274;
	xor.b64  	%rd1652, %rd1652, %rd275;
	xor.b64  	%rd1651, %rd1651, %rd276;
	xor.b64  	%rd1650, %rd1650, %rd277;
	xor.b64  	%rd1649, %rd1649, %rd278;
	xor.b64  	%rd1648, %rd1648, %rd279;
	xor.b64  	%rd1647, %rd1647, %rd280;
	xor.b64  	%rd1646, %rd1646, %rd281;
	xor.b64  	%rd1645, %rd1645, %rd282;
	xor.b64  	%rd1644, %rd1644, %rd283;
	xor.b64  	%rd1643, %rd1643, %rd284;
	xor.b64  	%rd1642, %rd1642, %rd285;
	xor.b64  	%rd1641, %rd1641, %rd286;
	xor.b64  	%rd1640, %rd1640, %rd287;
$L__BB0_346:
	and.b32  	%r1842, %r1907, 64;
	setp.eq.s32 	%p209, %r1842, 0;
	@%p209 bra 	$L__BB0_348;
	xor.b64  	%rd1671, %rd1671, %rd288;
	xor.b64  	%rd1670, %rd1670, %rd289;
	xor.b64  	%rd1669, %rd1669, %rd290;
	xor.b64  	%rd1668, %rd1668, %rd291;
	xor.b64  	%rd1667, %rd1667, %rd292;
	xor.b64  	%rd1666, %rd1666, %rd293;
	xor.b64  	%rd1665, %rd1665, %rd294;
	xor.b64  	%rd1664, %rd1664, %rd295;
	xor.b64  	%rd1663, %rd1663, %rd296;
	xor.b64  	%rd1662, %rd1662, %rd297;
	xor.b64  	%rd1661, %rd1661, %rd298;
	xor.b64  	%rd1660, %rd1660, %rd299;
	xor.b64  	%rd1659, %rd1659, %rd300;
	xor.b64  	%rd1658, %rd1658, %rd301;
	xor.b64  	%rd1657, %rd1657, %rd302;
	xor.b64  	%rd1656, %rd1656, %rd303;
	xor.b64  	%rd1655, %rd1655, %rd304;
	xor.b64  	%rd1654, %rd1654, %rd305;
	xor.b64  	%rd1653, %rd1653, %rd306;
	xor.b64  	%rd1652, %rd1652, %rd307;
	xor.b64  	%rd1651, %rd1651, %rd308;
	xor.b64  	%rd1650, %rd1650, %rd309;
	xor.b64  	%rd1649, %rd1649, %rd310;
	xor.b64  	%rd1648, %rd1648, %rd311;
	xor.b64  	%rd1647, %rd1647, %rd312;
	xor.b64  	%rd1646, %rd1646, %rd313;
	xor.b64  	%rd1645, %rd1645, %rd314;
	xor.b64  	%rd1644, %rd1644, %rd315;
	xor.b64  	%rd1643, %rd1643, %rd316;
	xor.b64  	%rd1642, %rd1642, %rd317;
	xor.b64  	%rd1641, %rd1641, %rd318;
	xor.b64  	%rd1640, %rd1640, %rd319;
$L__BB0_348:
	and.b32  	%r1843, %r1907, 128;
	setp.eq.s32 	%p210, %r1843, 0;
	@%p210 bra 	$L__BB0_350;
	xor.b64  	%rd1671, %rd1671, %rd320;
	xor.b64  	%rd1670, %rd1670, %rd321;
	xor.b64  	%rd1669, %rd1669, %rd322;
	xor.b64  	%rd1668, %rd1668, %rd323;
	xor.b64  	%rd1667, %rd1667, %rd324;
	xor.b64  	%rd1666, %rd1666, %rd325;
	xor.b64  	%rd1665, %rd1665, %rd326;
	xor.b64  	%rd1664, %rd1664, %rd327;
	xor.b64  	%rd1663, %rd1663, %rd328;
	xor.b64  	%rd1662, %rd1662, %rd329;
	xor.b64  	%rd1661, %rd1661, %rd330;
	xor.b64  	%rd1660, %rd1660, %rd331;
	xor.b64  	%rd1659, %rd1659, %rd332;
	xor.b64  	%rd1658, %rd1658, %rd333;
	xor.b64  	%rd1657, %rd1657, %rd334;
	xor.b64  	%rd1656, %rd1656, %rd335;
	xor.b64  	%rd1655, %rd1655, %rd336;
	xor.b64  	%rd1654, %rd1654, %rd337;
	xor.b64  	%rd1653, %rd1653, %rd338;
	xor.b64  	%rd1652, %rd1652, %rd339;
	xor.b64  	%rd1651, %rd1651, %rd340;
	xor.b64  	%rd1650, %rd1650, %rd341;
	xor.b64  	%rd1649, %rd1649, %rd342;
	xor.b64  	%rd1648, %rd1648, %rd343;
	xor.b64  	%rd1647, %rd1647, %rd344;
	xor.b64  	%rd1646, %rd1646, %rd345;
	xor.b64  	%rd1645, %rd1645, %rd346;
	xor.b64  	%rd1644, %rd1644, %rd347;
	xor.b64  	%rd1643, %rd1643, %rd348;
	xor.b64  	%rd1642, %rd1642, %rd349;
	xor.b64  	%rd1641, %rd1641, %rd350;
	xor.b64  	%rd1640, %rd1640, %rd351;
$L__BB0_350:
	or.b64  	%rd1556, %rd1642, %rd1643;
	or.b64  	%rd1557, %rd1556, %rd1641;
	or.b64  	%rd1558, %rd1557, %rd1640;
	setp.ne.s64 	%p211, %rd1558, 0;
	mov.b32 	%r1908, 8;
	@%p211 bra 	$L__BB0_358;
	or.b64  	%rd1559, %rd1646, %rd1647;
	or.b64  	%rd1560, %rd1559, %rd1645;
	or.b64  	%rd1561, %rd1560, %rd1644;
	setp.ne.s64 	%p212, %rd1561, 0;
	mov.b32 	%r1908, 7;
	@%p212 bra 	$L__BB0_358;
	or.b64  	%rd1562, %rd1650, %rd1651;
	or.b64  	%rd1563, %rd1562, %rd1649;
	or.b64  	%rd1564, %rd1563, %rd1648;
	setp.ne.s64 	%p213, %rd1564, 0;
	mov.b32 	%r1908, 6;
	@%p213 bra 	$L__BB0_358;
	or.b64  	%rd1565, %rd1654, %rd1655;
	or.b64  	%rd1566, %rd1565, %rd1653;
	or.b64  	%rd1567, %rd1566, %rd1652;
	setp.ne.s64 	%p214, %rd1567, 0;
	mov.b32 	%r1908, 5;
	@%p214 bra 	$L__BB0_358;
	or.b64  	%rd1568, %rd1658, %rd1659;
	or.b64  	%rd1569, %rd1568, %rd1657;
	or.b64  	%rd1570, %rd1569, %rd1656;
	setp.ne.s64 	%p215, %rd1570, 0;
	mov.b32 	%r1908, 4;
	@%p215 bra 	$L__BB0_358;
	or.b64  	%rd1571, %rd1662, %rd1663;
	or.b64  	%rd1572, %rd1571, %rd1661;
	or.b64  	%rd1573, %rd1572, %rd1660;
	setp.ne.s64 	%p216, %rd1573, 0;
	mov.b32 	%r1908, 3;
	@%p216 bra 	$L__BB0_358;
	or.b64  	%rd1574, %rd1666, %rd1667;
	or.b64  	%rd1575, %rd1574, %rd1665;
	or.b64  	%rd1576, %rd1575, %rd1664;
	setp.ne.s64 	%p217, %rd1576, 0;
	mov.b32 	%r1908, 2;
	@%p217 bra 	$L__BB0_358;
	or.b64  	%rd1577, %rd1670, %rd1671;
	or.b64  	%rd1578, %rd1577, %rd1669;
	or.b64  	%rd1579, %rd1578, %rd1668;
	setp.ne.s64 	%p218, %rd1579, 0;
	selp.u32 	%r1908, 1, 0, %p218;
$L__BB0_358:
	min.s32 	%r1909, %r1908, %r1909;
	add.s32 	%r1907, %r1907, 1;
	setp.ne.s32 	%p219, %r1907, 256;
	@%p219 bra 	$L__BB0_334;
	cvt.rn.f32.u16 	%f11, %rs3537;
	mul.f32 	%f13, %f11, 0f3B800000;
	cvt.rn.f32.u16 	%f12, %rs3539;
	mul.f32 	%f14, %f12, 0f3B800000;
$L__BB0_360:
	ld.param.u8 	%rs3532, [_Z15enumerateKernelhmmi9DeviceOut_param_0];
	{ .reg .b16 tmp; mov.b32 {tmp, %rs3474}, %r22; }
	shr.u32 	%r1851, %r22, 24;
	cvt.u16.u32 	%rs3475, %r1851;
	{ .reg .b16 tmp; mov.b32 {tmp, %rs3476}, %r21; }
	shr.u32 	%r1852, %r21, 24;
	cvt.u16.u32 	%rs3477, %r1852;
	setp.gt.u16 	%p220, %rs3532, 19;
	setp.gt.u16 	%p221, %rs3532, 18;
	setp.gt.u16 	%p222, %rs3532, 17;
	setp.gt.u16 	%p223, %rs3532, 16;
	setp.gt.u16 	%p224, %rs3532, 15;
	setp.gt.u16 	%p225, %rs3532, 14;
	setp.gt.u16 	%p226, %rs3532, 13;
	setp.gt.u16 	%p227, %rs3532, 12;
	setp.gt.u16 	%p228, %rs3532, 11;
	setp.gt.u16 	%p229, %rs3532, 10;
	setp.gt.u16 	%p230, %rs3532, 9;
	setp.gt.u16 	%p231, %rs3532, 8;
	setp.gt.u16 	%p232, %rs3532, 7;
	setp.gt.u16 	%p233, %rs3532, 6;
	setp.gt.u16 	%p234, %rs3532, 5;
	setp.gt.u16 	%p235, %rs3532, 4;
	setp.gt.u16 	%p236, %rs3532, 3;
	setp.gt.u16 	%p237, %rs3532, 2;
	setp.gt.u16 	%p238, %rs3532, 1;
	setp.eq.s16 	%p239, %rs3532, 0;
	cvta.to.global.u64 	%rd1580, %rd835;
	shl.b64 	%rd1581, %rd1594, 2;
	add.s64 	%rd1582, %rd1580, %rd1581;
	st.global.f32 	[%rd1582], %f13;
	cvta.to.global.u64 	%rd1583, %rd837;
	add.s64 	%rd1584, %rd1583, %rd1581;
	st.global.f32 	[%rd1584], %f14;
	cvta.to.global.u64 	%rd1585, %rd836;
	add.s64 	%rd1586, %rd1585, %rd1581;
	st.global.u32 	[%rd1586], %r1909;
	cvta.to.global.u64 	%rd1587, %rd838;
	mad.lo.s64 	%rd1588, %rd1594, 40, %rd1587;
	selp.b16 	%rs3478, 0, %rs1, %p239;
	st.global.u8 	[%rd1588], %rs3478;
	cvt.u16.u32 	%rs3479, %r22;
	shr.u16 	%rs3480, %rs3479, 8;
	selp.b16 	%rs3481, %rs3480, 0, %p238;
	st.global.u8 	[%rd1588+1], %rs3481;
	selp.b16 	%rs3482, %rs3474, 0, %p237;
	st.global.u8 	[%rd1588+2], %rs3482;
	selp.b16 	%rs3483, %rs3475, 0, %p236;
	st.global.u8 	[%rd1588+3], %rs3483;
	selp.b16 	%rs3484, %rs2, 0, %p235;
	st.global.u8 	[%rd1588+4], %rs3484;
	selp.b16 	%rs3485, %rs3, 0, %p234;
	st.global.u8 	[%rd1588+5], %rs3485;
	selp.b16 	%rs3486, %rs4, 0, %p233;
	st.global.u8 	[%rd1588+6], %rs3486;
	selp.b16 	%rs3487, %rs5, 0, %p232;
	st.global.u8 	[%rd1588+7], %rs3487;
	selp.b16 	%rs3488, %rs10, 0, %p231;
	st.global.u8 	[%rd1588+8], %rs3488;
	selp.b16 	%rs3489, %rs11, 0, %p230;
	st.global.u8 	[%rd1588+9], %rs3489;
	selp.b16 	%rs3490, %rs12, 0, %p229;
	st.global.u8 	[%rd1588+10], %rs3490;
	selp.b16 	%rs3491, %rs13, 0, %p228;
	st.global.u8 	[%rd1588+11], %rs3491;
	selp.b16 	%rs3492, %rs18, 0, %p227;
	st.global.u8 	[%rd1588+12], %rs3492;
	selp.b16 	%rs3493, %rs19, 0, %p226;
	st.global.u8 	[%rd1588+13], %rs3493;
	selp.b16 	%rs3494, %rs20, 0, %p225;
	st.global.u8 	[%rd1588+14], %rs3494;
	selp.b16 	%rs3495, %rs21, 0, %p224;
	st.global.u8 	[%rd1588+15], %rs3495;
	selp.b16 	%rs3496, %rs26, 0, %p223;
	st.global.u8 	[%rd1588+16], %rs3496;
	selp.b16 	%rs3497, %rs27, 0, %p222;
	st.global.u8 	[%rd1588+17], %rs3497;
	selp.b16 	%rs3498, %rs28, 0, %p221;
	st.global.u8 	[%rd1588+18], %rs3498;
	selp.b16 	%rs3499, %rs29, 0, %p220;
	st.global.u8 	[%rd1588+19], %rs3499;
	bfe.u32 	%r1853, %r21, 0, 8;
	cvt.u16.u32 	%rs3500, %r1853;
	selp.b16 	%rs3501, 0, %rs3500, %p239;
	st.global.u8 	[%rd1588+20], %rs3501;
	cvt.u16.u32 	%rs3502, %r21;
	shr.u16 	%rs3503, %rs3502, 8;
	selp.b16 	%rs3504, %rs3503, 0, %p238;
	st.global.u8 	[%rd1588+21], %rs3504;
	selp.b16 	%rs3505, %rs3476, 0, %p237;
	st.global.u8 	[%rd1588+22], %rs3505;
	selp.b16 	%rs3506, %rs3477, 0, %p236;
	st.global.u8 	[%rd1588+23], %rs3506;
	selp.b16 	%rs3507, %rs6, 0, %p235;
	st.global.u8 	[%rd1588+24], %rs3507;
	selp.b16 	%rs3508, %rs7, 0, %p234;
	st.global.u8 	[%rd1588+25], %rs3508;
	selp.b16 	%rs3509, %rs8, 0, %p233;
	st.global.u8 	[%rd1588+26], %rs3509;
	selp.b16 	%rs3510, %rs9, 0, %p232;
	st.global.u8 	[%rd1588+27], %rs3510;
	selp.b16 	%rs3511, %rs14, 0, %p231;
	st.global.u8 	[%rd1588+28], %rs3511;
	selp.b16 	%rs3512, %rs15, 0, %p230;
	st.global.u8 	[%rd1588+29], %rs3512;
	selp.b16 	%rs3513, %rs16, 0, %p229;
	st.global.u8 	[%rd1588+30], %rs3513;
	selp.b16 	%rs3514, %rs17, 0, %p228;
	st.global.u8 	[%rd1588+31], %rs3514;
	selp.b16 	%rs3515, %rs22, 0, %p227;
	st.global.u8 	[%rd1588+32], %rs3515;
	selp.b16 	%rs3516, %rs23, 0, %p226;
	st.global.u8 	[%rd1588+33], %rs3516;
	selp.b16 	%rs3517, %rs24, 0, %p225;
	st.global.u8 	[%rd1588+34], %rs3517;
	selp.b16 	%rs3518, %rs25, 0, %p224;
	st.global.u8 	[%rd1588+35], %rs3518;
	selp.b16 	%rs3519, %rs30, 0, %p223;
	st.global.u8 	[%rd1588+36], %rs3519;
	selp.b16 	%rs3520, %rs31, 0, %p222;
	st.global.u8 	[%rd1588+37], %rs3520;
	selp.b16 	%rs3521, %rs32, 0, %p221;
	st.global.u8 	[%rd1588+38], %rs3521;
	selp.b16 	%rs3522, %rs33, 0, %p220;
	st.global.u8 	[%rd1588+39], %rs3522;
	cvta.to.global.u64 	%rd1589, %rd839;
	add.s64 	%rd1590, %rd1589, %rd1594;
	mov.b16 	%rs3523, 1;
	st.global.u8 	[%rd1590], %rs3523;
$L__BB0_361:
	ld.param.u64 	%rd1593, [_Z15enumerateKernelhmmi9DeviceOut_param_2];
	mov.u32 	%r1854, %nctaid.x;
	mov.u32 	%r1855, %ntid.x;
	mul.wide.u32 	%rd1591, %r1854, %r1855;
	add.s64 	%rd1594, %rd1594, %rd1591;
	setp.lt.u64 	%p240, %rd1594, %rd1593;
	@%p240 bra 	$L__BB0_2;
$L__BB0_362:
	ret;
$L__BB0_363:
	cvta.to.global.u64 	%rd1095, %rd839;
	add.s64 	%rd1096, %rd1095, %rd1594;
	mov.b16 	%rs187, 0;
	st.global.u8 	[%rd1096], %rs187;
	bra.uni 	$L__BB0_361;

}


// ===== COMPILED SASS (sm_100) =====

	.target	sm_100

	.elftype	@"ET_EXEC"


//--------------------- .note.nv.tkinfo           --------------------------
	.section	.note.nv.tkinfo,"",@"SHT_NOTE"
	.sectionflags	@"SHF_NOTE_NV_TKINFO"
	.tkinfo
        /*0018*/ 	.word	0x00000002
        /*0030*/ 	.string	""
        /*0030*/ 	.string	"ptxas"
        /*0030*/ 	.string	"Cuda compilation tools, release 13.0, V13.0.88"
        /*0030*/ 	.string	"Build cuda_13.0.r13.0/compiler.36424714_0"
        /*0030*/ 	.string	"-arch sm_100 -m 64 "



//--------------------- .note.nv.cuinfo           --------------------------
	.section	.note.nv.cuinfo,"",@"SHT_NOTE"
	.sectionflags	@"SHF_NOTE_NV_CUINFO"
        /*0018*/ 	.short	0x0002
        /*001a*/ 	.short	0x0064
        /*001c*/ 	.short	0x0082
	.zero		2


//--------------------- .nv.info                  --------------------------
	.section	.nv.info,"",@"SHT_CUDA_INFO"
	.align	4


	//----- nvinfo : EIATTR_REGCOUNT
	.align		4
        /*0000*/ 	.byte	0x04, 0x2f
        /*0002*/ 	.short	(.L_2 - .L_1)
	.align		4
.L_1:
        /*0004*/ 	.word	index@(_Z15enumerateKernelhmmi9DeviceOut)
        /*0008*/ 	.word	0x000000ff


	//----- nvinfo : EIATTR_FRAME_SIZE
	.align		4
.L_2:
        /*000c*/ 	.byte	0x04, 0x11
        /*000e*/ 	.short	(.L_4 - .L_3)
	.align		4
.L_3:
        /*0010*/ 	.word	index@(_Z15enumerateKernelhmmi9DeviceOut)
        /*0014*/ 	.word	0x00001840


	//----- nvinfo : EIATTR_MIN_STACK_SIZE
	.align		4
.L_4:
        /*0018*/ 	.byte	0x04, 0x12
        /*001a*/ 	.short	(.L_6 - .L_5)
	.align		4
.L_5:
        /*001c*/ 	.word	index@(_Z15enumerateKernelhmmi9DeviceOut)
        /*0020*/ 	.word	0x00001840
.L_6:


//--------------------- .nv.compat                --------------------------
	.section	.nv.compat,"",@"SHT_CUDA_COMPAT_INFO"
	.align	4
        /*0000*/ 	.byte	0x02, 0x09, 0x00, 0x00, 0x02, 0x02, 0x01, 0x00, 0x02, 0x05, 0x05, 0x00, 0x03, 0x07, 0x01, 0x01
        /*0010*/ 	.byte	0x02, 0x03, 0x00, 0x00, 0x02, 0x06, 0x01, 0x00, 0x04, 0x0b, 0x08, 0x00, 0x09, 0x00, 0x00, 0x00
        /*0020*/ 	.byte	0x00, 0x00, 0x00, 0x00


//--------------------- .nv.info._Z15enumerateKernelhmmi9DeviceOut --------------------------
	.section	.nv.info._Z15enumerateKernelhmmi9DeviceOut,"",@"SHT_CUDA_INFO"
	.sectionflags	@""
	.align	4


	//----- nvinfo : EIATTR_CUDA_API_VERSION
	.align		4
        /*0000*/ 	.byte	0x04, 0x37
        /*0002*/ 	.short	(.L_8 - .L_7)
.L_7:
        /*0004*/ 	.word	0x00000082


	//----- nvinfo : EIATTR_KPARAM_INFO
	.align		4
.L_8:
        /*0008*/ 	.byte	0x04, 0x17
        /*000a*/ 	.short	(.L_10 - .L_9)
.L_9:
        /*000c*/ 	.word	0x00000000
        /*0010*/ 	.short	0x0004
        /*0012*/ 	.short	0x0020
        /*0014*/ 	.byte	0x00, 0xf0, 0xa1, 0x00


	//----- nvinfo : EIATTR_KPARAM_INFO
	.align		4
.L_10:
        /*0018*/ 	.byte	0x04, 0x17
        /*001a*/ 	.short	(.L_12 - .L_11)
.L_11:
        /*001c*/ 	.word	0x00000000
        /*0020*/ 	.short	0x0003
        /*0022*/ 	.short	0x0018
        /*0024*/ 	.byte	0x00, 0xf0, 0x11, 0x00


	//----- nvinfo : EIATTR_KPARAM_INFO
	.align		4
.L_12:
        /*0028*/ 	.byte	0x04, 0x17
        /*002a*/ 	.short	(.L_14 - .L_13)
.L_13:
        /*002c*/ 	.word	0x00000000
        /*0030*/ 	.short	0x0002
        /*0032*/ 	.short	0x0010
        /*0034*/ 	.byte	0x00, 0xf0, 0x21, 0x00


	//----- nvinfo : EIATTR_KPARAM_INFO
	.align		4
.L_14:
        /*0038*/ 	.byte	0x04, 0x17
        /*003a*/ 	.short	(.L_16 - .L_15)
.L_15:
        /*003c*/ 	.word	0x00000000
        /*0040*/ 	.short	0x0001
        /*0042*/ 	.short	0x0008
        /*0044*/ 	.byte	0x00, 0xf0, 0x21, 0x00


	//----- nvinfo : EIATTR_KPARAM_INFO
	.align		4
.L_16:
        /*0048*/ 	.byte	0x04, 0x17
        /*004a*/ 	.short	(.L_18 - .L_17)
.L_17:
        /*004c*/ 	.word	0x00000000
        /*0050*/ 	.short	0x0000
        /*0052*/ 	.short	0x0000
        /*0054*/ 	.byte	0x00, 0xf0, 0x05, 0x00


	//----- nvinfo : EIATTR_SPARSE_MMA_MASK
	.align		4
.L_18:
        /*0058*/ 	.byte	0x03, 0x50
        /*005a*/ 	.short	0x0000


	//----- nvinfo : EIATTR_MAXREG_COUNT
	.align		4
        /*005c*/ 	.byte	0x03, 0x1b
        /*005e*/ 	.short	0x00ff


	//----- nvinfo : EIATTR_ANNOTATIONS
	.align		4
        /*0060*/ 	.byte	0x04, 0x55
        /*0062*/ 	.short	(.L_20 - .L_19)


	//   ....[0]....
.L_19:
        /*0064*/ 	.word	0x00000001
        /*0068*/ 	.byte	0xb0, 0x00, 0x00, 0x00, 0x01, 0x00, 0x00, 0x00, 0xe0, 0x00, 0x00, 0x00, 0x01, 0x00, 0x00, 0x00
        /* <DEDUP_REMOVED lines=225> */
        /*0e88*/ 	.byte	0xc0, 0x30, 0x02, 0x00, 0x01, 0x00, 0x00, 0x00, 0xe0, 0x30, 0x02, 0x00


	//----- nvinfo : EIATTR_MERCURY_ISA_VERSION
	.align		4
.L_20:
        /*0e94*/ 	.byte	0x03, 0x5f
        /*0e96*/ 	.short	0x0101


	//----- nvinfo : EIATTR_VRC_CTA_INIT_COUNT
	.align		4
        /*0e98*/ 	.byte	0x02, 0x4a
	.zero		1
	.zero		1


	//----- nvinfo : EIATTR_EXIT_INSTR_OFFSETS
	.align		4
        /*0e9c*/ 	.byte	0x04, 0x1c
        /*0e9e*/ 	.short	(.L_22 - .L_21)


	//   ....[0]....
.L_21:
        /*0ea0*/ 	.word	0x000000a0


	//   ....[1]....
        /*0ea4*/ 	.word	0x00023110


	//----- nvinfo : EIATTR_CRS_STACK_SIZE
	.align		4
.L_22:
        /*0ea8*/ 	.byte	0x04, 0x1e
        /*0eaa*/ 	.short	(.L_24 - .L_23)
.L_23:
        /*0eac*/ 	.word	0x00000000


	//----- nvinfo : EIATTR_CBANK_PARAM_SIZE
	.align		4
.L_24:
        /*0eb0*/ 	.byte	0x03, 0x19
        /*0eb2*/ 	.short	0x0048


	//----- nvinfo : EIATTR_PARAM_CBANK
	.align		4
        /*0eb4*/ 	.byte	0x04, 0x0a
        /*0eb6*/ 	.short	(.L_26 - .L_25)
	.align		4
.L_25:
        /*0eb8*/ 	.word	index@(.nv.constant0._Z15enumerateKernelhmmi9DeviceOut)
        /*0ebc*/ 	.short	0x0380
        /*0ebe*/ 	.short	0x0048


	//----- nvinfo : EIATTR_SW_WAR
	.align		4
.L_26:
        /*0ec0*/ 	.byte	0x04, 0x36
        /*0ec2*/ 	.short	(.L_28 - .L_27)
.L_27:
        /*0ec4*/ 	.word	0x00000008
.L_28:


//--------------------- .nv.callgraph             --------------------------
	.section	.nv.callgraph,"",@"SHT_CUDA_CALLGRAPH"
	.align	4
	.sectionentsize	8
	.align		4
        /*0000*/ 	.word	0x00000000
	.align		4
        /*0004*/ 	.word	0xffffffff
	.align		4
        /*0008*/ 	.word	0x00000000
	.align		4
        /*000c*/ 	.word	0xfffffffe
	.align		4
        /*0010*/ 	.word	0x00000000
	.align		4
        /*0014*/ 	.word	0xfffffffd
	.align		4
        /*0018*/ 	.word	0x00000000
	.align		4
        /*001c*/ 	.word	0xfffffffc


//--------------------- .nv.constant3             --------------------------
	.section	.nv.constant3,"a",@progbits
.nv.constant3:
	.type		d_A_single_cache,@object
	.size		d_A_single_cache,(.L_0 - d_A_single_cache)
d_A_single_cache:
	.zero		4096
.L_0:


//--------------------- .text._Z15enumerateKernelhmmi9DeviceOut --------------------------
	.section	.text._Z15enumerateKernelhmmi9DeviceOut,"ax",@progbits
	.align	128
        .global         _Z15enumerateKernelhmmi9DeviceOut
        .type           _Z15enumerateKernelhmmi9DeviceOut,@function
        .size           _Z15enumerateKernelhmmi9DeviceOut,(.L_x_130 - _Z15enumerateKernelhmmi9DeviceOut)
        .other          _Z15enumerateKernelhmmi9DeviceOut,@"STO_CUDA_ENTRY STV_DEFAULT"
_Z15enumerateKernelhmmi9DeviceOut:
.text._Z15enumerateKernelhmmi9DeviceOut:
[----:B------:R-:W0:Y:S01]  /*0000*/  LDC R1, c[0x0][0x37c] ;  /* 0x0000df00ff017b82 */ /* 0x000e220000000800 */
[----:B------:R-:W1:Y:S07]  /*0010*/  S2R R3, SR_TID.X ;  /* 0x0000000000037919 */ /* 0x000e6e0000002100 */
[----:B------:R-:W1:Y:S01]  /*0020*/  S2UR UR4, SR_CTAID.X ;  /* 0x00000000000479c3 */ /* 0x000e620000002500 */
[----:B------:R-:W2:Y:S01]  /*0030*/  LDCU.64 UR6, c[0x0][0x390] ;  /* 0x00007200ff0677ac */ /* 0x000ea20008000a00 */
[----:B0-----:R-:W-:-:S05]  /*0040*/  VIADD R1, R1, 0xffffe7c0 ;  /* 0xffffe7c001017836 */ /* 0x001fca0000000000 */
[----:B------:R-:W-:Y:S01]  /*0050*/  R2UR UR13, R1 ;  /* 0x00000000010d72ca */ /* 0x000fe200000e0000 */
[----:B------:R-:W1:Y:S02]  /*0060*/  LDC R0, c[0x0][0x360] ;  /* 0x0000d800ff007b82 */ /* 0x000e640000000800 */
[----:B-1----:R-:W-:-:S05]  /*0070*/  IMAD R0, R0, UR4, R3 ;  /* 0x0000000400007c24 */ /* 0x002fca000f8e0203 */
[----:B--2---:R-:W-:-:S04]  /*0080*/  ISETP.GE.U32.AND P0, PT, R0, UR6, PT ;  /* 0x0000000600007c0c */ /* 0x004fc8000bf06070 */
[----:B------:R-:W-:-:S13]  /*0090*/  ISETP.GE.U32.AND.EX P0, PT, RZ, UR7, PT, P0 ;  /* 0x00000007ff007c0c */ /* 0x000fda000bf06100 */
[----:B------:R-:W-:Y:S05]  /*00a0*/  @P0 EXIT ;  /* 0x000000000000094d */ /* 0x000fea0003800000 */
[----:B------:R0:W-:Y:S01]  /*00b0*/  STL [R1+0x1770], R0 ;  /* 0x0017700001007387 */ /* 0x0001e20000100800 */
[----:B------:R-:W-:Y:S01]  /*00c0*/  VIADD R3, R1, 0x800 ;  /* 0x0000080001037836 */ /* 0x000fe20000000000 */
[----:B------:R-:W1:Y:S02]  /*00d0*/  LDCU.64 UR6, c[0x0][0x358] ;  /* 0x00006b00ff0677ac */ /* 0x000e640008000a00 */
[----:B------:R0:W-:Y:S01]  /*00e0*/  STL [R1+0x1774], RZ ;  /* 0x001774ff01007387 */ /* 0x0001e20000100800 */
[----:B------:R-:W2:Y:S03]  /*00f0*/  LDCU.U8 UR12, c[0x0][0x380] ;  /* 0x00007000ff0c77ac */ /* 0x000ea60008000000 */
.L_x_128:
[----:B------:R-:W3:Y:S01]  /*0100*/  LDL R2, [R1+0x1770] ;  /* 0x0017700001027983 */ /* 0x000ee20000100800 */
[----:B----4-:R-:W4:Y:S01]  /*0110*/  LDC.U8 R32, c[0x0][0x380] ;  /* 0x0000e000ff207b82 */ /* 0x010f220000000000 */
[----:B------:R-:W3:Y:S02]  /*0120*/  LDCU.64 UR4, c[0x0][0x388] ;  /* 0x00007100ff0477ac */ /* 0x000ee40008000a00 */
[----:B0-----:R-:W5:Y:S01]  /*0130*/  LDL R0, [R1+0x1774] ;  /* 0x0017740001007983 */ /* 0x001f620000100800 */
[----:B----4-:R-:W-:Y:S02]  /*0140*/  ISETP.NE.AND P0, PT, R32, RZ, PT ;  /* 0x000000ff2000720c */ /* 0x010fe40003f05270 */
[----:B---3--:R-:W-:-:S04]  /*0150*/  IADD3 R12, P1, PT, R2, UR4, RZ ;  /* 0x00000004020c7c10 */ /* 0x008fc8000ff3e0ff */
[----:B-----5:R-:W-:-:S07]  /*0160*/  IADD3.X R17, PT, PT, R0, UR5, RZ, P1, !PT ;  /* 0x0000000500117c10 */ /* 0x020fce0008ffe4ff */
[----:B------:R-:W-:Y:S05]  /*0170*/  @!P0 BRA `(.L_x_0) ;  /* 0x0000000800688947 */ /* 0x000fea0003800000 */
[C---:B------:R-:W-:Y:S01]  /*0180*/  ISETP.GE.U32.AND P0, PT, R32.reuse, 0x8, PT ;  /* 0x000000082000780c */ /* 0x040fe20003f06070 */
[----:B------:R-:W-:Y:S01]  /*0190*/  IMAD.MOV.U32 R0, RZ, RZ, RZ ;  /* 0x000000ffff007224 */ /* 0x000fe200078e00ff */
[C---:B------:R-:W-:Y:S02]  /*01a0*/  LOP3.LUT R14, R32.reuse, 0x3, RZ, 0xc0, !PT ;  /* 0x00000003200e7812 */ /* 0x040fe400078ec0ff */
[C---:B------:R-:W-:Y:S02]  /*01b0*/  LOP3.LUT R19, R32.reuse, 0x7, RZ, 0xc0, !PT ;  /* 0x0000000720137812 */ /* 0x040fe400078ec0ff */
[----:B------:R-:W-:Y:S01]  /*01c0*/  LOP3.LUT R18, R32, 0x1, RZ, 0xc0, !PT ;  /* 0x0000000120127812 */ /* 0x000fe200078ec0ff */
[----:B------:R-:W-:Y:S01]  /*01d0*/  VIADD R16, R14, 0xffffffff ;  /* 0xffffffff0e107836 */ /* 0x000fe20000000000 */
[----:B------:R-:W-:Y:S01]  /*01e0*/  LOP3.LUT R5, R32, 0xf8, RZ, 0xc0, !PT ;  /* 0x000000f820057812 */ /* 0x000fe200078ec0ff */
[----:B------:R-:W-:-:S04]  /*01f0*/  VIADD R20, R19, 0xffffffff ;  /* 0xffffffff13147836 */ /* 0x000fc80000000000 */
[----:B------:R-:W-:Y:S05]  /*0200*/  @!P0 BRA `(.L_x_1) ;  /* 0x0000000000848947 */ /* 0x000fea0003800000 */
[----:B------:R-:W-:Y:S02]  /*0210*/  VIADD R15, R1, 0x1104 ;  /* 0x00001104010f7836 */ /* 0x000fe40000000000 */
[----:B------:R-:W-:-:S07]  /*0220*/  IMAD.MOV R0, RZ, RZ, -R5 ;  /* 0x000000ffff007224 */ /* 0x000fce00078e0a05 */
.L_x_2:
[----:B------:R-:W-:Y:S01]  /*0230*/  LOP3.LUT R2, R12, 0xc0, RZ, 0xc0, !PT ;  /* 0x000000c00c027812 */ /* 0x000fe200078ec0ff */
[----:B------:R-:W-:Y:S01]  /*0240*/  VIADD R0, R0, 0x8 ;  /* 0x0000000800007836 */ /* 0x000fe20000000000 */
[----:B------:R-:W-:Y:S02]  /*0250*/  LOP3.LUT R11, R12, 0xffff, RZ, 0xc0, !PT ;  /* 0x0000ffff0c0b7812 */ /* 0x000fe400078ec0ff */
[----:B------:R-:W-:Y:S02]  /*0260*/  SHF.R.U32.HI R7, RZ, 0x6, R2 ;  /* 0x00000006ff077819 */ /* 0x000fe40000011602 */
[--C-:B------:R-:W-:Y:S02]  /*0270*/  SHF.R.U32.HI R2, RZ, 0x2, R11.reuse ;  /* 0x00000002ff027819 */ /* 0x100fe4000001160b */
[--C-:B------:R-:W-:Y:S02]  /*0280*/  SHF.R.U32.HI R4, RZ, 0x4, R11.reuse ;  /* 0x00000004ff047819 */ /* 0x100fe4000001160b */
[----:B------:R-:W-:-:S02]  /*0290*/  SHF.R.U32.HI R6, RZ, 0x8, R11 ;  /* 0x00000008ff067819 */ /* 0x000fc4000001160b */
[--C-:B------:R-:W-:Y:S02]  /*02a0*/  SHF.R.U32.HI R8, RZ, 0xa, R11.reuse ;  /* 0x0000000aff087819 */ /* 0x100fe4000001160b */
[--C-:B------:R-:W-:Y:S02]  /*02b0*/  SHF.R.U32.HI R10, RZ, 0xc, R11.reuse ;  /* 0x0000000cff0a7819 */ /* 0x100fe4000001160b */
[----:B------:R-:W-:Y:S02]  /*02c0*/  SHF.R.U32.HI R11, RZ, 0xe, R11 ;  /* 0x0000000eff0b7819 */ /* 0x000fe4000001160b */
[----:B------:R-:W-:Y:S02]  /*02d0*/  ISETP.NE.AND P0, PT, R0, RZ, PT ;  /* 0x000000ff0000720c */ /* 0x000fe40003f05270 */
[----:B------:R-:W-:Y:S02]  /*02e0*/  LOP3.LUT R13, R11, 0xffff, RZ, 0xc0, !PT ;  /* 0x0000ffff0b0d7812 */ /* 0x000fe400078ec0ff */
[----:B------:R-:W-:-:S02]  /*02f0*/  LOP3.LUT R9, R12, 0x3, RZ, 0xc0, !PT ;  /* 0x000000030c097812 */ /* 0x000fc400078ec0ff */
[----:B------:R-:W-:Y:S02]  /*0300*/  LOP3.LUT R2, R2, 0x3, RZ, 0xc0, !PT ;  /* 0x0000000302027812 */ /* 0x000fe400078ec0ff */
[----:B------:R-:W-:Y:S02]  /*0310*/  LOP3.LUT R4, R4, 0x3, RZ, 0xc0, !PT ;  /* 0x0000000304047812 */ /* 0x000fe400078ec0ff */
[----:B------:R-:W-:Y:S02]  /*0320*/  LOP3.LUT R6, R6, 0x3, RZ, 0xc0, !PT ;  /* 0x0000000306067812 */ /* 0x000fe400078ec0ff */
[----:B------:R-:W-:Y:S02]  /*0330*/  LOP3.LUT R10, R10, 0x3, RZ, 0xc0, !PT ;  /* 0x000000030a0a7812 */ /* 0x000fe400078ec0ff */
[----:B------:R-:W-:Y:S02]  /*0340*/  LOP3.LUT R11, R8, 0x3, RZ, 0xc0, !PT ;  /* 0x00000003080b7812 */ /* 0x000fe400078ec0ff */
[----:B------:R-:W-:-:S02]  /*0350*/  PRMT R9, R9, 0x3340, R2 ;  /* 0x0000334009097816 */ /* 0x000fc40000000002 */
[----:B------:R-:W-:Y:S02]  /*0360*/  PRMT R4, R4, 0x3340, R7 ;  /* 0x0000334004047816 */ /* 0x000fe40000000007 */
[----:B------:R-:W-:Y:S02]  /*0370*/  PRMT R10, R10, 0x3340, R13 ;  /* 0x000033400a0a7816 */ /* 0x000fe4000000000d */
[----:B------:R-:W-:Y:S02]  /*0380*/  PRMT R11, R6, 0x3340, R11 ;  /* 0x00003340060b7816 */ /* 0x000fe4000000000b */
[----:B------:R-:W-:Y:S02]  /*0390*/  PRMT R4, R9, 0x5410, R4 ;  /* 0x0000541009047816 */ /* 0x000fe40000000004 */
[----:B------:R-:W-:Y:S02]  /*03a0*/  PRMT R10, R11, 0x5410, R10 ;  /* 0x000054100b0a7816 */ /* 0x000fe4000000000a */
[--C-:B------:R-:W-:Y:S01]  /*03b0*/  SHF.R.U64 R12, R12, 0x10, R17.reuse ;  /* 0x000000100c0c7819 */ /* 0x100fe20000001211 */
[----:B------:R-:W-:Y:S01]  /*03c0*/  STL [R15+-0x4], R4 ;  /* 0xfffffc040f007387 */ /* 0x000fe20000100800 */
[----:B------:R-:W-:-:S03]  /*03d0*/  SHF.R.U32.HI R17, RZ, 0x10, R17 ;  /* 0x00000010ff117819 */ /* 0x000fc60000011611 */
[----:B------:R0:W-:Y:S02]  /*03e0*/  STL [R15], R10 ;  /* 0x0000000a0f007387 */ /* 0x0001e40000100800 */
[----:B0-----:R-:W-:Y:S01]  /*03f0*/  VIADD R15, R15, 0x8 ;  /* 0x000000080f0f7836 */ /* 0x001fe20000000000 */
[----:B------:R-:W-:Y:S06]  /*0400*/  @P0 BRA `(.L_x_2) ;  /* 0xfffffffc00880947 */ /* 0x000fec000383ffff */
[----:B------:R-:W-:-:S07]  /*0410*/  IMAD.MOV.U32 R0, RZ, RZ, R5 ;  /* 0x000000ffff007224 */ /* 0x000fce00078e0005 */
.L_x_1:
[----:B------:R-:W-:-:S13]  /*0420*/  ISETP.NE.AND P0, PT, R19, RZ, PT ;  /* 0x000000ff1300720c */ /* 0x000fda0003f05270 */
[----:B------:R-:W-:Y:S05]  /*0430*/  @!P0 BRA `(.L_x_3) ;  /* 0x0000000000988947 */ /* 0x000fea0003800000 */
[----:B------:R-:W-:Y:S02]  /*0440*/  ISETP.GE.U32.AND P0, PT, R20, 0x3, PT ;  /* 0x000000031400780c */ /* 0x000fe40003f06070 */
[----:B------:R-:W-:-:S11]  /*0450*/  ISETP.NE.AND P1, PT, R14, RZ, PT ;  /* 0x000000ff0e00720c */ /* 0x000fd60003f25270 */
[----:B------:R-:W-:Y:S05]  /*0460*/  @!P0 BRA `(.L_x_4) ;  /* 0x0000000000408947 */ /* 0x000fea0003800000 */
[C---:B------:R-:W-:Y:S01]  /*0470*/  LOP3.LUT R7, R12.reuse, 0xffff, RZ, 0xc0, !PT ;  /* 0x0000ffff0c077812 */ /* 0x040fe200078ec0ff */
[----:B------:R-:W-:Y:S01]  /*0480*/  IMAD.IADD R9, R1, 0x1, R0 ;  /* 0x0000000101097824 */ /* 0x000fe200078e0200 */
[----:B------:R-:W-:Y:S01]  /*0490*/  LOP3.LUT R2, R12, 0xc0, RZ, 0xc0, !PT ;  /* 0x000000c00c027812 */ /* 0x000fe200078ec0ff */
[----:B------:R-:W-:Y:S01]  /*04a0*/  VIADD R0, R0, 0x4 ;  /* 0x0000000400007836 */ /* 0x000fe20000000000 */
[--C-:B------:R-:W-:Y:S02]  /*04b0*/  SHF.R.U32.HI R6, RZ, 0x2, R7.reuse ;  /* 0x00000002ff067819 */ /* 0x100fe40000011607 */
[----:B------:R-:W-:Y:S02]  /*04c0*/  SHF.R.U32.HI R7, RZ, 0x4, R7 ;  /* 0x00000004ff077819 */ /* 0x000fe40000011607 */
[----:B------:R-:W-:Y:S02]  /*04d0*/  LOP3.LUT R4, R12, 0x3, RZ, 0xc0, !PT ;  /* 0x000000030c047812 */ /* 0x000fe400078ec0ff */
[----:B------:R-:W-:-:S02]  /*04e0*/  SHF.R.U32.HI R2, RZ, 0x6, R2 ;  /* 0x00000006ff027819 */ /* 0x000fc40000011602 */
[----:B------:R-:W-:Y:S01]  /*04f0*/  LOP3.LUT R6, R6, 0x3, RZ, 0xc0, !PT ;  /* 0x0000000306067812 */ /* 0x000fe200078ec0ff */
[----:B------:R0:W-:Y:S01]  /*0500*/  STL.U8 [R9+0x1100], R4 ;  /* 0x0011000409007387 */ /* 0x0001e20000100000 */
[----:B------:R-:W-:Y:S02]  /*0510*/  LOP3.LUT R7, R7, 0x3, RZ, 0xc0, !PT ;  /* 0x0000000307077812 */ /* 0x000fe400078ec0ff */
[--C-:B------:R-:W-:Y:S01]  /*0520*/  SHF.R.U64 R12, R12, 0x8, R17.reuse ;  /* 0x000000080c0c7819 */ /* 0x100fe20000001211 */
[----:B------:R0:W-:Y:S01]  /*0530*/  STL.U8 [R9+0x1103], R2 ;  /* 0x0011030209007387 */ /* 0x0001e20000100000 */
[----:B------:R-:W-:-:S03]  /*0540*/  SHF.R.U32.HI R17, RZ, 0x8, R17 ;  /* 0x00000008ff117819 */ /* 0x000fc60000011611 */
[----:B------:R0:W-:Y:S04]  /*0550*/  STL.U8 [R9+0x1101], R6 ;  /* 0x0011010609007387 */ /* 0x0001e80000100000 */
[----:B------:R0:W-:Y:S02]  /*0560*/  STL.U8 [R9+0x1102], R7 ;  /* 0x0011020709007387 */ /* 0x0001e40000100000 */
.L_x_4:
[----:B------:R-:W-:Y:S05]  /*0570*/  @!P1 BRA `(.L_x_3) ;  /* 0x0000000000489947 */ /* 0x000fea0003800000 */
[----:B------:R-:W-:Y:S02]  /*0580*/  ISETP.NE.AND P0, PT, R16, RZ, PT ;  /* 0x000000ff1000720c */ /* 0x000fe40003f05270 */
[----:B------:R-:W-:-:S11]  /*0590*/  ISETP.NE.AND P1, PT, R18, RZ, PT ;  /* 0x000000ff1200720c */ /* 0x000fd60003f25270 */
[----:B------:R-:W-:Y:S05]  /*05a0*/  @!P0 BRA `(.L_x_5) ;  /* 0x0000000000288947 */ /* 0x000fea0003800000 */
[----:B0-----:R-:W-:Y:S01]  /*05b0*/  LOP3.LUT R2, R12, 0xffff, RZ, 0xc0, !PT ;  /* 0x0000ffff0c027812 */ /* 0x001fe200078ec0ff */
[----:B------:R-:W-:Y:S02]  /*05c0*/  IMAD.IADD R7, R1, 0x1, R0 ;  /* 0x0000000101077824 */ /* 0x000fe400078e0200 */
[----:B------:R-:W-:Y:S01]  /*05d0*/  VIADD R0, R0, 0x2 ;  /* 0x0000000200007836 */ /* 0x000fe20000000000 */
[----:B------:R-:W-:Y:S02]  /*05e0*/  SHF.R.U32.HI R4, RZ, 0x2, R2 ;  /* 0x00000002ff047819 */ /* 0x000fe40000011602 */
[----:B------:R-:W-:Y:S02]  /*05f0*/  LOP3.LUT R2, R12, 0x3, RZ, 0xc0, !PT ;  /* 0x000000030c027812 */ /* 0x000fe400078ec0ff */
[----:B------:R-:W-:Y:S02]  /*0600*/  LOP3.LUT R4, R4, 0x3, RZ, 0xc0, !PT ;  /* 0x0000000304047812 */ /* 0x000fe400078ec0ff */
[--C-:B------:R-:W-:Y:S01]  /*0610*/  SHF.R.U64 R12, R12, 0x4, R17.reuse ;  /* 0x000000040c0c7819 */ /* 0x100fe20000001211 */
[----:B------:R3:W-:Y:S01]  /*0620*/  STL.U8 [R7+0x1100], R2 ;  /* 0x0011000207007387 */ /* 0x0007e20000100000 */
[----:B------:R-:W-:-:S03]  /*0630*/  SHF.R.U32.HI R17, RZ, 0x4, R17 ;  /* 0x00000004ff117819 */ /* 0x000fc60000011611 */
[----:B------:R3:W-:Y:S04]  /*0640*/  STL.U8 [R7+0x1101], R4 ;  /* 0x0011010407007387 */ /* 0x0007e80000100000 */
.L_x_5:
[----:B------:R-:W-:Y:S01]  /*0650*/  @P1 IMAD.IADD R0, R1, 0x1, R0 ;  /* 0x0000000101001824 */ /* 0x000fe200078e0200 */
[C---:B0--3--:R-:W-:Y:S02]  /*0660*/  @P1 LOP3.LUT R7, R12.reuse, 0x3, RZ, 0xc0, !PT ;  /* 0x000000030c071812 */ /* 0x049fe400078ec0ff */
[--C-:B------:R-:W-:Y:S02]  /*0670*/  @P1 SHF.R.U64 R12, R12, 0x2, R17.reuse ;  /* 0x000000020c0c1819 */ /* 0x100fe40000001211 */
[----:B------:R-:W-:Y:S01]  /*0680*/  @P1 SHF.R.U32.HI R17, RZ, 0x2, R17 ;  /* 0x00000002ff111819 */ /* 0x000fe20000011611 */
[----:B------:R3:W-:Y:S06]  /*0690*/  @P1 STL.U8 [R0+0x1100], R7 ;  /* 0x0011000700001387 */ /* 0x0007ec0000100000 */
.L_x_3:
[----:B------:R-:W-:Y:S01]  /*06a0*/  ISETP.GE.U32.AND P0, PT, R32, 0x8, PT ;  /* 0x000000082000780c */ /* 0x000fe20003f06070 */
[----:B---3--:R-:W-:-:S12]  /*06b0*/  IMAD.MOV.U32 R0, RZ, RZ, RZ ;  /* 0x000000ffff007224 */ /* 0x008fd800078e00ff */
[----:B------:R-:W-:Y:S05]  /*06c0*/  @!P0 BRA `(.L_x_6) ;  /* 0x0000000000808947 */ /* 0x000fea0003800000 */
[----:B------:R-:W-:-:S07]  /*06d0*/  IMAD.MOV.U32 R0, RZ, RZ, RZ ;  /* 0x000000ffff007224 */ /* 0x000fce00078e00ff */
.L_x_7:
[C---:B0--3--:R-:W-:Y:S02]  /*06e0*/  LOP3.LUT R2, R12.reuse, 0xc0, RZ, 0xc0, !PT ;  /* 0x000000c00c027812 */ /* 0x049fe400078ec0ff */
        /* <DEDUP_REMOVED lines=8> */
[----:B------:R-:W-:Y:S02]  /*0770*/  LOP3.LUT R4, R11, 0x3, RZ, 0xc0, !PT ;  /* 0x000000030b047812 */ /* 0x000fe400078ec0ff */
[----:B------:R-:W-:Y:S02]  /*0780*/  LOP3.LUT R9, R12, 0x3, RZ, 0xc0, !PT ;  /* 0x000000030c097812 */ /* 0x000fe400078ec0ff */
[----:B------:R-:W-:-:S02]  /*0790*/  LOP3.LUT R2, R2, 0x3, RZ, 0xc0, !PT ;  /* 0x0000000302027812 */ /* 0x000fc400078ec0ff */
[----:B------:R-:W-:Y:S02]  /*07a0*/  LOP3.LUT R6, R6, 0x3, RZ, 0xc0, !PT ;  /* 0x0000000306067812 */ /* 0x000fe400078ec0ff */
[----:B------:R-:W-:Y:S02]  /*07b0*/  LOP3.LUT R8, R8, 0x3, RZ, 0xc0, !PT ;  /* 0x0000000308087812 */ /* 0x000fe400078ec0ff */
[----:B------:R-:W-:Y:S02]  /*07c0*/  LOP3.LUT R13, R13, 0xffff, RZ, 0xc0, !PT ;  /* 0x0000ffff0d0d7812 */ /* 0x000fe400078ec0ff */
[----:B------:R-:W-:Y:S02]  /*07d0*/  LOP3.LUT R11, R10, 0x3, RZ, 0xc0, !PT ;  /* 0x000000030a0b7812 */ /* 0x000fe400078ec0ff */
[----:B------:R-:W-:Y:S01]  /*07e0*/  PRMT R9, R9, 0x3340, R2 ;  /* 0x0000334009097816 */ /* 0x000fe20000000002 */
[----:B------:R-:W-:Y:S01]  /*07f0*/  IMAD.IADD R2, R1, 0x1, R0 ;  /* 0x0000000101027824 */ /* 0x000fe200078e0200 */
[----:B------:R-:W-:Y:S01]  /*0800*/  PRMT R6, R6, 0x3340, R7 ;  /* 0x0000334006067816 */ /* 0x000fe20000000007 */
[----:B------:R-:W-:Y:S01]  /*0810*/  VIADD R0, R0, 0x8 ;  /* 0x0000000800007836 */ /* 0x000fe20000000000 */
[----:B------:R-:W-:-:S02]  /*0820*/  PRMT R4, R4, 0x3340, R13 ;  /* 0x0000334004047816 */ /* 0x000fc4000000000d */
[----:B------:R-:W-:Y:S02]  /*0830*/  PRMT R11, R8, 0x3340, R11 ;  /* 0x00003340080b7816 */ /* 0x000fe4000000000b */
[----:B------:R-:W-:Y:S02]  /*0840*/  PRMT R9, R9, 0x5410, R6 ;  /* 0x0000541009097816 */ /* 0x000fe40000000006 */
[----:B------:R-:W-:Y:S02]  /*0850*/  PRMT R11, R11, 0x5410, R4 ;  /* 0x000054100b0b7816 */ /* 0x000fe40000000004 */
[----:B------:R-:W-:Y:S01]  /*0860*/  ISETP.NE.AND P0, PT, R0, R5, PT ;  /* 0x000000050000720c */ /* 0x000fe20003f05270 */
[----:B------:R3:W-:Y:S01]  /*0870*/  STL [R2+0x1114], R9 ;  /* 0x0011140902007387 */ /* 0x0007e20000100800 */
[--C-:B------:R-:W-:Y:S02]  /*0880*/  SHF.R.U64 R12, R12, 0x10, R17.reuse ;  /* 0x000000100c0c7819 */ /* 0x100fe40000001211 */
[----:B------:R-:W-:Y:S01]  /*0890*/  SHF.R.U32.HI R17, RZ, 0x10, R17 ;  /* 0x00000010ff117819 */ /* 0x000fe20000011611 */
[----:B------:R3:W-:Y:S08]  /*08a0*/  STL [R2+0x1118], R11 ;  /* 0x0011180b02007387 */ /* 0x0007f00000100800 */
[----:B------:R-:W-:Y:S05]  /*08b0*/  @P0 BRA `(.L_x_7) ;  /* 0xfffffffc00880947 */ /* 0x000fea000383ffff */
[----:B------:R-:W-:-:S07]  /*08c0*/  IMAD.MOV.U32 R0, RZ, RZ, R5 ;  /* 0x000000ffff007224 */ /* 0x000fce00078e0005 */
.L_x_6:
[----:B------:R-:W-:-:S13]  /*08d0*/  ISETP.NE.AND P0, PT, R19, RZ, PT ;  /* 0x000000ff1300720c */ /* 0x000fda0003f05270 */
[----:B------:R-:W-:Y:S05]  /*08e0*/  @!P0 BRA `(.L_x_0) ;  /* 0x00000000008c8947 */ /* 0x000fea0003800000 */
[----:B------:R-:W-:Y:S02]  /*08f0*/  ISETP.GE.U32.AND P0, PT, R20, 0x3, PT ;  /* 0x000000031400780c */ /* 0x000fe40003f06070 */
[----:B------:R-:W-:-:S11]  /*0900*/  ISETP.NE.AND P1, PT, R14, RZ, PT ;  /* 0x000000ff0e00720c */ /* 0x000fd60003f25270 */
[----:B------:R-:W-:Y:S05]  /*0910*/  @!P0 BRA `(.L_x_8) ;  /* 0x0000000000408947 */ /* 0x000fea0003800000 */
[C---:B------:R-:W-:Y:S01]  /*0920*/  LOP3.LUT R5, R12.reuse, 0xffff, RZ, 0xc0, !PT ;  /* 0x0000ffff0c057812 */ /* 0x040fe200078ec0ff */
[----:B0--3--:R-:W-:Y:S01]  /*0930*/  IMAD.IADD R2, R1, 0x1, R0 ;  /* 0x0000000101027824 */ /* 0x009fe200078e0200 */
        /* <DEDUP_REMOVED lines=14> */
.L_x_8:
[----:B------:R-:W-:Y:S05]  /*0a20*/  @!P1 BRA `(.L_x_0) ;  /* 0x00000000003c9947 */ /* 0x000fea0003800000 */
[----:B------:R-:W-:Y:S02]  /*0a30*/  ISETP.NE.AND P0, PT, R16, RZ, PT ;  /* 0x000000ff1000720c */ /* 0x000fe40003f05270 */
[----:B------:R-:W-:-:S11]  /*0a40*/  ISETP.NE.AND P1, PT, R18, RZ, PT ;  /* 0x000000ff1200720c */ /* 0x000fd60003f25270 */
[----:B------:R-:W-:Y:S05]  /*0a50*/  @!P0 BRA `(.L_x_9) ;  /* 0x0000000000248947 */ /* 0x000fea0003800000 */
[----:B0--34-:R-:W-:Y:S01]  /*0a60*/  LOP3.LUT R2, R12, 0xffff, RZ, 0xc0, !PT ;  /* 0x0000ffff0c027812 */ /* 0x019fe200078ec0ff */
[----:B------:R-:W-:Y:S02]  /*0a70*/  IMAD.IADD R5, R1, 0x1, R0 ;  /* 0x0000000101057824 */ /* 0x000fe400078e0200 */
[----:B------:R-:W-:Y:S01]  /*0a80*/  VIADD R0, R0, 0x2 ;  /* 0x0000000200007836 */ /* 0x000fe20000000000 */
[----:B------:R-:W-:Y:S02]  /*0a90*/  SHF.R.U32.HI R4, RZ, 0x2, R2 ;  /* 0x00000002ff047819 */ /* 0x000fe40000011602 */
[----:B------:R-:W-:Y:S02]  /*0aa0*/  LOP3.LUT R2, R12, 0x3, RZ, 0xc0, !PT ;  /* 0x000000030c027812 */ /* 0x000fe400078ec0ff */
[----:B------:R-:W-:Y:S02]  /*0ab0*/  LOP3.LUT R4, R4, 0x3, RZ, 0xc0, !PT ;  /* 0x0000000304047812 */ /* 0x000fe400078ec0ff */
[----:B------:R-:W-:Y:S01]  /*0ac0*/  SHF.R.U64 R12, R12, 0x4, R17 ;  /* 0x000000040c0c7819 */ /* 0x000fe20000001211 */
[----:B------:R0:W-:Y:S04]  /*0ad0*/  STL.U8 [R5+0x1114], R2 ;  /* 0x0011140205007387 */ /* 0x0001e80000100000 */
[----:B------:R0:W-:Y:S02]  /*0ae0*/  STL.U8 [R5+0x1115], R4 ;  /* 0x0011150405007387 */ /* 0x0001e40000100000 */
.L_x_9:
[----:B0--34-:R-:W-:Y:S01]  /*0af0*/  @P1 LOP3.LUT R2, R12, 0x3, RZ, 0xc0, !PT ;  /* 0x000000030c021812 */ /* 0x019fe200078ec0ff */
[----:B------:R-:W-:-:S05]  /*0b00*/  @P1 IMAD.IADD R5, R1, 0x1, R0 ;  /* 0x0000000101051824 */ /* 0x000fca00078e0200 */
[----:B------:R0:W-:Y:S02]  /*0b10*/  @P1 STL.U8 [R5+0x1114], R2 ;  /* 0x0011140205001387 */ /* 0x0001e40000100000 */
.L_x_0:
[----:B------:R-:W5:Y:S04]  /*0b20*/  LDL.128 R16, [R1+0x1100] ;  /* 0x0011000001107983 */ /* 0x000f680000100c00 */
[----:B0---4-:R-:W4:Y:S01]  /*0b30*/  LDL.64 R4, [R1+0x1120] ;  /* 0x0011200001047983 */ /* 0x011f220000100a00 */
[----:B-----5:R-:W-:-:S03]  /*0b40*/  IMAD.MOV.U32 R13, RZ, RZ, R17 ;  /* 0x000000ffff0d7224 */ /* 0x020fc600078e0011 */
[----:B------:R0:W-:Y:S01]  /*0b50*/  STL [R1+0x1760], R16 ;  /* 0x0017601001007387 */ /* 0x0001e20000100800 */
[----:B---3--:R-:W-:Y:S02]  /*0b60*/  IMAD.MOV.U32 R11, RZ, RZ, R18 ;  /* 0x000000ffff0b7224 */ /* 0x008fe400078e0012 */
[----:B------:R-:W-:Y:S02]  /*0b70*/  IMAD.MOV.U32 R9, RZ, RZ, R19 ;  /* 0x000000ffff097224 */ /* 0x000fe400078e0013 */
[----:B------:R-:W-:Y:S02]  /*0b80*/  IMAD.MOV.U32 R6, RZ, RZ, R16 ;  /* 0x000000ffff067224 */ /* 0x000fe400078e0010 */
[----:B0-----:R-:W3:Y:S01]  /*0b90*/  LDL.128 R16, [R1+0x1110] ;  /* 0x0011100001107983 */ /* 0x001ee20000100c00 */
[C---:B------:R-:W-:Y:S02]  /*0ba0*/  PRMT R37, R13.reuse, 0x7770, RZ ;  /* 0x000077700d257816 */ /* 0x040fe400000000ff */
[----:B------:R-:W-:-:S02]  /*0bb0*/  PRMT R35, R13, 0x7771, RZ ;  /* 0x000077710d237816 */ /* 0x000fc400000000ff */
[C---:B------:R-:W-:Y:S02]  /*0bc0*/  PRMT R33, R13.reuse, 0x7772, RZ ;  /* 0x000077720d217816 */ /* 0x040fe400000000ff */
[----:B------:R-:W-:Y:S02]  /*0bd0*/  PRMT R31, R13, 0x7773, RZ ;  /* 0x000077730d1f7816 */ /* 0x000fe400000000ff */
[C---:B------:R-:W-:Y:S02]  /*0be0*/  PRMT R29, R11.reuse, 0x7770, RZ ;  /* 0x000077700b1d7816 */ /* 0x040fe400000000ff */
[C---:B------:R-:W-:Y:S02]  /*0bf0*/  PRMT R27, R11.reuse, 0x7771, RZ ;  /* 0x000077710b1b7816 */ /* 0x040fe400000000ff */
[C---:B------:R-:W-:Y:S02]  /*0c00*/  PRMT R25, R11.reuse, 0x7772, RZ ;  /* 0x000077720b197816 */ /* 0x040fe400000000ff */
[----:B------:R-:W-:-:S02]  /*0c10*/  PRMT R23, R11, 0x7773, RZ ;  /* 0x000077730b177816 */ /* 0x000fc400000000ff */
[C---:B----4-:R-:W-:Y:S02]  /*0c20*/  PRMT R20, R4.reuse, 0x7770, RZ ;  /* 0x0000777004147816 */ /* 0x050fe400000000ff */
[----:B------:R-:W-:Y:S02]  /*0c30*/  PRMT R14, R4, 0x7773, RZ ;  /* 0x00007773040e7816 */ /* 0x000fe400000000ff */
[C---:B------:R-:W-:Y:S02]  /*0c40*/  PRMT R12, R5.reuse, 0x7770, RZ ;  /* 0x00007770050c7816 */ /* 0x040fe400000000ff */
[C---:B------:R-:W-:Y:S02]  /*0c50*/  PRMT R45, R5.reuse, 0x7771, RZ ;  /* 0x00007771052d7816 */ /* 0x040fe400000000ff */
[C---:B------:R-:W-:Y:S02]  /*0c60*/  PRMT R43, R5.reuse, 0x7772, RZ ;  /* 0x00007772052b7816 */ /* 0x040fe400000000ff */
[----:B------:R-:W-:-:S02]  /*0c70*/  PRMT R41, R5, 0x7773, RZ ;  /* 0x0000777305297816 */ /* 0x000fc400000000ff */
[C---:B------:R-:W-:Y:S02]  /*0c80*/  PRMT R21, R9.reuse, 0x7770, RZ ;  /* 0x0000777009157816 */ /* 0x040fe400000000ff */
[----:B------:R-:W-:Y:S02]  /*0c90*/  PRMT R15, R9, 0x7773, RZ ;  /* 0x00007773090f7816 */ /* 0x000fe400000000ff */
[----:B------:R-:W-:Y:S01]  /*0ca0*/  PRMT R5, R6, 0x7772, RZ ;  /* 0x0000777206057816 */ /* 0x000fe200000000ff */
[----:B------:R0:W-:Y:S04]  /*0cb0*/  STL [R1+0x17e4], R37 ;  /* 0x0017e42501007387 */ /* 0x0001e80000100800 */
[----:B------:R4:W-:Y:S01]  /*0cc0*/  STL [R1+0x17e0], R35 ;  /* 0x0017e02301007387 */ /* 0x0009e20000100800 */
[----:B------:R-:W-:-:S03]  /*0cd0*/  IMAD.SHL.U32 R5, R5, 0x4, RZ ;  /* 0x0000000405057824 */ /* 0x000fc600078e00ff */
[----:B------:R5:W-:Y:S01]  /*0ce0*/  STL [R1+0x17dc], R33 ;  /* 0x0017dc2101007387 */ /* 0x000be20000100800 */
[----:B0-----:R-:W-:-:S03]  /*0cf0*/  IMAD.SHL.U32 R37, R37, 0x4, RZ ;  /* 0x0000000425257824 */ /* 0x001fc600078e00ff */
[----:B------:R0:W-:Y:S01]  /*0d00*/  STL [R1+0x17d8], R31 ;  /* 0x0017d81f01007387 */ /* 0x0001e20000100800 */
[----:B----4-:R-:W-:-:S03]  /*0d10*/  IMAD.SHL.U32 R35, R35, 0x4, RZ ;  /* 0x0000000423237824 */ /* 0x010fc600078e00ff */
[----:B------:R4:W-:Y:S01]  /*0d20*/  STL [R1+0x17d4], R29 ;  /* 0x0017d41d01007387 */ /* 0x0009e20000100800 */
[----:B-----5:R-:W-:-:S03]  /*0d30*/  IMAD.SHL.U32 R33, R33, 0x4, RZ ;  /* 0x0000000421217824 */ /* 0x020fc600078e00ff */
        /* <DEDUP_REMOVED lines=9> */
[----:B----4-:R-:W-:Y:S02]  /*0dd0*/  IMAD.SHL.U32 R23, R23, 0x4, RZ ;  /* 0x0000000417177824 */ /* 0x010fe400078e00ff */
[----:B-----5:R-:W-:Y:S02]  /*0de0*/  IMAD.SHL.U32 R21, R21, 0x4, RZ ;  /* 0x0000000415157824 */ /* 0x020fe400078e00ff */
[----:B0-----:R-:W-:Y:S01]  /*0df0*/  IMAD.SHL.U32 R15, R15, 0x4, RZ ;  /* 0x000000040f0f7824 */ /* 0x001fe200078e00ff */
[----:B------:R0:W-:Y:S01]  /*0e00*/  STL [R1+0x17a4], R20 ;  /* 0x0017a41401007387 */ /* 0x0001e20000100800 */
[----:B------:R-:W-:Y:S01]  /*0e10*/  IMAD.MOV.U32 R0, RZ, RZ, RZ ;  /* 0x000000ffff007224 */ /* 0x000fe200078e00ff */
[----:B------:R-:W-:Y:S02]  /*0e20*/  LOP3.LUT R37, R37, 0x3fc, RZ, 0xe2, !PT ;  /* 0x000003fc25257812 */ /* 0x000fe400078ee2ff */
[----:B------:R4:W-:Y:S01]  /*0e30*/  STL [R1+0x1798], R14 ;  /* 0x0017980e01007387 */ /* 0x0009e20000100800 */
[----:B------:R-:W-:-:S02]  /*0e40*/  LOP3.LUT R35, R35, 0x3fc, RZ, 0xe2, !PT ;  /* 0x000003fc23237812 */ /* 0x000fc400078ee2ff */
[----:B------:R-:W-:Y:S01]  /*0e50*/  LOP3.LUT R33, R33, 0x3fc, RZ, 0xe2, !PT ;  /* 0x000003fc21217812 */ /* 0x000fe200078ee2ff */
[----:B------:R5:W-:Y:S01]  /*0e60*/  STL [R1+0x1794], R12 ;  /* 0x0017940c01007387 */ /* 0x000be20000100800 */
[----:B------:R-:W-:Y:S02]  /*0e70*/  LOP3.LUT R31, R31, 0x3fc, RZ, 0xe2, !PT ;  /* 0x000003fc1f1f7812 */ /* 0x000fe400078ee2ff */
[----:B0-----:R-:W-:Y:S01]  /*0e80*/  LOP3.LUT R20, R20, 0xff, RZ, 0xc0, !PT ;  /* 0x000000ff14147812 */ /* 0x001fe200078ec0ff */
[----:B------:R-:W-:Y:S01]  /*0e90*/  STL [R1+0x1790], R45 ;  /* 0x0017902d01007387 */ /* 0x000fe20000100800 */
[----:B------:R-:W-:Y:S02]  /*0ea0*/  LOP3.LUT R29, R29, 0x3fc, RZ, 0xe2, !PT ;  /* 0x000003fc1d1d7812 */ /* 0x000fe400078ee2ff */
[----:B----4-:R-:W-:Y:S01]  /*0eb0*/  LOP3.LUT R14, R14, 0xff, RZ, 0xc0, !PT ;  /* 0x000000ff0e0e7812 */ /* 0x010fe200078ec0ff */
[----:B------:R-:W-:Y:S01]  /*0ec0*/  STL [R1+0x178c], R43 ;  /* 0x00178c2b01007387 */ /* 0x000fe20000100800 */
[----:B------:R-:W-:-:S02]  /*0ed0*/  LOP3.LUT R27, R27, 0x3fc, RZ, 0xe2, !PT ;  /* 0x000003fc1b1b7812 */ /* 0x000fc400078ee2ff */
[----:B-----5:R-:W-:Y:S01]  /*0ee0*/  LOP3.LUT R12, R12, 0xff, RZ, 0xc0, !PT ;  /* 0x000000ff0c0c7812 */ /* 0x020fe200078ec0ff */
[----:B------:R-:W-:Y:S01]  /*0ef0*/  STL [R1+0x1788], R41 ;  /* 0x0017882901007387 */ /* 0x000fe20000100800 */
[----:B------:R-:W-:Y:S02]  /*0f00*/  LOP3.LUT R25, R25, 0x3fc, RZ, 0xe2, !PT ;  /* 0x000003fc19197812 */ /* 0x000fe400078ee2ff */
[----:B------:R-:W-:Y:S02]  /*0f10*/  LOP3.LUT R23, R23, 0x3fc, RZ, 0xe2, !PT ;  /* 0x000003fc17177812 */ /* 0x000fe400078ee2ff */
[----:B------:R-:W-:Y:S02]  /*0f20*/  LOP3.LUT R21, R21, 0x3fc, RZ, 0xe2, !PT ;  /* 0x000003fc15157812 */ /* 0x000fe400078ee2ff */
[----:B------:R-:W-:Y:S01]  /*0f30*/  LOP3.LUT R15, R15, 0x3fc, RZ, 0xe2, !PT ;  /* 0x000003fc0f0f7812 */ /* 0x000fe200078ee2ff */
[----:B---3--:R-:W-:-:S05]  /*0f40*/  IMAD.MOV.U32 R2, RZ, RZ, R16 ;  /* 0x000000ffff027224 */ /* 0x008fca00078e0010 */
[C---:B------:R-:W-:Y:S02]  /*0f50*/  PRMT R48, R2.reuse, 0x7772, RZ ;  /* 0x0000777202307816 */ /* 0x040fe400000000ff */
[----:B------:R-:W-:-:S03]  /*0f60*/  PRMT R47, R2, 0x7773, RZ ;  /* 0x00007773022f7816 */ /* 0x000fc600000000ff */
[----:B------:R-:W-:Y:S04]  /*0f70*/  STL [R1+0x17ac], R48 ;  /* 0x0017ac3001007387 */ /* 0x000fe80000100800 */
[----:B------:R-:W-:Y:S01]  /*0f80*/  STL [R1+0x17a8], R47 ;  /* 0x0017a82f01007387 */ /* 0x000fe20000100800 */
[----:B------:R-:W-:Y:S02]  /*0f90*/  IMAD.MOV.U32 R7, RZ, RZ, R19 ;  /* 0x000000ffff077224 */ /* 0x000fe400078e0013 */
[----:B------:R-:W-:Y:S01]  /*0fa0*/  IMAD.MOV.U32 R10, RZ, RZ, R17 ;  /* 0x000000ffff0a7224 */ /* 0x000fe200078e0011 */
[----:B------:R0:W-:Y:S01]  /*0fb0*/  STL [R1+0x1754], R17 ;  /* 0x0017541101007387 */ /* 0x0001e20000100800 */
[----:B------:R-:W-:Y:S01]  /*0fc0*/  IMAD.MOV.U32 R8, RZ, RZ, R18 ;  /* 0x000000ffff087224 */ /* 0x000fe200078e0012 */
[----:B------:R-:W-:-:S02]  /*0fd0*/  PRMT R18, R4, 0x7771, RZ ;  /* 0x0000777104127816 */ /* 0x000fc400000000ff */
[----:B------:R-:W-:Y:S02]  /*0fe0*/  PRMT R16, R4, 0x7772, RZ ;  /* 0x0000777204107816 */ /* 0x000fe400000000ff */
[C---:B------:R-:W-:Y:S02]  /*0ff0*/  PRMT R13, R2.reuse, 0x7770, RZ ;  /* 0x00007770020d7816 */ /* 0x040fe400000000ff */
[----:B------:R-:W-:Y:S02]  /*1000*/  PRMT R11, R2, 0x7771, RZ ;  /* 0x00007771020b7816 */ /* 0x000fe400000000ff */
[C---:B------:R-:W-:Y:S02]  /*1010*/  PRMT R19, R9.reuse, 0x7771, RZ ;  /* 0x0000777109137816 */ /* 0x040fe400000000ff */
[----:B0-----:R-:W-:Y:S02]  /*1020*/  PRMT R17, R9, 0x7772, RZ ;  /* 0x0000777209117816 */ /* 0x001fe400000000ff */
[----:B------:R-:W-:-:S02]  /*1030*/  PRMT R28, R7, 0x7770, RZ ;  /* 0x00007770071c7816 */ /* 0x000fc400000000ff */
[C---:B------:R-:W-:Y:S02]  /*1040*/  PRMT R26, R7.reuse, 0x7771, RZ ;  /* 0x00007771071a7816 */ /* 0x040fe400000000ff */
[C---:B------:R-:W-:Y:S02]  /*1050*/  PRMT R24, R7.reuse, 0x7772, RZ ;  /* 0x0000777207187816 */ /* 0x040fe400000000ff */
[----:B------:R-:W-:Y:S02]  /*1060*/  PRMT R22, R7, 0x7773, RZ ;  /* 0x0000777307167816 */ /* 0x000fe400000000ff */
[C---:B------:R-:W-:Y:S02]  /*1070*/  PRMT R2, R6.reuse, 0x7770, RZ ;  /* 0x0000777006027816 */ /* 0x040fe400000000ff */
[C---:B------:R-:W-:Y:S02]  /*1080*/  PRMT R4, R6.reuse, 0x7771, RZ ;  /* 0x0000777106047816 */ /* 0x040fe400000000ff */
[----:B------:R-:W-:-:S02]  /*1090*/  PRMT R6, R6, 0x7773, RZ ;  /* 0x0000777306067816 */ /* 0x000fc400000000ff */
[C---:B------:R-:W-:Y:S02]  /*10a0*/  PRMT R7, R10.reuse, 0x7770, RZ ;  /* 0x000077700a077816 */ /* 0x040fe400000000ff */
[----:B------:R-:W-:Y:S02]  /*10b0*/  PRMT R9, R10, 0x7772, RZ ;  /* 0x000077720a097816 */ /* 0x000fe400000000ff */
[C---:B------:R-:W-:Y:S02]  /*10c0*/  PRMT R38, R8.reuse, 0x7770, RZ ;  /* 0x0000777008267816 */ /* 0x040fe400000000ff */
[C---:B------:R-:W-:Y:S02]  /*10d0*/  PRMT R36, R8.reuse, 0x7771, RZ ;  /* 0x0000777108247816 */ /* 0x040fe400000000ff */
[C---:B------:R-:W-:Y:S02]  /*10e0*/  PRMT R34, R8.reuse, 0x7772, RZ ;  /* 0x0000777208227816 */ /* 0x040fe400000000ff */
[----:B------:R-:W-:Y:S01]  /*10f0*/  PRMT R30, R8, 0x7773, RZ ;  /* 0x00007773081e7816 */ /* 0x000fe200000000ff */
[----:B------:R0:W-:Y:S01]  /*1100*/  STL [R1+0x17c0], R19 ;  /* 0x0017c01301007387 */ /* 0x0001e20000100800 */
[----:B------:R-:W-:Y:S01]  /*1110*/  PRMT R8, R10, 0x7771, RZ ;  /* 0x000077710a087816 */ /* 0x000fe200000000ff */
[----:B------:R-:W-:Y:S01]  /*1120*/  IMAD.SHL.U32 R2, R2, 0x4, RZ ;  /* 0x0000000402027824 */ /* 0x000fe200078e00ff */
[----:B------:R-:W-:Y:S01]  /*1130*/  PRMT R10, R10, 0x7773, RZ ;  /* 0x000077730a0a7816 */ /* 0x000fe200000000ff */
[----:B------:R3:W-:Y:S01]  /*1140*/  STL [R1+0x17bc], R17 ;  /* 0x0017bc1101007387 */ /* 0x0007e20000100800 */
[----:B------:R-:W-:Y:S01]  /*1150*/  LOP3.LUT R46, R7, 0xff, RZ, 0xc0, !PT ;  /* 0x000000ff072e7812 */ /* 0x000fe200078ec0ff */
[----:B------:R-:W-:Y:S01]  /*1160*/  IMAD.SHL.U32 R4, R4, 0x4, RZ ;  /* 0x0000000404047824 */ /* 0x000fe200078e00ff */
[----:B------:R-:W-:Y:S01]  /*1170*/  LOP3.LUT R42, R9, 0xff, RZ, 0xc0, !PT ;  /* 0x000000ff092a7812 */ /* 0x000fe200078ec0ff */
[----:B------:R4:W-:Y:S01]  /*1180*/  STL [R1+0x17b4], R13 ;  /* 0x0017b40d01007387 */ /* 0x0009e20000100800 */
[----:B------:R-:W-:-:S02]  /*1190*/  IMAD.SHL.U32 R39, R6, 0x4, RZ ;  /* 0x0000000406277824 */ /* 0x000fc400078e00ff */
[----:B0-----:R-:W-:Y:S01]  /*11a0*/  IMAD.SHL.U32 R19, R19, 0x4, RZ ;  /* 0x0000000413137824 */ /* 0x001fe200078e00ff */
[----:B------:R0:W-:Y:S01]  /*11b0*/  STL [R1+0x17b0], R11 ;  /* 0x0017b00b01007387 */ /* 0x0001e20000100800 */
[----:B------:R-:W-:Y:S02]  /*11c0*/  IMAD.SHL.U32 R9, R48, 0x4, RZ ;  /* 0x0000000430097824 */ /* 0x000fe400078e00ff */
[----:B---3--:R-:W-:Y:S02]  /*11d0*/  IMAD.SHL.U32 R17, R17, 0x4, RZ ;  /* 0x0000000411117824 */ /* 0x008fe400078e00ff */
[----:B------:R-:W-:Y:S02]  /*11e0*/  IMAD.SHL.U32 R7, R47, 0x4, RZ ;  /* 0x000000042f077824 */ /* 0x000fe400078e00ff */
[----:B----4-:R-:W-:Y:S02]  /*11f0*/  IMAD.SHL.U32 R13, R13, 0x4, RZ ;  /* 0x000000040d0d7824 */ /* 0x010fe400078e00ff */
[----:B0-----:R-:W-:Y:S01]  /*1200*/  IMAD.SHL.U32 R11, R11, 0x4, RZ ;  /* 0x000000040b0b7824 */ /* 0x001fe200078e00ff */
[----:B------:R-:W-:Y:S01]  /*1210*/  LOP3.LUT R44, R8, 0xff, RZ, 0xc0, !PT ;  /* 0x000000ff082c7812 */ /* 0x000fe200078ec0ff */
[----:B------:R0:W-:Y:S01]  /*1220*/  STL [R1+0x17a0], R18 ;  /* 0x0017a01201007387 */ /* 0x0001e20000100800 */
[----:B------:R-:W-:-:S02]  /*1230*/  LOP3.LUT R40, R10, 0xff, RZ, 0xc0, !PT ;  /* 0x000000ff0a287812 */ /* 0x000fc400078ec0ff */
[----:B------:R-:W-:Y:S01]  /*1240*/  LOP3.LUT R10, R45, 0xff, RZ, 0xc0, !PT ;  /* 0x000000ff2d0a7812 */ /* 0x000fe200078ec0ff */
[----:B------:R3:W-:Y:S01]  /*1250*/  STL [R1+0x179c], R16 ;  /* 0x00179c1001007387 */ /* 0x0007e20000100800 */
[----:B------:R-:W-:Y:S02]  /*1260*/  LOP3.LUT R8, R43, 0xff, RZ, 0xc0, !PT ;  /* 0x000000ff2b087812 */ /* 0x000fe400078ec0ff */
[----:B------:R-:W-:Y:S01]  /*1270*/  LOP3.LUT R6, R41, 0xff, RZ, 0xc0, !PT ;  /* 0x000000ff29067812 */ /* 0x000fe200078ec0ff */
[----:B------:R4:W-:Y:S01]  /*1280*/  STL [R1+0x1784], R38 ;  /* 0x0017842601007387 */ /* 0x0009e20000100800 */
[----:B------:R-:W-:Y:S02]  /*1290*/  LOP3.LUT R45, R2, 0x3fc, RZ, 0xe2, !PT ;  /* 0x000003fc022d7812 */ /* 0x000fe400078ee2ff */
[----:B0-----:R-:W-:Y:S01]  /*12a0*/  LOP3.LUT R18, R18, 0xff, RZ, 0xc0, !PT ;  /* 0x000000ff12127812 */ /* 0x001fe200078ec0ff */
[----:B------:R0:W-:Y:S01]  /*12b0*/  STL [R1+0x1780], R36 ;  /* 0x0017802401007387 */ /* 0x0001e20000100800 */
[----:B------:R-:W-:-:S02]  /*12c0*/  LOP3.LUT R43, R4, 0x3fc, RZ, 0xe2, !PT ;  /* 0x000003fc042b7812 */ /* 0x000fc400078ee2ff */
[----:B---3--:R-:W-:Y:S01]  /*12d0*/  LOP3.LUT R16, R16, 0xff, RZ, 0xc0, !PT ;  /* 0x000000ff10107812 */ /* 0x008fe200078ec0ff */
[----:B------:R3:W-:Y:S01]  /*12e0*/  STL [R1+0x177c], R34 ;  /* 0x00177c2201007387 */ /* 0x0007e20000100800 */
[----:B------:R-:W-:Y:S02]  /*12f0*/  LOP3.LUT R41, R5, 0x3fc, RZ, 0xe2, !PT ;  /* 0x000003fc05297812 */ /* 0x000fe400078ee2ff */
[----:B----4-:R-:W-:Y:S01]  /*1300*/  LOP3.LUT R38, R38, 0xff, RZ, 0xc0, !PT ;  /* 0x000000ff26267812 */ /* 0x010fe200078ec0ff */
        /* <DEDUP_REMOVED lines=14> */
[----:B---3--:R-:W-:Y:S02]  /*13f0*/  LOP3.LUT R26, R26, 0xff, RZ, 0xc0, !PT ;  /* 0x000000ff1a1a7812 */ /* 0x008fe400078ec0ff */
[----:B------:R-:W-:Y:S02]  /*1400*/  LOP3.LUT R9, R9, 0x3fc, RZ, 0xe2, !PT ;  /* 0x000003fc09097812 */ /* 0x000fe400078ee2ff */
[----:B----4-:R-:W-:Y:S02]  /*1410*/  LOP3.LUT R24, R24, 0xff, RZ, 0xc0, !PT ;  /* 0x000000ff18187812 */ /* 0x010fe400078ec0ff */
[----:B------:R-:W-:Y:S02]  /*1420*/  LOP3.LUT R7, R7, 0x3fc, RZ, 0xe2, !PT ;  /* 0x000003fc07077812 */ /* 0x000fe400078ee2ff */
[----:B0-----:R-:W-:-:S07]  /*1430*/  LOP3.LUT R22, R22, 0xff, RZ, 0xc0, !PT ;  /* 0x000000ff16167812 */ /* 0x001fce00078ec0ff */
.L_x_11:
[C---:B0-----:R-:W-:Y:S01]  /*1440*/  IMAD.SHL.U32 R4, R0.reuse, 0x10, RZ ;  /* 0x0000001000047824 */ /* 0x041fe200078e00ff */
[----:B---3--:R-:W-:Y:S02]  /*1450*/  LOP3.LUT R2, R0, 0xf0, RZ, 0xc0, !PT ;  /* 0x000000f000027812 */ /* 0x008fe400078ec0ff */
[----:B------:R-:W-:Y:S02]  /*1460*/  ISETP.GE.U32.AND P0, PT, R32, 0x2, PT ;  /* 0x000000022000780c */ /* 0x000fe40003f06070 */
[----:B------:R-:W-:Y:S02]  /*1470*/  SHF.R.U32.HI R2, RZ, 0x4, R2 ;  /* 0x00000004ff027819 */ /* 0x000fe40000011602 */
[----:B------:R-:W-:-:S05]  /*1480*/  LOP3.LUT R5, R4, 0xf0, RZ, 0xc0, !PT ;  /* 0x000000f004057812 */ /* 0x000fca00078ec0ff */
[----:B------:R-:W-:-:S05]  /*1490*/  IMAD R2, R2, 0x100, R5 ;  /* 0x0000010002027824 */ /* 0x000fca00078e0205 */
[----:B------:R-:W-:-:S06]  /*14a0*/  IADD3 R4, PT, PT, R46, R2, R45 ;  /* 0x000000022e047210 */ /* 0x000fcc0007ffe02d */
[----:B------:R-:W0:Y:S02]  /*14b0*/  LDC.U8 R4, c[0x3][R4] ;  /* 0x00c0000004047b82 */ /* 0x000e240000000000 */
[----:B0-----:R-:W-:Y:S01]  /*14c0*/  PRMT R2, R4, 0x7610, R2 ;  /* 0x0000761004027816 */ /* 0x001fe20000000002 */
[----:B------:R-:W-:Y:S06]  /*14d0*/  @!P0 BRA `(.L_x_10) ;  /* 0x0000000c00008947 */ /* 0x000fec0003800000 */
[C---:B------:R-:W-:Y:S01]  /*14e0*/  LOP3.LUT R2, R4.reuse, 0xf0, RZ, 0xc0, !PT ;  /* 0x000000f004027812 */ /* 0x040fe200078ec0ff */
[----:B------:R-:W-:Y:S01]  /*14f0*/  IMAD.SHL.U32 R4, R4, 0x10, RZ ;  /* 0x0000001004047824 */ /* 0x000fe200078e00ff */
[----:B--2---:R-:W-:Y:S02]  /*1500*/  UPRMT UR4, UR12, 0x9910, URZ ;  /* 0x000099100c047896 */ /* 0x004fe400080000ff */
[----:B------:R-:W-:Y:S02]  /*1510*/  SHF.R.U32.HI R2, RZ, 0x4, R2 ;  /* 0x00000004ff027819 */ /* 0x000fe40000011602 */
[----:B------:R-:W-:Y:S01]  /*1520*/  LOP3.LUT R5, R4, 0xf0, RZ, 0xc0, !PT ;  /* 0x000000f004057812 */ /* 0x000fe200078ec0ff */
[----:B------:R-:W-:-:S04]  /*1530*/  UISETP.NE.AND UP0, UPT, UR4, 0x2, UPT ;  /* 0x000000020400788c */ /* 0x000fc8000bf05270 */
[----:B------:R-:W-:-:S05]  /*1540*/  IMAD R2, R2, 0x100, R5 ;  /* 0x0000010002027824 */ /* 0x000fca00078e0205 */
[----:B------:R-:W-:-:S06]  /*1550*/  IADD3 R4, PT, PT, R44, R2, R43 ;  /* 0x000000022c047210 */ /* 0x000fcc0007ffe02b */
[----:B------:R-:W0:Y:S02]  /*1560*/  LDC.U8 R4, c[0x3][R4] ;  /* 0x00c0000004047b82 */ /* 0x000e240000000000 */
[----:B0-----:R-:W-:Y:S01]  /*1570*/  PRMT R2, R4, 0x7610, R2 ;  /* 0x0000761004027816 */ /* 0x001fe20000000002 */
[----:B------:R-:W-:Y:S06]  /*1580*/  BRA.U !UP0, `(.L_x_10) ;  /* 0x0000000908d47547 */ /* 0x000fec000b800000 */
[C---:B------:R-:W-:Y:S01]  /*1590*/  LOP3.LUT R2, R4.reuse, 0xf0, RZ, 0xc0, !PT ;  /* 0x000000f004027812 */ /* 0x040fe200078ec0ff */
[----:B------:R-:W-:-:S03]  /*15a0*/  IMAD.SHL.U32 R4, R4, 0x10, RZ ;  /* 0x0000001004047824 */ /* 0x000fc600078e00ff */
[----:B------:R-:W-:Y:S02]  /*15b0*/  SHF.R.U32.HI R2, RZ, 0x4, R2 ;  /* 0x00000004ff027819 */ /* 0x000fe40000011602 */
[----:B------:R-:W-:-:S05]  /*15c0*/  LOP3.LUT R5, R4, 0xf0, RZ, 0xc0, !PT ;  /* 0x000000f004057812 */ /* 0x000fca00078ec0ff */
[----:B------:R-:W-:Y:S02]  /*15d0*/  IMAD R2, R2, 0x100, R5 ;  /* 0x0000010002027824 */ /* 0x000fe400078e0205 */
[----:B------:R-:W-:-:S03]  /*15e0*/  IMAD.MOV.U32 R5, RZ, RZ, -0x2 ;  /* 0xfffffffeff057424 */ /* 0x000fc600078e00ff */
[----:B------:R-:W-:Y:S02]  /*15f0*/  IADD3 R4, PT, PT, R42, R2, R41 ;  /* 0x000000022a047210 */ /* 0x000fe40007ffe029 */
[----:B------:R-:W0:Y:S08]  /*1600*/  LDC.U8 R2, c[0x0][0x380] ;  /* 0x0000e000ff027b82 */ /* 0x000e300000000000 */
[----:B------:R-:W2:Y:S01]  /*1610*/  LDC.U8 R4, c[0x3][R4] ;  /* 0x00c0000004047b82 */ /* 0x000ea20000000000 */
[----:B0-----:R-:W-:-:S05]  /*1620*/  VIADDMNMX.U32 R2, R2, R5, 0x12, PT ;  /* 0x0000001202027446 */ /* 0x001fca0003800005 */
[----:B------:R-:W-:-:S05]  /*1630*/  VIADD R47, R2, 0x2 ;  /* 0x00000002022f7836 */ /* 0x000fca0000000000 */
[----:B------:R-:W-:Y:S02]  /*1640*/  ISETP.NE.AND P0, PT, R47, 0x3, PT ;  /* 0x000000032f00780c */ /* 0x000fe40003f05270 */
[----:B--2---:R-:W-:-:S11]  /*1650*/  PRMT R2, R4, 0x7610, R2 ;  /* 0x0000761004027816 */ /* 0x004fd60000000002 */
[----:B------:R-:W-:Y:S05]  /*1660*/  @!P0 BRA `(.L_x_10) ;  /* 0x00000008009c8947 */ /* 0x000fea0003800000 */
[C---:B------:R-:W-:Y:S01]  /*1670*/  LOP3.LUT R2, R4.reuse, 0xf0, RZ, 0xc0, !PT ;  /* 0x000000f004027812 */ /* 0x040fe200078ec0ff */
[----:B------:R-:W-:Y:S01]  /*1680*/  IMAD.SHL.U32 R4, R4, 0x10, RZ ;  /* 0x0000001004047824 */ /* 0x000fe200078e00ff */
[----:B------:R-:W-:Y:S02]  /*1690*/  ISETP.NE.AND P0, PT, R47, 0x4, PT ;  /* 0x000000042f00780c */ /* 0x000fe40003f05270 */
        /* <DEDUP_REMOVED lines=158> */
[----:B------:R-:W-:-:S03]  /*2080*/  IMAD.SHL.U32 R4, R4, 0x10, RZ ;  /* 0x0000001004047824 */ /* 0x000fc600078e00ff */
[----:B------:R-:W-:Y:S02]  /*2090*/  SHF.R.U32.HI R2, RZ, 0x4, R2 ;  /* 0x00000004ff027819 */ /* 0x000fe40000011602 */
[----:B------:R-:W-:-:S05]  /*20a0*/  LOP3.LUT R5, R4, 0xf0, RZ, 0xc0, !PT ;  /* 0x000000f004057812 */ /* 0x000fca00078ec0ff */
[----:B------:R-:W-:-:S05]  /*20b0*/  IMAD R2, R2, 0x100, R5 ;  /* 0x0000010002027824 */ /* 0x000fca00078e0205 */
[----:B------:R-:W-:-:S04]  /*20c0*/  IADD3 R4, PT, PT, R6, R2, R7 ;  /* 0x0000000206047210 */ /* 0x000fc80007ffe007 */
[----:B------:R0:W3:Y:S03]  /*20d0*/  LDC.U8 R2, c[0x3][R4] ;  /* 0x00c0000004027b82 */ /* 0x0000e60000000000 */
.L_x_10:
[----:B------:R-:W-:Y:S02]  /*20e0*/  IMAD.IADD R5, R1, 0x1, R0 ;  /* 0x0000000101057824 */ /* 0x000fe400078e0200 */
[----:B------:R-:W-:-:S03]  /*20f0*/  VIADD R0, R0, 0x1 ;  /* 0x0000000100007836 */ /* 0x000fc60000000000 */
[----:B---3--:R3:W-:Y:S02]  /*2100*/  STL.U8 [R5+0x1130], R2 ;  /* 0x0011300205007387 */ /* 0x0087e40000100000 */
[----:B------:R-:W-:-:S13]  /*2110*/  ISETP.NE.AND P0, PT, R0, 0x100, PT ;  /* 0x000001000000780c */ /* 0x000fda0003f05270 */
[----:B------:R-:W-:Y:S05]  /*2120*/  @P0 BRA `(.L_x_11) ;  /* 0xfffffff000c40947 */ /* 0x000fea000383ffff */
[----:B------:R4:W-:Y:S01]  /*2130*/  STL.128 [R1+0x800], RZ ;  /* 0x000800ff01007387 */ /* 0x0009e20000100c00 */
[----:B------:R-:W-:Y:S04]  /*2140*/  BSSY.RECONVERGENT B1, `(.L_x_12) ;  /* 0x00020ef000017945 */ /* 0x000fe80003800200 */
[----:B------:R-:W-:Y:S01]  /*2150*/  BSSY.RELIABLE B0, `(.L_x_13) ;  /* 0x0000016000007945 */ /* 0x000fe20003800100 */
[----:B------:R-:W-:Y:S01]  /*2160*/  IMAD.MOV.U32 R0, RZ, RZ, RZ ;  /* 0x000000ffff007224 */ /* 0x000fe200078e00ff */
[----:B------:R4:W-:Y:S06]  /*2170*/  STL.128 [R1+0x810], RZ ;  /* 0x000810ff01007387 */ /* 0x0009ec0000100c00 */
.L_x_15:
[----:B------:R-:W-:-:S05]  /*2180*/  IMAD.IADD R6, R1, 0x1, R0 ;  /* 0x0000000101067824 */ /* 0x000fca00078e0200 */
[----:B---3--:R-:W0:Y:S02]  /*2190*/  LDL.U8 R2, [R6+0x1130] ;  /* 0x0011300006027983 */ /* 0x008e240000100000 */
[----:B0-----:R-:W-:-:S05]  /*21a0*/  SHF.R.U32.HI R4, RZ, 0x6, R2 ;  /* 0x00000006ff047819 */ /* 0x001fca0000011602 */
[----:B------:R-:W-:-:S05]  /*21b0*/  IMAD R7, R4, 0x8, R3 ;  /* 0x0000000804077824 */ /* 0x000fca00078e0203 */
[----:B------:R-:W3:Y:S01]  /*21c0*/  LDL.64 R4, [R7] ;  /* 0x0000000007047983 */ /* 0x000ee20000100a00 */
[----:B------:R-:W-:Y:S01]  /*21d0*/  IMAD.MOV.U32 R9, RZ, RZ, 0x1 ;  /* 0x00000001ff097424 */ /* 0x000fe200078e00ff */
[----:B------:R-:W-:-:S04]  /*21e0*/  LOP3.LUT R2, R2, 0x3f, RZ, 0xc0, !PT ;  /* 0x0000003f02027812 */ /* 0x000fc800078ec0ff */
[CC--:B------:R-:W-:Y:S02]  /*21f0*/  SHF.L.U32 R11, R9.reuse, R2.reuse, RZ ;  /* 0x00000002090b7219 */ /* 0x0c0fe400000006ff */
[----:B------:R-:W-:Y:S02]  /*2200*/  SHF.L.U64.HI R9, R9, R2, RZ ;  /* 0x0000000209097219 */ /* 0x000fe400000102ff */
[----:B---3--:R-:W-:-:S04]  /*2210*/  LOP3.LUT P0, RZ, R11, R4, RZ, 0xc0, !PT ;  /* 0x000000040bff7212 */ /* 0x008fc8000780c0ff */
[----:B------:R-:W-:-:S13]  /*2220*/  LOP3.LUT P0, RZ, R9, R5, RZ, 0xc0, P0 ;  /* 0x0000000509ff7212 */ /* 0x000fda000000c0ff */
[----:B------:R-:W-:Y:S05]  /*2230*/  @P0 BREAK.RELIABLE B0 ;  /* 0x0000000000000942 */ /* 0x000fea0003800100 */
[----:B------:R-:W-:Y:S05]  /*2240*/  @P0 BRA `(.L_x_14) ;  /* 0x0000020c00600947 */ /* 0x000fea0003800000 */
[----:B------:R-:W-:Y:S01]  /*2250*/  LOP3.LUT R4, R4, R11, RZ, 0xfc, !PT ;  /* 0x0000000b04047212 */ /* 0x000fe200078efcff */
[----:B------:R-:W-:Y:S01]  /*2260*/  VIADD R0, R0, 0x1 ;  /* 0x0000000100007836 */ /* 0x000fe20000000000 */
[----:B------:R-:W-:-:S04]  /*2270*/  LOP3.LUT R5, R5, R9, RZ, 0xfc, !PT ;  /* 0x0000000905057212 */ /* 0x000fc800078efcff */
[----:B------:R-:W-:Y:S01]  /*2280*/  ISETP.NE.AND P0, PT, R0, 0x100, PT ;  /* 0x000001000000780c */ /* 0x000fe20003f05270 */
[----:B------:R0:W-:-:S12]  /*2290*/  STL.64 [R7], R4 ;  /* 0x0000000407007387 */ /* 0x0001d80000100a00 */
[----:B0-----:R-:W-:Y:S05]  /*22a0*/  @P0 BRA `(.L_x_15) ;  /* 0xfffffffc00b40947 */ /* 0x001fea000383ffff */
[----:B-12---:R-:W-:Y:S05]  /*22b0*/  BSYNC.RELIABLE B0 ;  /* 0x0000000000007941 */ /* 0x006fea0003800100 */
.L_x_13:
[----:B------:R-:W0:Y:S02]  /*22c0*/  LDCU UR4, c[0x0][0x398] ;  /* 0x00007300ff0477ac */ /* 0x000e240008000800 */
[----:B0-----:R-:W-:-:S09]  /*22d0*/  UISETP.NE.AND UP0, UPT, UR4, 0x1, UPT ;  /* 0x000000010400788c */ /* 0x001fd2000bf05270 */
[----:B------:R-:W-:Y:S05]  /*22e0*/  BRA.U !UP0, `(.L_x_16) ;  /* 0x000001ad085c7547 */ /* 0x000fea000b800000 */
[----:B------:R-:W-:-:S09]  /*22f0*/  UISETP.NE.AND UP0, UPT, UR4, URZ, UPT ;  /* 0x000000ff0400728c */ /* 0x000fd2000bf05270 */
[----:B------:R-:W-:Y:S05]  /*2300*/  BRA.U UP0, `(.L_x_17) ;  /* 0x0000000100987547 */ /* 0x000fea000b800000 */
[----:B------:R-:W-:Y:S01]  /*2310*/  PRMT R4, RZ, 0x7610, R4 ;  /* 0x00007610ff047816 */ /* 0x000fe20000000004 */
[----:B------:R-:W-:-:S06]  /*2320*/  UMOV UR4, 0x1 ;  /* 0x0000000100047882 */ /* 0x000fcc0000000000 */
.L_x_21:
[----:B------:R-:W-:-:S07]  /*2330*/  IMAD.MOV.U32 R0, RZ, RZ, RZ ;  /* 0x000000ffff007224 */ /* 0x000fce00078e00ff */
.L_x_18:
[C---:B------:R-:W-:Y:S02]  /*2340*/  IMAD R2, R0.reuse, 0x2, R3 ;  /* 0x0000000200027824 */ /* 0x040fe400078e0203 */
[----:B------:R-:W-:-:S03]  /*2350*/  VIADD R0, R0, 0x1 ;  /* 0x0000000100007836 */ /* 0x000fc60000000000 */
[----:B------:R0:W-:Y:S02]  /*2360*/  STL.U16 [R2], RZ ;  /* 0x000000ff02007387 */ /* 0x0001e40000100400 */
[----:B------:R-:W-:-:S13]  /*2370*/  ISETP.NE.AND P0, PT, R0, 0x100, PT ;  /* 0x000001000000780c */ /* 0x000fda0003f05270 */
[----:B0-----:R-:W-:Y:S05]  /*2380*/  @P0 BRA `(.L_x_18) ;  /* 0xfffffffc00ec0947 */ /* 0x001fea000383ffff */
[----:B------:R-:W-:-:S07]  /*2390*/  IMAD.MOV.U32 R0, RZ, RZ, RZ ;  /* 0x000000ffff007224 */ /* 0x000fce00078e00ff */
.L_x_19:
[----:B0-----:R-:W-:Y:S01]  /*23a0*/  LOP3.LUT R2, R0, UR4, RZ, 0x3c, !PT ;  /* 0x0000000400027c12 */ /* 0x001fe2000f8e3cff */
[----:B------:R-:W-:-:S04]  /*23b0*/  IMAD.IADD R7, R1, 0x1, R0 ;  /* 0x0000000101077824 */ /* 0x000fc800078e0200 */
[----:B------:R-:W-:Y:S02]  /*23c0*/  IMAD.IADD R6, R1, 0x1, R2 ;  /* 0x0000000101067824 */ /* 0x000fe400078e0202 */
[----:B------:R-:W2:Y:S04]  /*23d0*/  LDL.U8 R2, [R7+0x1130] ;  /* 0x0011300007027983 */ /* 0x000ea80000100000 */
[----:B------:R-:W2:Y:S02]  /*23e0*/  LDL.U8 R5, [R6+0x1130] ;  /* 0x0011300006057983 */ /* 0x000ea40000100000 */
[----:B--2---:R-:W-:-:S05]  /*23f0*/  LOP3.LUT R2, R5, 0xff, R2, 0x48, !PT ;  /* 0x000000ff05027812 */ /* 0x004fca00078e4802 */
[----:B------:R-:W-:-:S05]  /*2400*/  IMAD R2, R2, 0x2, R3 ;  /* 0x0000000202027824 */ /* 0x000fca00078e0203 */
[----:B------:R-:W2:Y:S01]  /*2410*/  LDL.U16 R5, [R2] ;  /* 0x0000000002057983 */ /* 0x000ea20000100400 */
[----:B------:R-:W-:-:S05]  /*2420*/  VIADD R0, R0, 0x1 ;  /* 0x0000000100007836 */ /* 0x000fca0000000000 */
[----:B------:R-:W-:Y:S01]  /*2430*/  ISETP.NE.AND P0, PT, R0, 0x100, PT ;  /* 0x000001000000780c */ /* 0x000fe20003f05270 */
[----:B--2---:R-:W-:-:S05]  /*2440*/  VIADD R5, R5, 0x1 ;  /* 0x0000000105057836 */ /* 0x004fca0000000000 */
[----:B------:R0:W-:Y:S07]  /*2450*/  STL.U16 [R2], R5 ;  /* 0x0000000502007387 */ /* 0x0001ee0000100400 */
[----:B------:R-:W-:Y:S05]  /*2460*/  @P0 BRA `(.L_x_19) ;  /* 0xfffffffc00cc0947 */ /* 0x000fea000383ffff */
[----:B------:R-:W-:-:S07]  /*2470*/  IMAD.MOV.U32 R0, RZ, RZ, RZ ;  /* 0x000000ffff007224 */ /* 0x000fce00078e00ff */
.L_x_20:
[----:B0-----:R-:W-:-:S06]  /*2480*/  IMAD R2, R0, 0x2, R3 ;  /* 0x0000000200027824 */ /* 0x001fcc00078e0203 */
[----:B------:R-:W2:Y:S01]  /*2490*/  LDL.U16 R2, [R2] ;  /* 0x0000000002027983 */ /* 0x000ea20000100400 */
[----:B------:R-:W-:-:S05]  /*24a0*/  VIADD R0, R0, 0x1 ;  /* 0x0000000100007836 */ /* 0x000fca0000000000 */
[----:B------:R-:W-:Y:S02]  /*24b0*/  ISETP.NE.AND P0, PT, R0, 0x100, PT ;  /* 0x000001000000780c */ /* 0x000fe40003f05270 */
[----:B--2---:R-:W-:-:S11]  /*24c0*/  VIMNMX.U16x2 R4, PT, PT, R2, R4, !PT ;  /* 0x0000000402047248 */ /* 0x004fd60007fe0200 */
[----:B------:R-:W-:Y:S05]  /*24d0*/  @P0 BRA `(.L_x_20) ;  /* 0xfffffffc00e80947 */ /* 0x000fea000383ffff */
[----:B------:R-:W-:-:S04]  /*24e0*/  UIADD3 UR4, UPT, UPT, UR4, 0x1, URZ ;  /* 0x0000000104047890 */ /* 0x000fc8000fffe0ff */
[----:B------:R-:W-:-:S09]  /*24f0*/  UISETP.NE.AND UP0, UPT, UR4, 0x100, UPT ;  /* 0x000001000400788c */ /* 0x000fd2000bf05270 */
[----:B------:R-:W-:Y:S05]  /*2500*/  BRA.U UP0, `(.L_x_21) ;  /* 0xfffffffd00887547 */ /* 0x000fea000b83ffff */
[----:B------:R-:W-:Y:S01]  /*2510*/  IMAD.MOV.U32 R2, RZ, RZ, -0x1 ;  /* 0xffffffffff027424 */ /* 0x000fe200078e00ff */
[----:B------:R-:W0:Y:S01]  /*2520*/  I2F.U16 R0, R4 ;  /* 0x0000000400007306 */ /* 0x000e220000101000 */
[----:B------:R-:W-:-:S03]  /*2530*/  IMAD.MOV.U32 R15, RZ, RZ, 0x7149f2ca ;  /* 0x7149f2caff0f7424 */ /* 0x000fc600078e00ff */
[----:B------:R3:W-:Y:S01]  /*2540*/  STL [R1+0x1750], R2 ;  /* 0x0017500201007387 */ /* 0x0007e20000100800 */
[----:B0-----:R-:W-:Y:S01]  /*2550*/  FMUL R13, R0, 0.00390625 ;  /* 0x3b800000000d7820 */ /* 0x001fe20000400000 */
[----:B---3--:R-:W-:Y:S06]  /*2560*/  BRA `(.L_x_22) ;  /* 0x000001fc00e47947 */ /* 0x008fec0003800000 */
.L_x_17:
[----:B------:R-:W-:Y:S01]  /*2570*/  PRMT R4, RZ, 0x7610, R4 ;  /* 0x00007610ff047816 */ /* 0x000fe20000000004 */
[----:B------:R-:W-:-:S06]  /*2580*/  UMOV UR4, 0x1 ;  /* 0x0000000100047882 */ /* 0x000fcc0000000000 */
.L_x_26:
[----:B------:R-:W-:-:S07]  /*2590*/  IMAD.MOV.U32 R0, RZ, RZ, RZ ;  /* 0x000000ffff007224 */ /* 0x000fce00078e00ff */
.L_x_23:
[C---:B------:R-:W-:Y:S02]  /*25a0*/  IMAD R2, R0.reuse, 0x2, R3 ;  /* 0x0000000200027824 */ /* 0x040fe400078e0203 */
[----:B------:R-:W-:-:S03]  /*25b0*/  VIADD R0, R0, 0x1 ;  /* 0x0000000100007836 */ /* 0x000fc60000000000 */
[----:B------:R0:W-:Y:S02]  /*25c0*/  STL.U16 [R2], RZ ;  /* 0x000000ff02007387 */ /* 0x0001e40000100400 */
[----:B------:R-:W-:-:S13]  /*25d0*/  ISETP.NE.AND P0, PT, R0, 0x100, PT ;  /* 0x000001000000780c */ /* 0x000fda0003f05270 */
[----:B0-----:R-:W-:Y:S05]  /*25e0*/  @P0 BRA `(.L_x_23) ;  /* 0xfffffffc00ec0947 */ /* 0x001fea000383ffff */
[----:B------:R-:W-:-:S07]  /*25f0*/  IMAD.MOV.U32 R0, RZ, RZ, RZ ;  /* 0x000000ffff007224 */ /* 0x000fce00078e00ff */
.L_x_24:
        /* <DEDUP_REMOVED lines=14> */
.L_x_25:
[----:B0-----:R-:W-:-:S05]  /*26e0*/  IMAD R5, R0, 0x2, R3 ;  /* 0x0000000200057824 */ /* 0x001fca00078e0203 */
[----:B------:R-:W2:Y:S01]  /*26f0*/  LDL.U16 R2, [R5] ;  /* 0x0000000005027983 */ /* 0x000ea20000100400 */
[----:B------:R-:W-:-:S05]  /*2700*/  VIADD R0, R0, 0x1 ;  /* 0x0000000100007836 */ /* 0x000fca0000000000 */
[----:B------:R-:W-:Y:S02]  /*2710*/  ISETP.NE.AND P0, PT, R0, 0x100, PT ;  /* 0x000001000000780c */ /* 0x000fe40003f05270 */
[----:B--2---:R-:W-:-:S04]  /*2720*/  VIMNMX.U16x2 R2, PT, PT, R2, R4, !PT ;  /* 0x0000000402027248 */ /* 0x004fc80007fe0200 */
[----:B------:R-:W-:-:S07]  /*2730*/  PRMT R4, R2, 0x7610, R4 ;  /* 0x0000761002047816 */ /* 0x000fce0000000004 */
[----:B------:R-:W-:Y:S05]  /*2740*/  @P0 BRA `(.L_x_25) ;  /* 0xfffffffc00e40947 */ /* 0x000fea000383ffff */
[----:B------:R-:W-:-:S04]  /*2750*/  UIADD3 UR4, UPT, UPT, UR4, 0x1, URZ ;  /* 0x0000000104047890 */ /* 0x000fc8000fffe0ff */
[----:B------:R-:W-:-:S09]  /*2760*/  UISETP.NE.AND UP0, UPT, UR4, 0x100, UPT ;  /* 0x000001000400788c */ /* 0x000fd2000bf05270 */
[----:B------:R-:W-:Y:S05]  /*2770*/  BRA.U UP0, `(.L_x_26) ;  /* 0xfffffffd00847547 */ /* 0x000fea000b83ffff */
[----:B------:R-:W-:Y:S01]  /*2780*/  PRMT R252, RZ, 0x7610, R252 ;  /* 0x00007610fffc7816 */ /* 0x000fe200000000fc */
[----:B------:R-:W-:-:S06]  /*2790*/  UMOV UR4, 0x1 ;  /* 0x0000000100047882 */ /* 0x000fcc0000000000 */
.L_x_35:
[----:B------:R-:W-:-:S07]  /*27a0*/  IMAD.MOV.U32 R0, RZ, RZ, RZ ;  /* 0x000000ffff007224 */ /* 0x000fce00078e00ff */
.L_x_27:
[----:B0-----:R-:W-:-:S06]  /*27b0*/  IMAD.IADD R5, R1, 0x1, R0 ;  /* 0x0000000101057824 */ /* 0x001fcc00078e0200 */
[----:B------:R-:W2:Y:S02]  /*27c0*/  LDL.64 R4, [R5+0x1130] ;  /* 0x0011300005047983 */ /* 0x000ea40000100a00 */
[C---:B--2---:R-:W-:Y:S02]  /*27d0*/  PRMT R8, R4.reuse, 0x7770, RZ ;  /* 0x0000777004087816 */ /* 0x044fe400000000ff */
[C---:B------:R-:W-:Y:S02]  /*27e0*/  PRMT R7, R4.reuse, 0x7772, RZ ;  /* 0x0000777204077816 */ /* 0x040fe400000000ff */
[C---:B------:R-:W-:Y:S02]  /*27f0*/  PRMT R6, R4.reuse, 0x7773, RZ ;  /* 0x0000777304067816 */ /* 0x040fe400000000ff */
[----:B------:R-:W-:Y:S02]  /*2800*/  PRMT R4, R4, 0x7771, RZ ;  /* 0x0000777104047816 */ /* 0x000fe400000000ff */
[----:B------:R-:W-:-:S02]  /*2810*/  LOP3.LUT R8, R8, UR4, RZ, 0xc0, !PT ;  /* 0x0000000408087c12 */ /* 0x000fc4000f8ec0ff */
[----:B------:R-:W-:Y:S02]  /*2820*/  LOP3.LUT R12, R6, UR4, RZ, 0xc0, !PT ;  /* 0x00000004060c7c12 */ /* 0x000fe4000f8ec0ff */
[----:B------:R-:W-:Y:S02]  /*2830*/  LOP3.LUT R6, R4, UR4, RZ, 0xc0, !PT ;  /* 0x0000000404067c12 */ /* 0x000fe4000f8ec0ff */
[----:B------:R-:W-:Y:S02]  /*2840*/  LOP3.LUT R4, R8, 0xf0, RZ, 0xc0, !PT ;  /* 0x000000f008047812 */ /* 0x000fe400078ec0ff */
[----:B------:R-:W-:Y:S02]  /*2850*/  LOP3.LUT R10, R7, UR4, RZ, 0xc0, !PT ;  /* 0x00000004070a7c12 */ /* 0x000fe4000f8ec0ff */
[----:B------:R-:W-:Y:S02]  /*2860*/  LOP3.LUT R9, R6, 0xf0, RZ, 0xc0, !PT ;  /* 0x000000f006097812 */ /* 0x000fe400078ec0ff */
[----:B------:R-:W-:-:S02]  /*2870*/  SHF.R.U32.HI R7, RZ, 0x4, R4 ;  /* 0x00000004ff077819 */ /* 0x000fc40000011604 */
[----:B------:R-:W-:Y:S02]  /*2880*/  LOP3.LUT R11, R10, 0xf0, RZ, 0xc0, !PT ;  /* 0x000000f00a0b7812 */ /* 0x000fe400078ec0ff */
[----:B------:R-:W-:Y:S02]  /*2890*/  SHF.R.U32.HI R9, RZ, 0x4, R9 ;  /* 0x00000004ff097819 */ /* 0x000fe40000011609 */
[----:B------:R-:W-:Y:S02]  /*28a0*/  LOP3.LUT R8, R7, R8, RZ, 0x3c, !PT ;  /* 0x0000000807087212 */ /* 0x000fe400078e3cff */
[----:B------:R-:W-:Y:S02]  /*28b0*/  PRMT R7, R5, 0x7770, RZ ;  /* 0x0000777005077816 */ /* 0x000fe400000000ff */
[----:B------:R-:W-:Y:S02]  /*28c0*/  LOP3.LUT R13, R12, 0xf0, RZ, 0xc0, !PT ;  /* 0x000000f00c0d7812 */ /* 0x000fe400078ec0ff */
[----:B------:R-:W-:-:S02]  /*28d0*/  SHF.R.U32.HI R11, RZ, 0x4, R11 ;  /* 0x00000004ff0b7819 */ /* 0x000fc4000001160b */
[----:B------:R-:W-:Y:S02]  /*28e0*/  PRMT R4, R5, 0x7772, RZ ;  /* 0x0000777205047816 */ /* 0x000fe400000000ff */
[----:B------:R-:W-:Y:S02]  /*28f0*/  LOP3.LUT R9, R9, R6, RZ, 0x3c, !PT ;  /* 0x0000000609097212 */ /* 0x000fe400078e3cff */
[----:B------:R-:W-:Y:S02]  /*2900*/  PRMT R6, R5, 0x7771, RZ ;  /* 0x0000777105067816 */ /* 0x000fe400000000ff */
[----:B------:R-:W-:Y:S02]  /*2910*/  LOP3.LUT R7, R7, UR4, RZ, 0xc0, !PT ;  /* 0x0000000407077c12 */ /* 0x000fe4000f8ec0ff */
[----:B------:R-:W-:Y:S02]  /*2920*/  SHF.R.U32.HI R13, RZ, 0x4, R13 ;  /* 0x00000004ff0d7819 */ /* 0x000fe4000001160d */
[----:B------:R-:W-:-:S02]  /*2930*/  LOP3.LUT R11, R11, R10, RZ, 0x3c, !PT ;  /* 0x0000000a0b0b7212 */ /* 0x000fc400078e3cff */
[----:B------:R-:W-:Y:S02]  /*2940*/  LOP3.LUT R10, R4, UR4, RZ, 0xc0, !PT ;  /* 0x00000004040a7c12 */ /* 0x000fe4000f8ec0ff */
[----:B------:R-:W-:Y:S02]  /*2950*/  PRMT R5, R5, 0x7773, RZ ;  /* 0x0000777305057816 */ /* 0x000fe400000000ff */
[----:B------:R-:W-:Y:S02]  /*2960*/  LOP3.LUT R6, R6, UR4, RZ, 0xc0, !PT ;  /* 0x0000000406067c12 */ /* 0x000fe4000f8ec0ff */
[----:B------:R-:W-:Y:S02]  /*2970*/  LOP3.LUT R4, R7, 0xf0, RZ, 0xc0, !PT ;  /* 0x000000f007047812 */ /* 0x000fe400078ec0ff */
[----:B------:R-:W-:Y:S02]  /*2980*/  LOP3.LUT R13, R13, R12, RZ, 0x3c, !PT ;  /* 0x0000000c0d0d7212 */ /* 0x000fe400078e3cff */
[----:B------:R-:W-:-:S02]  /*2990*/  LOP3.LUT R12, R10, 0xf0, RZ, 0xc0, !PT ;  /* 0x000000f00a0c7812 */ /* 0x000fc400078ec0ff */
[----:B------:R-:W-:Y:S02]  /*29a0*/  LOP3.LUT R16, R5, UR4, RZ, 0xc0, !PT ;  /* 0x0000000405107c12 */ /* 0x000fe4000f8ec0ff */
[----:B------:R-:W-:Y:S02]  /*29b0*/  LOP3.LUT R5, R6, 0xf0, RZ, 0xc0, !PT ;  /* 0x000000f006057812 */ /* 0x000fe400078ec0ff */
[----:B------:R-:W-:Y:S02]  /*29c0*/  SHF.R.U32.HI R4, RZ, 0x4, R4 ;  /* 0x00000004ff047819 */ /* 0x000fe40000011604 */
[----:B------:R-:W-:Y:S02]  /*29d0*/  SHF.R.U32.HI R15, RZ, 0x4, R12 ;  /* 0x00000004ff0f7819 */ /* 0x000fe4000001160c */
[----:B------:R-:W-:Y:S02]  /*29e0*/  LOP3.LUT R14, R16, 0xf0, RZ, 0xc0, !PT ;  /* 0x000000f0100e7812 */ /* 0x000fe400078ec0ff */
[----:B------:R-:W-:-:S02]  /*29f0*/  SHF.R.U32.HI R5, RZ, 0x4, R5 ;  /* 0x00000004ff057819 */ /* 0x000fc40000011605 */
[----:B------:R-:W-:Y:S02]  /*2a00*/  LOP3.LUT R12, R4, R7, RZ, 0x3c, !PT ;  /* 0x00000007040c7212 */ /* 0x000fe400078e3cff */
[----:B------:R-:W-:Y:S02]  /*2a10*/  LOP3.LUT R4, R8, 0xfc, RZ, 0xc0, !PT ;  /* 0x000000fc08047812 */ /* 0x000fe400078ec0ff */
[----:B------:R-:W-:Y:S02]  /*2a20*/  LOP3.LUT R15, R15, R10, RZ, 0x3c, !PT ;  /* 0x0000000a0f0f7212 */ /* 0x000fe400078e3cff */
[----:B------:R-:W-:Y:S02]  /*2a30*/  LOP3.LUT R7, R11, 0xfc, RZ, 0xc0, !PT ;  /* 0x000000fc0b077812 */ /* 0x000fe400078ec0ff */
[----:B------:R-:W-:Y:S02]  /*2a40*/  SHF.R.U32.HI R17, RZ, 0x4, R14 ;  /* 0x00000004ff117819 */ /* 0x000fe4000001160e */
[----:B------:R-:W-:-:S02]  /*2a50*/  LOP3.LUT R10, R13, 0xfc, RZ, 0xc0, !PT ;  /* 0x000000fc0d0a7812 */ /* 0x000fc400078ec0ff */
[----:B------:R-:W-:Y:S02]  /*2a60*/  LOP3.LUT R14, R5, R6, RZ, 0x3c, !PT ;  /* 0x00000006050e7212 */ /* 0x000fe400078e3cff */
[----:B------:R-:W-:Y:S02]  /*2a70*/  SHF.R.U32.HI R5, RZ, 0x2, R4 ;  /* 0x00000002ff057819 */ /* 0x000fe40000011604 */
[----:B------:R-:W-:Y:S02]  /*2a80*/  SHF.R.U32.HI R4, RZ, 0x2, R7 ;  /* 0x00000002ff047819 */ /* 0x000fe40000011607 */
[----:B------:R-:W-:Y:S02]  /*2a90*/  SHF.R.U32.HI R10, RZ, 0x2, R10 ;  /* 0x00000002ff0a7819 */ /* 0x000fe4000001160a */
[----:B------:R-:W-:Y:S02]  /*2aa0*/  LOP3.LUT R6, R9, 0xfc, RZ, 0xc0, !PT ;  /* 0x000000fc09067812 */ /* 0x000fe400078ec0ff */
[----:B------:R-:W-:-:S02]  /*2ab0*/  LOP3.LUT R11, R4, R11, RZ, 0x3c, !PT ;  /* 0x0000000b040b7212 */ /* 0x000fc400078e3cff */
[----:B------:R-:W-:Y:S02]  /*2ac0*/  LOP3.LUT R10, R10, R13, RZ, 0x3c, !PT ;  /* 0x0000000d0a0a7212 */ /* 0x000fe400078e3cff */
[----:B------:R-:W-:Y:S02]  /*2ad0*/  LOP3.LUT R4, R12, 0xfc, RZ, 0xc0, !PT ;  /* 0x000000fc0c047812 */ /* 0x000fe400078ec0ff */
[----:B------:R-:W-:Y:S02]  /*2ae0*/  LOP3.LUT R13, R15, 0xfc, RZ, 0xc0, !PT ;  /* 0x000000fc0f0d7812 */ /* 0x000fe400078ec0ff */
[----:B------:R-:W-:Y:S02]  /*2af0*/  SHF.R.U32.HI R6, RZ, 0x2, R6 ;  /* 0x00000002ff067819 */ /* 0x000fe40000011606 */
[----:B------:R-:W-:Y:S02]  /*2b00*/  SHF.R.U32.HI R7, RZ, 0x2, R4 ;  /* 0x00000002ff077819 */ /* 0x000fe40000011604 */
[----:B------:R-:W-:-:S02]  /*2b10*/  SHF.R.U32.HI R4, RZ, 0x2, R13 ;  /* 0x00000002ff047819 */ /* 0x000fc4000001160d */
[----:B------:R-:W-:Y:S02]  /*2b20*/  LOP3.LUT R17, R17, R16, RZ, 0x3c, !PT ;  /* 0x0000001011117212 */ /* 0x000fe400078e3cff */
[----:B------:R-:W-:Y:S02]  /*2b30*/  LOP3.LUT R5, R5, R8, RZ, 0x3c, !PT ;  /* 0x0000000805057212 */ /* 0x000fe400078e3cff */
[----:B------:R-:W-:Y:S02]  /*2b40*/  LOP3.LUT R6, R6, R9, RZ, 0x3c, !PT ;  /* 0x0000000906067212 */ /* 0x000fe400078e3cff */
[----:B------:R-:W-:Y:S02]  /*2b50*/  LOP3.LUT R8, R14, 0xfc, RZ, 0xc0, !PT ;  /* 0x000000fc0e087812 */ /* 0x000fe400078ec0ff */
[----:B------:R-:W-:Y:S02]  /*2b60*/  LOP3.LUT R15, R4, R15, RZ, 0x3c, !PT ;  /* 0x0000000f040f7212 */ /* 0x000fe400078e3cff */
[----:B------:R-:W-:-:S02]  /*2b70*/  LOP3.LUT R16, R17, 0xfc, RZ, 0xc0, !PT ;  /* 0x000000fc11107812 */ /* 0x000fc400078ec0ff */
[----:B------:R-:W-:Y:S02]  /*2b80*/  LOP3.LUT R12, R7, R12, RZ, 0x3c, !PT ;  /* 0x0000000c070c7212 */ /* 0x000fe400078e3cff */
[----:B------:R-:W-:Y:S02]  /*2b90*/  LOP3.LUT R4, R5, 0xffff, RZ, 0xc0, !PT ;  /* 0x0000ffff05047812 */ /* 0x000fe400078ec0ff */
[----:B------:R-:W-:Y:S02]  /*2ba0*/  LOP3.LUT R7, R6, 0xffff, RZ, 0xc0, !PT ;  /* 0x0000ffff06077812 */ /* 0x000fe400078ec0ff */
[----:B------:R-:W-:Y:S02]  /*2bb0*/  SHF.R.U32.HI R9, RZ, 0x2, R8 ;  /* 0x00000002ff097819 */ /* 0x000fe40000011608 */
[----:B------:R-:W-:Y:S02]  /*2bc0*/  LOP3.LUT R8, R11, 0xffff, RZ, 0xc0, !PT ;  /* 0x0000ffff0b087812 */ /* 0x000fe400078ec0ff */
[----:B------:R-:W-:-:S02]  /*2bd0*/  SHF.R.U32.HI R16, RZ, 0x2, R16 ;  /* 0x00000002ff107819 */ /* 0x000fc40000011610 */
[----:B------:R-:W-:Y:S02]  /*2be0*/  SHF.R.U32.HI R4, RZ, 0x1, R4 ;  /* 0x00000001ff047819 */ /* 0x000fe40000011604 */
[----:B------:R-:W-:Y:S02]  /*2bf0*/  SHF.R.U32.HI R7, RZ, 0x1, R7 ;  /* 0x00000001ff077819 */ /* 0x000fe40000011607 */
[----:B------:R-:W-:Y:S02]  /*2c00*/  SHF.R.U32.HI R8, RZ, 0x1, R8 ;  /* 0x00000001ff087819 */ /* 0x000fe40000011608 */
[----:B------:R-:W-:Y:S02]  /*2c10*/  LOP3.LUT R14, R9, R14, RZ, 0x3c, !PT ;  /* 0x0000000e090e7212 */ /* 0x000fe400078e3cff */
[----:B------:R-:W-:Y:S02]  /*2c20*/  LOP3.LUT R16, R16, R17, RZ, 0x3c, !PT ;  /* 0x0000001110107212 */ /* 0x000fe400078e3cff */
[----:B------:R-:W-:-:S02]  /*2c30*/  LOP3.LUT R4, R4, 0x1, R5, 0x48, !PT ;  /* 0x0000000104047812 */ /* 0x000fc400078e4805 */
[----:B------:R-:W-:Y:S02]  /*2c40*/  LOP3.LUT R7, R7, 0x1, R6, 0x48, !PT ;  /* 0x0000000107077812 */ /* 0x000fe400078e4806 */
[----:B------:R-:W-:Y:S02]  /*2c50*/  LOP3.LUT R5, R12, 0xffff, RZ, 0xc0, !PT ;  /* 0x0000ffff0c057812 */ /* 0x000fe400078ec0ff */
[----:B------:R-:W-:Y:S02]  /*2c60*/  LOP3.LUT R6, R15, 0xffff, RZ, 0xc0, !PT ;  /* 0x0000ffff0f067812 */ /* 0x000fe400078ec0ff */
[----:B------:R-:W-:Y:S02]  /*2c70*/  LOP3.LUT R8, R8, 0x1, R11, 0x48, !PT ;  /* 0x0000000108087812 */ /* 0x000fe400078e480b */
[----:B------:R-:W-:Y:S02]  /*2c80*/  LOP3.LUT R9, R10, 0xffff, RZ, 0xc0, !PT ;  /* 0x0000ffff0a097812 */ /* 0x000fe400078ec0ff */
[----:B------:R-:W-:-:S02]  /*2c90*/  LOP3.LUT R11, R14, 0xffff, RZ, 0xc0, !PT ;  /* 0x0000ffff0e0b7812 */ /* 0x000fc400078ec0ff */
[----:B------:R-:W-:Y:S02]  /*2ca0*/  LOP3.LUT R13, R16, 0xffff, RZ, 0xc0, !PT ;  /* 0x0000ffff100d7812 */ /* 0x000fe400078ec0ff */
[----:B------:R-:W-:Y:S02]  /*2cb0*/  SHF.R.U32.HI R5, RZ, 0x1, R5 ;  /* 0x00000001ff057819 */ /* 0x000fe40000011605 */
[----:B------:R-:W-:Y:S02]  /*2cc0*/  SHF.R.U32.HI R6, RZ, 0x1, R6 ;  /* 0x00000001ff067819 */ /* 0x000fe40000011606 */
[----:B------:R-:W-:Y:S02]  /*2cd0*/  SHF.R.U32.HI R9, RZ, 0x1, R9 ;  /* 0x00000001ff097819 */ /* 0x000fe40000011609 */
[----:B------:R-:W-:Y:S02]  /*2ce0*/  SHF.R.U32.HI R11, RZ, 0x1, R11 ;  /* 0x00000001ff0b7819 */ /* 0x000fe4000001160b */
[----:B------:R-:W-:-:S02]  /*2cf0*/  SHF.R.U32.HI R13, RZ, 0x1, R13 ;  /* 0x00000001ff0d7819 */ /* 0x000fc4000001160d */
[----:B------:R-:W-:Y:S01]  /*2d00*/  LOP3.LUT R5, R5, 0x1, R12, 0x48, !PT ;  /* 0x0000000105057812 */ /* 0x000fe200078e480c */
[----:B------:R-:W-:Y:S01]  /*2d10*/  IMAD.MOV.U32 R12, RZ, RZ, 0x1 ;  /* 0x00000001ff0c7424 */ /* 0x000fe200078e00ff */
[----:B------:R-:W-:Y:S02]  /*2d20*/  LOP3.LUT R6, R6, 0x1, R15, 0x48, !PT ;  /* 0x0000000106067812 */ /* 0x000fe400078e480f */
[----:B------:R-:W-:Y:S02]  /*2d30*/  ISETP.NE.U32.AND P6, PT, R8, 0x1, PT ;  /* 0x000000010800780c */ /* 0x000fe40003fc5070 */
[----:B------:R-:W-:Y:S02]  /*2d40*/  LOP3.LUT R9, R9, 0x1, R10, 0x48, !PT ;  /* 0x0000000109097812 */ /* 0x000fe400078e480a */
[----:B------:R-:W-:Y:S02]  /*2d50*/  LOP3.LUT R11, R11, 0x1, R14, 0x48, !PT ;  /* 0x000000010b0b7812 */ /* 0x000fe400078e480e */
[----:B------:R-:W-:-:S02]  /*2d60*/  LOP3.LUT R13, R13, 0x1, R16, 0x48, !PT ;  /* 0x000000010d0d7812 */ /* 0x000fc400078e4810 */
[----:B------:R-:W-:Y:S02]  /*2d70*/  ISETP.NE.U32.AND P0, PT, R6, 0x1, PT ;  /* 0x000000010600780c */ /* 0x000fe40003f05070 */
[----:B------:R-:W-:Y:S02]  /*2d80*/  SEL R6, R12, 0xffff, P6 ;  /* 0x0000ffff0c067807 */ /* 0x000fe40003000000 */
[----:B------:R-:W-:Y:S02]  /*2d90*/  ISETP.NE.U32.AND P4, PT, R4, 0x1, PT ;  /* 0x000000010400780c */ /* 0x000fe40003f85070 */
[----:B------:R-:W-:Y:S02]  /*2da0*/  ISETP.NE.U32.AND P5, PT, R9, 0x1, PT ;  /* 0x000000010900780c */ /* 0x000fe40003fa5070 */
[----:B------:R-:W-:Y:S02]  /*2db0*/  ISETP.NE.U32.AND P3, PT, R7, 0x1, PT ;  /* 0x000000010700780c */ /* 0x000fe40003f65070 */
[----:B------:R-:W-:-:S02]  /*2dc0*/  ISETP.NE.U32.AND P2, PT, R11, 0x1, PT ;  /* 0x000000010b00780c */ /* 0x000fc40003f45070 */
[----:B------:R-:W-:Y:S01]  /*2dd0*/  ISETP.NE.U32.AND P1, PT, R5, 0x1, PT ;  /* 0x000000010500780c */ /* 0x000fe20003f25070 */
[C---:B------:R-:W-:Y:S01]  /*2de0*/  IMAD R5, R0.reuse, 0x2, R3 ;  /* 0x0000000200057824 */ /* 0x040fe200078e0203 */
[----:B------:R-:W-:Y:S01]  /*2df0*/  ISETP.NE.U32.AND P6, PT, R13, 0x1, PT ;  /* 0x000000010d00780c */ /* 0x000fe20003fc5070 */
[----:B------:R-:W-:Y:S01]  /*2e00*/  VIADD R0, R0, 0x8 ;  /* 0x0000000800007836 */ /* 0x000fe20000000000 */
[C---:B------:R-:W-:Y:S02]  /*2e10*/  SEL R9, R12.reuse, 0xffff, P5 ;  /* 0x0000ffff0c097807 */ /* 0x040fe40002800000 */
[C---:B------:R-:W-:Y:S02]  /*2e20*/  SEL R4, R12.reuse, 0xffff, P4 ;  /* 0x0000ffff0c047807 */ /* 0x040fe40002000000 */
[C---:B------:R-:W-:Y:S02]  /*2e30*/  SEL R7, R12.reuse, 0xffff, P3 ;  /* 0x0000ffff0c077807 */ /* 0x040fe40001800000 */
[----:B------:R-:W-:-:S02]  /*2e40*/  SEL R11, R12, 0xffff, P2 ;  /* 0x0000ffff0c0b7807 */ /* 0x000fc40001000000 */
[C---:B------:R-:W-:Y:S02]  /*2e50*/  SEL R8, R12.reuse, 0xffff, P1 ;  /* 0x0000ffff0c087807 */ /* 0x040fe40000800000 */
[C---:B------:R-:W-:Y:S02]  /*2e60*/  SEL R10, R12.reuse, 0xffff, P0 ;  /* 0x0000ffff0c0a7807 */ /* 0x040fe40000000000 */
[----:B------:R-:W-:Y:S02]  /*2e70*/  SEL R13, R12, 0xffff, P6 ;  /* 0x0000ffff0c0d7807 */ /* 0x000fe40003000000 */
[----:B------:R-:W-:Y:S02]  /*2e80*/  PRMT R17, R6, 0x5410, R9 ;  /* 0x0000541006117816 */ /* 0x000fe40000000009 */
[----:B------:R-:W-:Y:S02]  /*2e90*/  PRMT R16, R4, 0x5410, R7 ;  /* 0x0000541004107816 */ /* 0x000fe40000000007 */
[----:B------:R-:W-:-:S02]  /*2ea0*/  PRMT R18, R8, 0x5410, R11 ;  /* 0x0000541008127816 */ /* 0x000fc4000000000b */
[----:B------:R-:W-:Y:S02]  /*2eb0*/  PRMT R19, R10, 0x5410, R13 ;  /* 0x000054100a137816 */ /* 0x000fe4000000000d */
[----:B------:R-:W-:-:S03]  /*2ec0*/  ISETP.NE.AND P0, PT, R0, 0x100, PT ;  /* 0x000001000000780c */ /* 0x000fc60003f05270 */
[----:B------:R0:W-:Y:S10]  /*2ed0*/  STL.128 [R5], R16 ;  /* 0x0000001005007387 */ /* 0x0001f40000100c00 */
[----:B------:R-:W-:Y:S05]  /*2ee0*/  @P0 BRA `(.L_x_27) ;  /* 0xfffffff800300947 */ /* 0x000fea000383ffff */
[----:B------:R-:W-:-:S07]  /*2ef0*/  IMAD.MOV.U32 R0, RZ, RZ, 0x1 ;  /* 0x00000001ff007424 */ /* 0x000fce00078e00ff */
.L_x_34:
[C---:B0-----:R-:W-:Y:S01]  /*2f00*/  LOP3.LUT R17, R0.reuse, 0xf, RZ, 0xc0, !PT ;  /* 0x0000000f00117812 */ /* 0x041fe200078ec0ff */
[C---:B------:R-:W-:Y:S01]  /*2f10*/  VIADD R4, R0.reuse, 0xffffffff ;  /* 0xffffffff00047836 */ /* 0x040fe20000000000 */
[C---:B------:R-:W-:Y:S01]  /*2f20*/  LOP3.LUT R18, R0.reuse, 0x7, RZ, 0xc0, !PT ;  /* 0x0000000700127812 */ /* 0x040fe200078ec0ff */
[C---:B------:R-:W-:Y:S01]  /*2f30*/  IMAD.SHL.U32 R15, R0.reuse, 0x2, RZ ;  /* 0x00000002000f7824 */ /* 0x040fe200078e00ff */
[----:B------:R-:W-:Y:S01]  /*2f40*/  LOP3.LUT R14, R0, 0xfffffff0, RZ, 0xc0, !PT ;  /* 0xfffffff0000e7812 */ /* 0x000fe200078ec0ff */
[----:B--2---:R-:W-:Y:S01]  /*2f50*/  VIADD R5, R17, 0xffffffff ;  /* 0xffffffff11057836 */ /* 0x004fe20000000000 */
[----:B------:R-:W-:Y:S01]  /*2f60*/  ISETP.GE.U32.AND P0, PT, R4, 0xf, PT ;  /* 0x0000000f0400780c */ /* 0x000fe20003f06070 */
[----:B---3--:R-:W-:Y:S01]  /*2f70*/  VIADD R6, R18, 0xffffffff ;  /* 0xffffffff12067836 */ /* 0x008fe20000000000 */
[----:B------:R-:W-:Y:S01]  /*2f80*/  LOP3.LUT R19, R0, 0x3, RZ, 0xc0, !PT ;  /* 0x0000000300137812 */ /* 0x000fe200078ec0ff */
[----:B------:R-:W-:Y:S01]  /*2f90*/  IMAD.MOV.U32 R4, RZ, RZ, RZ ;  /* 0x000000ffff047224 */ /* 0x000fe200078e00ff */
[----:B------:R-:W-:-:S02]  /*2fa0*/  ISETP.GE.U32.AND P1, PT, R5, 0x7, PT ;  /* 0x000000070500780c */ /* 0x000fc40003f26070 */
[----:B-1----:R-:W-:-:S13]  /*2fb0*/  ISETP.GE.U32.AND P2, PT, R6, 0x3, PT ;  /* 0x000000030600780c */ /* 0x002fda0003f46070 */
.L_x_33:
[----:B0-2---:R-:W-:Y:S01]  /*2fc0*/  IMAD.MOV.U32 R5, RZ, RZ, RZ ;  /* 0x000000ffff057224 */ /* 0x005fe200078e00ff */
[----:B-1-3--:R-:W-:Y:S06]  /*2fd0*/  @!P0 BRA `(.L_x_28) ;  /* 0x0000000800208947 */ /* 0x00afec0003800000 */
[----:B------:R-:W-:-:S07]  /*2fe0*/  IMAD.MOV.U32 R5, RZ, RZ, RZ ;  /* 0x000000ffff057224 */ /* 0x000fce00078e00ff */
.L_x_29:
[----:B------:R-:W-:-:S04]  /*2ff0*/  IMAD.IADD R6, R5, 0x1, R4 ;  /* 0x0000000105067824 */ /* 0x000fc800078e0204 */
[----:B0-----:R-:W-:-:S04]  /*3000*/  IMAD R7, R6, 0x2, R3 ;  /* 0x0000000206077824 */ /* 0x001fc800078e0203 */
[----:B------:R-:W-:Y:S01]  /*3010*/  IMAD R8, R0, 0x2, R7 ;  /* 0x0000000200087824 */ /* 0x000fe200078e0207 */
[----:B------:R-:W2:Y:S04]  /*3020*/  LDL.U16 R6, [R7] ;  /* 0x0000000007067983 */ /* 0x000ea80000100400 */
[----:B------:R-:W3:Y:S02]  /*3030*/  LDL.U16 R9, [R8] ;  /* 0x0000000008097983 */ /* 0x000ee40000100400 */
[--C-:B---3--:R-:W-:Y:S02]  /*3040*/  IMAD.MOV R11, RZ, RZ, -R9.reuse ;  /* 0x000000ffff0b7224 */ /* 0x108fe400078e0a09 */
[----:B--2---:R-:W-:-:S03]  /*3050*/  IMAD.IADD R10, R6, 0x1, R9 ;  /* 0x00000001060a7824 */ /* 0x004fc600078e0209 */
[----:B------:R-:W-:Y:S02]  /*3060*/  PRMT R9, R11, 0x7710, RZ ;  /* 0x000077100b097816 */ /* 0x000fe400000000ff */
[----:B------:R0:W-:Y:S04]  /*3070*/  STL.U16 [R7], R10 ;  /* 0x0000000a07007387 */ /* 0x0001e80000100400 */
[----:B------:R-:W2:Y:S01]  /*3080*/  LDL.U16 R11, [R8+0x2] ;  /* 0x00000200080b7983 */ /* 0x000ea20000100400 */
[----:B------:R-:W-:-:S05]  /*3090*/  IMAD.IADD R9, R6, 0x1, R9 ;  /* 0x0000000106097824 */ /* 0x000fca00078e0209 */
[----:B------:R1:W-:Y:S04]  /*30a0*/  STL.U16 [R8], R9 ;  /* 0x0000000908007387 */ /* 0x0003e80000100400 */
[----:B------:R-:W3:Y:S01]  /*30b0*/  LDL.U16 R6, [R7+0x2] ;  /* 0x0000020007067983 */ /* 0x000ee20000100400 */
[----:B--2---:R-:W-:-:S05]  /*30c0*/  IMAD.MOV R13, RZ, RZ, -R11 ;  /* 0x000000ffff0d7224 */ /* 0x004fca00078e0a0b */
[----:B------:R-:W-:Y:S01]  /*30d0*/  PRMT R13, R13, 0x7710, RZ ;  /* 0x000077100d0d7816 */ /* 0x000fe200000000ff */
[----:B---3--:R-:W-:-:S04]  /*30e0*/  IMAD.IADD R12, R6, 0x1, R11 ;  /* 0x00000001060c7824 */ /* 0x008fc800078e020b */
[----:B------:R-:W-:Y:S01]  /*30f0*/  IMAD.IADD R11, R6, 0x1, R13 ;  /* 0x00000001060b7824 */ /* 0x000fe200078e020d */
[----:B------:R-:W-:Y:S04]  /*3100*/  STL.U16 [R7+0x2], R12 ;  /* 0x0000020c07007387 */ /* 0x000fe80000100400 */
[----:B------:R2:W-:Y:S04]  /*3110*/  STL.U16 [R8+0x2], R11 ;  /* 0x0000020b08007387 */ /* 0x0005e80000100400 */
[----:B------:R-:W3:Y:S04]  /*3120*/  LDL.U16 R13, [R8+0x4] ;  /* 0x00000400080d7983 */ /* 0x000ee80000100400 */
[----:B------:R-:W0:Y:S01]  /*3130*/  LDL.U16 R6, [R7+0x4] ;  /* 0x0000040007067983 */ /* 0x000e220000100400 */
[----:B---3--:R-:W-:-:S02]  /*3140*/  IMAD.MOV R16, RZ, RZ, -R13 ;  /* 0x000000ffff107224 */ /* 0x008fc400078e0a0d */
[----:B0-----:R-:W-:-:S03]  /*3150*/  IMAD.IADD R10, R6, 0x1, R13 ;  /* 0x00000001060a7824 */ /* 0x001fc600078e020d */
[----:B-1----:R-:W-:Y:S02]  /*3160*/  PRMT R9, R16, 0x7710, RZ ;  /* 0x0000771010097816 */ /* 0x002fe400000000ff */
[----:B------:R0:W-:Y:S03]  /*3170*/  STL.U16 [R7+0x4], R10 ;  /* 0x0000040a07007387 */ /* 0x0001e60000100400 */
[----:B------:R-:W-:Y:S01]  /*3180*/  IMAD.IADD R9, R6, 0x1, R9 ;  /* 0x0000000106097824 */ /* 0x000fe200078e0209 */
[----:B------:R-:W2:Y:S04]  /*3190*/  LDL.U16 R13, [R8+0x6] ;  /* 0x00000600080d7983 */ /* 0x000ea80000100400 */
[----:B------:R1:W-:Y:S04]  /*31a0*/  STL.U16 [R8+0x4], R9 ;  /* 0x0000040908007387 */ /* 0x0003e80000100400 */
        /* <DEDUP_REMOVED lines=97> */
[----:B------:R-:W-:-:S05]  /*37c0*/  VIADD R5, R5, 0x10 ;  /* 0x0000001005057836 */ /* 0x000fca0000000000 */
[----:B------:R-:W-:Y:S01]  /*37d0*/  ISETP.NE.AND P3, PT, R5, R14, PT ;  /* 0x0000000e0500720c */ /* 0x000fe20003f65270 */
[----:B--2---:R-:W-:-:S05]  /*37e0*/  IMAD.MOV R11, RZ, RZ, -R13 ;  /* 0x000000ffff0b7224 */ /* 0x004fca00078e0a0d */
[----:B------:R-:W-:Y:S01]  /*37f0*/  PRMT R11, R11, 0x7710, RZ ;  /* 0x000077100b0b7816 */ /* 0x000fe200000000ff */
[----:B---3--:R-:W-:-:S04]  /*3800*/  IMAD.IADD R12, R6, 0x1, R13 ;  /* 0x00000001060c7824 */ /* 0x008fc800078e020d */
[----:B------:R-:W-:Y:S01]  /*3810*/  IMAD.IADD R11, R6, 0x1, R11 ;  /* 0x00000001060b7824 */ /* 0x000fe200078e020b */
[----:B------:R0:W-:Y:S04]  /*3820*/  STL.U16 [R7+0x1e], R12 ;  /* 0x00001e0c07007387 */ /* 0x0001e80000100400 */
[----:B------:R0:W-:Y:S01]  /*3830*/  STL.U16 [R8+0x1e], R11 ;  /* 0x00001e0b08007387 */ /* 0x0001e20000100400 */
[----:B------:R-:W-:Y:S05]  /*3840*/  @P3 BRA `(.L_x_29) ;  /* 0xfffffff400e83947 */ /* 0x000fea000383ffff */
[----:B------:R-:W-:-:S07]  /*3850*/  IMAD.MOV.U32 R5, RZ, RZ, R14 ;  /* 0x000000ffff057224 */ /* 0x000fce00078e000e */
.L_x_28:
[----:B------:R-:W-:-:S13]  /*3860*/  ISETP.NE.AND P3, PT, R17, RZ, PT ;  /* 0x000000ff1100720c */ /* 0x000fda0003f65270 */
[----:B------:R-:W-:Y:S05]  /*3870*/  @!P3 BRA `(.L_x_30) ;  /* 0x000000080034b947 */ /* 0x000fea0003800000 */
[----:B------:R-:W-:Y:S01]  /*3880*/  ISETP.NE.AND P3, PT, R18, RZ, PT ;  /* 0x000000ff1200720c */ /* 0x000fe20003f65270 */
[----:B------:R-:W-:-:S12]  /*3890*/  @!P1 BRA `(.L_x_31) ;  /* 0x0000000400109947 */ /* 0x000fd80003800000 */
        /* <DEDUP_REMOVED lines=61> */
[----:B------:R-:W-:-:S02]  /*3c70*/  VIADD R5, R5, 0x8 ;  /* 0x0000000805057836 */ /* 0x000fc40000000000 */
[----:B--2---:R-:W-:-:S05]  /*3c80*/  IMAD.MOV R11, RZ, RZ, -R13 ;  /* 0x000000ffff0b7224 */ /* 0x004fca00078e0a0d */
[----:B------:R-:W-:Y:S01]  /*3c90*/  PRMT R11, R11, 0x7710, RZ ;  /* 0x000077100b0b7816 */ /* 0x000fe200000000ff */
[----:B---3--:R-:W-:-:S04]  /*3ca0*/  IMAD.IADD R12, R6, 0x1, R13 ;  /* 0x00000001060c7824 */ /* 0x008fc800078e020d */
[----:B------:R-:W-:Y:S01]  /*3cb0*/  IMAD.IADD R11, R6, 0x1, R11 ;  /* 0x00000001060b7824 */ /* 0x000fe200078e020b */
[----:B------:R1:W-:Y:S04]  /*3cc0*/  STL.U16 [R7+0xe], R12 ;  /* 0x00000e0c07007387 */ /* 0x0003e80000100400 */
[----:B------:R1:W-:Y:S02]  /*3cd0*/  STL.U16 [R8+0xe], R11 ;  /* 0x00000e0b08007387 */ /* 0x0003e40000100400 */
.L_x_31:
[----:B------:R-:W-:Y:S05]  /*3ce0*/  @!P3 BRA `(.L_x_30) ;  /* 0x000000040018b947 */ /* 0x000fea0003800000 */
[----:B------:R-:W-:Y:S01]  /*3cf0*/  ISETP.NE.AND P3, PT, R19, RZ, PT ;  /* 0x000000ff1300720c */ /* 0x000fe20003f65270 */
[----:B------:R-:W-:-:S12]  /*3d00*/  @!P2 BRA `(.L_x_32) ;  /* 0x000000000090a947 */ /* 0x000fd80003800000 */
[----:B------:R-:W-:-:S04]  /*3d10*/  IMAD.IADD R6, R5, 0x1, R4 ;  /* 0x0000000105067824 */ /* 0x000fc800078e0204 */
[----:B01----:R-:W-:-:S04]  /*3d20*/  IMAD R12, R6, 0x2, R3 ;  /* 0x00000002060c7824 */ /* 0x003fc800078e0203 */
        /* <DEDUP_REMOVED lines=15> */
[----:B------:R2:W-:Y:S04]  /*3e20*/  STL.U16 [R12+0x2], R9 ;  /* 0x000002090c007387 */ /* 0x0005e80000100400 */
[----:B------:R3:W-:Y:S04]  /*3e30*/  STL.U16 [R13+0x2], R8 ;  /* 0x000002080d007387 */ /* 0x0007e80000100400 */
[----:B------:R-:W5:Y:S04]  /*3e40*/  LDL.U16 R10, [R13+0x4] ;  /* 0x000004000d0a7983 */ /* 0x000f680000100400 */
[----:B0-----:R-:W4:Y:S01]  /*3e50*/  LDL.U16 R7, [R12+0x4] ;  /* 0x000004000c077983 */ /* 0x001f220000100400 */
[----:B-----5:R-:W-:-:S02]  /*3e60*/  IMAD.MOV R11, RZ, RZ, -R10 ;  /* 0x000000ffff0b7224 */ /* 0x020fc400078e0a0a */
[----:B----4-:R-:W-:-:S03]  /*3e70*/  IMAD.IADD R10, R7, 0x1, R10 ;  /* 0x00000001070a7824 */ /* 0x010fc600078e020a */
[----:B-1----:R-:W-:Y:S02]  /*3e80*/  PRMT R6, R11, 0x7710, RZ ;  /* 0x000077100b067816 */ /* 0x002fe400000000ff */
[----:B------:R3:W-:Y:S03]  /*3e90*/  STL.U16 [R12+0x4], R10 ;  /* 0x0000040a0c007387 */ /* 0x0007e60000100400 */
[----:B------:R-:W-:Y:S01]  /*3ea0*/  IMAD.IADD R7, R7, 0x1, R6 ;  /* 0x0000000107077824 */ /* 0x000fe200078e0206 */
[----:B------:R-:W2:Y:S04]  /*3eb0*/  LDL.U16 R11, [R13+0x6] ;  /* 0x000006000d0b7983 */ /* 0x000ea80000100400 */
[----:B------:R3:W-:Y:S04]  /*3ec0*/  STL.U16 [R13+0x4], R7 ;  /* 0x000004070d007387 */ /* 0x0007e80000100400 */
[----:B------:R-:W4:Y:S01]  /*3ed0*/  LDL.U16 R6, [R12+0x6] ;  /* 0x000006000c067983 */ /* 0x000f220000100400 */
[----:B------:R-:W-:-:S02]  /*3ee0*/  VIADD R5, R5, 0x4 ;  /* 0x0000000405057836 */ /* 0x000fc40000000000 */
[----:B--2---:R-:W-:-:S05]  /*3ef0*/  IMAD.MOV R9, RZ, RZ, -R11 ;  /* 0x000000ffff097224 */ /* 0x004fca00078e0a0b */
[----:B------:R-:W-:Y:S01]  /*3f00*/  PRMT R9, R9, 0x7710, RZ ;  /* 0x0000771009097816 */ /* 0x000fe200000000ff */
[----:B----4-:R-:W-:-:S04]  /*3f10*/  IMAD.IADD R11, R6, 0x1, R11 ;  /* 0x00000001060b7824 */ /* 0x010fc800078e020b */
[----:B------:R-:W-:Y:S01]  /*3f20*/  IMAD.IADD R6, R6, 0x1, R9 ;  /* 0x0000000106067824 */ /* 0x000fe200078e0209 */
[----:B------:R3:W-:Y:S04]  /*3f30*/  STL.U16 [R12+0x6], R11 ;  /* 0x0000060b0c007387 */ /* 0x0007e80000100400 */
[----:B------:R3:W-:Y:S02]  /*3f40*/  STL.U16 [R13+0x6], R6 ;  /* 0x000006060d007387 */ /* 0x0007e40000100400 */
.L_x_32:
[----:B------:R-:W-:Y:S05]  /*3f50*/  @!P3 BRA `(.L_x_30) ;  /* 0x00000000007cb947 */ /* 0x000fea0003800000 */
[----:B---3--:R-:W-:-:S04]  /*3f60*/  IMAD.IADD R6, R5, 0x1, R4 ;  /* 0x0000000105067824 */ /* 0x008fc800078e0204 */
[----:B------:R-:W-:-:S04]  /*3f70*/  IMAD R5, R6, 0x2, R3 ;  /* 0x0000000206057824 */ /* 0x000fc800078e0203 */
[----:B01----:R-:W-:Y:S01]  /*3f80*/  IMAD R7, R0, 0x2, R5 ;  /* 0x0000000200077824 */ /* 0x003fe200078e0205 */
[----:B------:R-:W2:Y:S04]  /*3f90*/  LDL.U16 R6, [R5] ;  /* 0x0000000005067983 */ /* 0x000ea80000100400 */
[----:B------:R-:W3:Y:S01]  /*3fa0*/  LDL.U16 R9, [R7] ;  /* 0x0000000007097983 */ /* 0x000ee20000100400 */
[----:B------:R-:W-:Y:S01]  /*3fb0*/  ISETP.NE.AND P3, PT, R19, 0x1, PT ;  /* 0x000000011300780c */ /* 0x000fe20003f65270 */
[----:B---3--:R-:W-:-:S05]  /*3fc0*/  IMAD.MOV R11, RZ, RZ, -R9 ;  /* 0x000000ffff0b7224 */ /* 0x008fca00078e0a09 */
[----:B------:R-:W-:Y:S01]  /*3fd0*/  PRMT R11, R11, 0x7710, RZ ;  /* 0x000077100b0b7816 */ /* 0x000fe200000000ff */
[----:B--2---:R-:W-:-:S04]  /*3fe0*/  IMAD.IADD R8, R6, 0x1, R9 ;  /* 0x0000000106087824 */ /* 0x004fc800078e0209 */
[----:B------:R-:W-:Y:S01]  /*3ff0*/  IMAD.IADD R6, R6, 0x1, R11 ;  /* 0x0000000106067824 */ /* 0x000fe200078e020b */
[----:B------:R2:W-:Y:S04]  /*4000*/  STL.U16 [R5], R8 ;  /* 0x0000000805007387 */ /* 0x0005e80000100400 */
[----:B------:R2:W-:Y:S01]  /*4010*/  STL.U16 [R7], R6 ;  /* 0x0000000607007387 */ /* 0x0005e20000100400 */
[----:B------:R-:W-:Y:S05]  /*4020*/  @!P3 BRA `(.L_x_30) ;  /* 0x000000000048b947 */ /* 0x000fea0003800000 */
[----:B------:R-:W3:Y:S04]  /*4030*/  LDL.U16 R9, [R7+0x2] ;  /* 0x0000020007097983 */ /* 0x000ee80000100400 */
[----:B--2---:R-:W2:Y:S01]  /*4040*/  LDL.U16 R6, [R5+0x2] ;  /* 0x0000020005067983 */ /* 0x004ea20000100400 */
[----:B------:R-:W-:Y:S01]  /*4050*/  ISETP.NE.AND P3, PT, R19, 0x2, PT ;  /* 0x000000021300780c */ /* 0x000fe20003f65270 */
[--C-:B---3--:R-:W-:Y:S02]  /*4060*/  IMAD.MOV R11, RZ, RZ, -R9.reuse ;  /* 0x000000ffff0b7224 */ /* 0x108fe400078e0a09 */
[----:B--2---:R-:W-:-:S03]  /*4070*/  IMAD.IADD R8, R6, 0x1, R9 ;  /* 0x0000000106087824 */ /* 0x004fc600078e0209 */
[----:B------:R-:W-:Y:S02]  /*4080*/  PRMT R11, R11, 0x7710, RZ ;  /* 0x000077100b0b7816 */ /* 0x000fe400000000ff */
[----:B------:R0:W-:Y:S03]  /*4090*/  STL.U16 [R5+0x2], R8 ;  /* 0x0000020805007387 */ /* 0x0001e60000100400 */
[----:B------:R-:W-:-:S05]  /*40a0*/  IMAD.IADD R6, R6, 0x1, R11 ;  /* 0x0000000106067824 */ /* 0x000fca00078e020b */
[----:B------:R0:W-:Y:S01]  /*40b0*/  STL.U16 [R7+0x2], R6 ;  /* 0x0000020607007387 */ /* 0x0001e20000100400 */
[----:B------:R-:W-:Y:S05]  /*40c0*/  @!P3 BRA `(.L_x_30) ;  /* 0x000000000020b947 */ /* 0x000fea0003800000 */
[----:B------:R-:W2:Y:S04]  /*40d0*/  LDL.U16 R9, [R7+0x4] ;  /* 0x0000040007097983 */ /* 0x000ea80000100400 */
[----:B0-----:R-:W3:Y:S01]  /*40e0*/  LDL.U16 R6, [R5+0x4] ;  /* 0x0000040005067983 */ /* 0x001ee20000100400 */
[--C-:B--2---:R-:W-:Y:S02]  /*40f0*/  IMAD.MOV R11, RZ, RZ, -R9.reuse ;  /* 0x000000ffff0b7224 */ /* 0x104fe400078e0a09 */
[----:B---3--:R-:W-:-:S03]  /*4100*/  IMAD.IADD R8, R6, 0x1, R9 ;  /* 0x0000000106087824 */ /* 0x008fc600078e0209 */
[----:B------:R-:W-:Y:S02]  /*4110*/  PRMT R11, R11, 0x7710, RZ ;  /* 0x000077100b0b7816 */ /* 0x000fe400000000ff */
[----:B------:R0:W-:Y:S03]  /*4120*/  STL.U16 [R5+0x4], R8 ;  /* 0x0000040805007387 */ /* 0x0001e60000100400 */
[----:B------:R-:W-:-:S05]  /*4130*/  IMAD.IADD R6, R6, 0x1, R11 ;  /* 0x0000000106067824 */ /* 0x000fca00078e020b */
[----:B------:R0:W-:Y:S02]  /*4140*/  STL.U16 [R7+0x4], R6 ;  /* 0x0000040607007387 */ /* 0x0001e40000100400 */
.L_x_30:
[----:B------:R-:W-:-:S05]  /*4150*/  IMAD.IADD R4, R15, 0x1, R4 ;  /* 0x000000010f047824 */ /* 0x000fca00078e0204 */
[----:B------:R-:W-:-:S13]  /*4160*/  ISETP.GE.AND P3, PT, R4, 0x100, PT ;  /* 0x000001000400780c */ /* 0x000fda0003f66270 */
[----:B------:R-:W-:Y:S05]  /*4170*/  @!P3 BRA `(.L_x_33) ;  /* 0xffffffec0090b947 */ /* 0x000fea000383ffff */
[----:B------:R-:W-:Y:S01]  /*4180*/  ISETP.GE.AND P0, PT, R15, 0x100, PT ;  /* 0x000001000f00780c */ /* 0x000fe20003f06270 */
[----:B------:R-:W-:-:S12]  /*4190*/  IMAD.MOV.U32 R0, RZ, RZ, R15 ;  /* 0x000000ffff007224 */ /* 0x000fd800078e000f */
[----:B------:R-:W-:Y:S05]  /*41a0*/  @!P0 BRA `(.L_x_34) ;  /* 0xffffffec00548947 */ /* 0x000fea000383ffff */
[----:B0123--:R-:W2:Y:S04]  /*41b0*/  LDL.U16 R8, [R1+0x802] ;  /* 0x0008020001087983 */ /* 0x00fea80000100400 */
[----:B------:R-:W3:Y:S04]  /*41c0*/  LDL R0, [R1+0x804] ;  /* 0x0008040001007983 */ /* 0x000ee80000100800 */
[----:B------:R-:W5:Y:S04]  /*41d0*/  LDL.64 R44, [R1+0x808] ;  /* 0x00080800012c7983 */ /* 0x000f680000100a00 */
[----:B------:R-:W4:Y:S04]  /*41e0*/  LDL.128 R40, [R1+0x810] ;  /* 0x0008100001287983 */ /* 0x000f280000100c00 */
[----:B------:R-:W4:Y:S04]  /*41f0*/  LDL.128 R36, [R1+0x820] ;  /* 0x0008200001247983 */ /* 0x000f280000100c00 */
[----:B------:R-:W4:Y:S04]  /*4200*/  LDL.128 R32, [R1+0x830] ;  /* 0x0008300001207983 */ /* 0x000f280000100c00 */
[----:B------:R-:W4:Y:S04]  /*4210*/  LDL.128 R28, [R1+0x840] ;  /* 0x00084000011c7983 */ /* 0x000f280000100c00 */
[----:B------:R-:W4:Y:S04]  /*4220*/  LDL.128 R24, [R1+0x850] ;  /* 0x0008500001187983 */ /* 0x000f280000100c00 */
[----:B------:R-:W4:Y:S04]  /*4230*/  LDL.128 R20, [R1+0x860] ;  /* 0x0008600001147983 */ /* 0x000f280000100c00 */
[----:B------:R-:W4:Y:S04]  /*4240*/  LDL.128 R16, [R1+0x870] ;  /* 0x0008700001107983 */ /* 0x000f280000100c00 */
[----:B------:R-:W4:Y:S04]  /*4250*/  LDL.128 R12, [R1+0x880] ;  /* 0x00088000010c7983 */ /* 0x000f280000100c00 */
[----:B------:R-:W4:Y:S01]  /*4260*/  LDL.128 R4, [R1+0x890] ;  /* 0x0008900001047983 */ /* 0x000f220000100c00 */
[----:B--2---:R-:W-:-:S02]  /*4270*/  PRMT R8, R8, 0x9910, RZ ;  /* 0x0000991008087816 */ /* 0x004fc400000000ff */
[----:B---3--:R-:W-:Y:S02]  /*4280*/  PRMT R9, R0, 0x9910, RZ ;  /* 0x0000991000097816 */ /* 0x008fe400000000ff */
[----:B------:R-:W-:Y:S02]  /*4290*/  IABS R8, R8 ;  /* 0x0000000800087213 */ /* 0x000fe40000000000 */
[----:B------:R-:W-:Y:S02]  /*42a0*/  IABS R9, R9 ;  /* 0x0000000900097213 */ /* 0x000fe40000000000 */
[----:B------:R-:W-:Y:S02]  /*42b0*/  PRMT R8, R8, 0x7710, RZ ;  /* 0x0000771008087816 */ /* 0x000fe400000000ff */
[----:B------:R-:W-:Y:S02]  /*42c0*/  PRMT R10, R9, 0x7710, RZ ;  /* 0x00007710090a7816 */ /* 0x000fe400000000ff */
[----:B------:R-:W-:-:S02]  /*42d0*/  PRMT R46, R0, 0xbb32, RZ ;  /* 0x0000bb32002e7816 */ /* 0x000fc400000000ff */
[----:B------:R-:W-:Y:S02]  /*42e0*/  VIMNMX3.S16x2 R0, R8, R252, R10, !PT ;  /* 0x000000fc0800720f */ /* 0x000fe4000780030a */
[----:B------:R-:W2:Y:S01]  /*42f0*/  LDL.128 R8, [R1+0x8a0] ;  /* 0x0008a00001087983 */ /* 0x000ea20000100c00 */
[C---:B-----5:R-:W-:Y:S02]  /*4300*/  PRMT R47, R44.reuse, 0x9910, RZ ;  /* 0x000099102c2f7816 */ /* 0x060fe400000000ff */
[----:B------:R-:W-:Y:S02]  /*4310*/  IABS R46, R46 ;  /* 0x0000002e002e7213 */ /* 0x000fe40000000000 */
[----:B------:R-:W-:Y:S02]  /*4320*/  IABS R47, R47 ;  /* 0x0000002f002f7213 */ /* 0x000fe40000000000 */
[----:B------:R-:W-:Y:S02]  /*4330*/  PRMT R48, R44, 0xbb32, RZ ;  /* 0x0000bb322c307816 */ /* 0x000fe400000000ff */
[----:B------:R-:W-:-:S02]  /*4340*/  PRMT R49, R45, 0x9910, RZ ;  /* 0x000099102d317816 */ /* 0x000fc400000000ff */
[----:B------:R-:W-:Y:S02]  /*4350*/  PRMT R44, R46, 0x7710, RZ ;  /* 0x000077102e2c7816 */ /* 0x000fe400000000ff */
[----:B------:R-:W-:Y:S02]  /*4360*/  PRMT R46, R47, 0x7710, RZ ;  /* 0x000077102f2e7816 */ /* 0x000fe400000000ff */
[----:B------:R-:W-:Y:S02]  /*4370*/  IABS R48, R48 ;  /* 0x0000003000307213 */ /* 0x000fe40000000000 */
[----:B------:R-:W-:Y:S02]  /*4380*/  IABS R49, R49 ;  /* 0x0000003100317213 */ /* 0x000fe40000000000 */
[----:B------:R-:W-:Y:S02]  /*4390*/  VIMNMX3.S16x2 R0, R44, R0, R46, !PT ;  /* 0x000000002c00720f */ /* 0x000fe4000780032e */
[----:B------:R-:W-:-:S02]  /*43a0*/  PRMT R44, R48, 0x7710, RZ ;  /* 0x00007710302c7816 */ /* 0x000fc400000000ff */
[----:B------:R-:W-:Y:S02]  /*43b0*/  PRMT R46, R49, 0x7710, RZ ;  /* 0x00007710312e7816 */ /* 0x000fe400000000ff */
[----:B------:R-:W-:Y:S02]  /*43c0*/  PRMT R45, R45, 0xbb32, RZ ;  /* 0x0000bb322d2d7816 */ /* 0x000fe400000000ff */
[----:B----4-:R-:W-:Y:S02]  /*43d0*/  PRMT R47, R40, 0x9910, RZ ;  /* 0x00009910282f7816 */ /* 0x010fe400000000ff */
[----:B------:R-:W-:Y:S02]  /*43e0*/  VIMNMX3.S16x2 R0, R44, R0, R46, !PT ;  /* 0x000000002c00720f */ /* 0x000fe4000780032e */
[----:B------:R-:W-:Y:S02]  /*43f0*/  IABS R45, R45 ;  /* 0x0000002d002d7213 */ /* 0x000fe40000000000 */
[----:B------:R-:W-:-:S02]  /*4400*/  IABS R44, R47 ;  /* 0x0000002f002c7213 */ /* 0x000fc40000000000 */
[----:B------:R-:W-:Y:S02]  /*4410*/  PRMT R46, R40, 0xbb32, RZ ;  /* 0x0000bb32282e7816 */ /* 0x000fe400000000ff */
[----:B------:R-:W-:Y:S02]  /*4420*/  PRMT R47, R41, 0x9910, RZ ;  /* 0x00009910292f7816 */ /* 0x000fe400000000ff */
[----:B------:R-:W-:Y:S02]  /*4430*/  PRMT R40, R45, 0x7710, RZ ;  /* 0x000077102d287816 */ /* 0x000fe400000000ff */
[----:B------:R-:W-:Y:S02]  /*4440*/  PRMT R44, R44, 0x7710, RZ ;  /* 0x000077102c2c7816 */ /* 0x000fe400000000ff */
[----:B------:R-:W-:Y:S02]  /*4450*/  IABS R46, R46 ;  /* 0x0000002e002e7213 */ /* 0x000fe40000000000 */
[----:B------:R-:W-:-:S02]  /*4460*/  IABS R47, R47 ;  /* 0x0000002f002f7213 */ /* 0x000fc40000000000 */
[----:B------:R-:W-:Y:S02]  /*4470*/  VIMNMX3.S16x2 R0, R40, R0, R44, !PT ;  /* 0x000000002800720f */ /* 0x000fe4000780032c */
[----:B------:R-:W-:Y:S02]  /*4480*/  PRMT R40, R46, 0x7710, RZ ;  /* 0x000077102e287816 */ /* 0x000fe400000000ff */
[----:B------:R-:W-:Y:S02]  /*4490*/  PRMT R44, R47, 0x7710, RZ ;  /* 0x000077102f2c7816 */ /* 0x000fe400000000ff */
[----:B------:R-:W-:Y:S02]  /*44a0*/  PRMT R45, R42, 0x9910, RZ ;  /* 0x000099102a2d7816 */ /* 0x000fe400000000ff */
[----:B------:R-:W-:Y:S02]  /*44b0*/  PRMT R41, R41, 0xbb32, RZ ;  /* 0x0000bb3229297816 */ /* 0x000fe400000000ff */
[----:B------:R-:W-:-:S02]  /*44c0*/  VIMNMX3.S16x2 R0, R40, R0, R44, !PT ;  /* 0x000000002800720f */ /* 0x000fc4000780032c */
[----:B------:R-:W-:Y:S02]  /*44d0*/  IABS R45, R45 ;  /* 0x0000002d002d7213 */ /* 0x000fe40000000000 */
[----:B------:R-:W-:Y:S02]  /*44e0*/  PRMT R44, R43, 0x9910, RZ ;  /* 0x000099102b2c7816 */ /* 0x000fe400000000ff */
[----:B------:R-:W-:Y:S02]  /*44f0*/  IABS R40, R41 ;  /* 0x0000002900287213 */ /* 0x000fe40000000000 */
[----:B------:R-:W-:Y:S02]  /*4500*/  PRMT R41, R42, 0xbb32, RZ ;  /* 0x0000bb322a297816 */ /* 0x000fe400000000ff */
[----:B------:R-:W-:Y:S02]  /*4510*/  PRMT R42, R45, 0x7710, RZ ;  /* 0x000077102d2a7816 */ /* 0x000fe400000000ff */
[----:B------:R-:W-:-:S02]  /*4520*/  IABS R48, R44 ;  /* 0x0000002c00307213 */ /* 0x000fc40000000000 */
[----:B------:R-:W-:Y:S01]  /*4530*/  PRMT R40, R40, 0x7710, RZ ;  /* 0x0000771028287816 */ /* 0x000fe200000000ff */
[----:B------:R-:W3:Y:S01]  /*4540*/  LDL.128 R44, [R1+0x8b0] ;  /* 0x0008b000012c7983 */ /* 0x000ee20000100c00 */
[----:B------:R-:W-:Y:S02]  /*4550*/  IABS R41, R41 ;  /* 0x0000002900297213 */ /* 0x000fe40000000000 */
[----:B------:R-:W-:Y:S02]  /*4560*/  VIMNMX3.S16x2 R0, R40, R0, R42, !PT ;  /* 0x000000002800720f */ /* 0x000fe4000780032a */
[----:B------:R-:W-:Y:S02]  /*4570*/  PRMT R40, R41, 0x7710, RZ ;  /* 0x0000771029287816 */ /* 0x000fe400000000ff */
[----:B------:R-:W-:Y:S02]  /*4580*/  PRMT R42, R48, 0x7710, RZ ;  /* 0x00007710302a7816 */ /* 0x000fe400000000ff */
[----:B------:R-:W-:-:S02]  /*4590*/  PRMT R43, R43, 0xbb32, RZ ;  /* 0x0000bb322b2b7816 */ /* 0x000fc400000000ff */
[----:B------:R-:W-:Y:S02]  /*45a0*/  PRMT R41, R36, 0x9910, RZ ;  /* 0x0000991024297816 */ /* 0x000fe400000000ff */
[----:B------:R-:W-:Y:S02]  /*45b0*/  VIMNMX3.S16x2 R0, R40, R0, R42, !PT ;  /* 0x000000002800720f */ /* 0x000fe4000780032a */
        /* <DEDUP_REMOVED lines=12> */
[----:B------:R-:W-:Y:S02]  /*4680*/  PRMT R37, R37, 0xbb32, RZ ;  /* 0x0000bb3225257816 */ /* 0x000fe400000000ff */
[----:B------:R-:W-:Y:S02]  /*4690*/  VIMNMX3.S16x2 R0, R36, R0, R40, !PT ;  /* 0x000000002400720f */ /* 0x000fe40007800328 */
[----:B------:R-:W-:Y:S02]  /*46a0*/  IABS R41, R41 ;  /* 0x0000002900297213 */ /* 0x000fe40000000000 */
[----:B------:R-:W-:-:S02]  /*46b0*/  PRMT R40, R39, 0x9910, RZ ;  /* 0x0000991027287816 */ /* 0x000fc400000000ff */
[----:B------:R-:W-:Y:S02]  /*46c0*/  IABS R36, R37 ;  /* 0x0000002500247213 */ /* 0x000fe40000000000 */
[----:B------:R-:W-:Y:S02]  /*46d0*/  PRMT R37, R38, 0xbb32, RZ ;  /* 0x0000bb3226257816 */ /* 0x000fe400000000ff */
[----:B------:R-:W-:Y:S02]  /*46e0*/  PRMT R36, R36, 0x7710, RZ ;  /* 0x0000771024247816 */ /* 0x000fe400000000ff */
[----:B------:R-:W-:Y:S02]  /*46f0*/  PRMT R38, R41, 0x7710, RZ ;  /* 0x0000771029267816 */ /* 0x000fe400000000ff */
[----:B------:R-:W-:Y:S02]  /*4700*/  IABS R48, R40 ;  /* 0x0000002800307213 */ /* 0x000fe40000000000 */
[----:B------:R-:W-:Y:S01]  /*4710*/  IABS R37, R37 ;  /* 0x0000002500257213 */ /* 0x000fe20000000000 */
[----:B------:R-:W4:Y:S01]  /*4720*/  LDL.128 R40, [R1+0x8c0] ;  /* 0x0008c00001287983 */ /* 0x000f220000100c00 */
[----:B------:R-:W-:-:S02]  /*4730*/  VIMNMX3.S16x2 R0, R36, R0, R38, !PT ;  /* 0x000000002400720f */ /* 0x000fc40007800326 */
[----:B------:R-:W-:Y:S02]  /*4740*/  PRMT R36, R37, 0x7710, RZ ;  /* 0x0000771025247816 */ /* 0x000fe400000000ff */
[----:B------:R-:W-:Y:S02]  /*4750*/  PRMT R38, R48, 0x7710, RZ ;  /* 0x0000771030267816 */ /* 0x000fe400000000ff */
[----:B------:R-:W-:Y:S02]  /*4760*/  PRMT R39, R39, 0xbb32, RZ ;  /* 0x0000bb3227277816 */ /* 0x000fe400000000ff */
[----:B------:R-:W-:Y:S02]  /*4770*/  PRMT R37, R32, 0x9910, RZ ;  /* 0x0000991020257816 */ /* 0x000fe400000000ff */
[----:B------:R-:W-:Y:S02]  /*4780*/  VIMNMX3.S16x2 R0, R36, R0, R38, !PT ;  /* 0x000000002400720f */ /* 0x000fe40007800326 */
[----:B------:R-:W-:-:S02]  /*4790*/  IABS R39, R39 ;  /* 0x0000002700277213 */ /* 0x000fc40000000000 */
[----:B------:R-:W-:Y:S02]  /*47a0*/  IABS R37, R37 ;  /* 0x0000002500257213 */ /* 0x000fe40000000000 */
[----:B------:R-:W-:Y:S02]  /*47b0*/  PRMT R32, R32, 0xbb32, RZ ;  /* 0x0000bb3220207816 */ /* 0x000fe400000000ff */
[----:B------:R-:W-:Y:S02]  /*47c0*/  PRMT R36, R33, 0x9910, RZ ;  /* 0x0000991021247816 */ /* 0x000fe400000000ff */
[----:B------:R-:W-:Y:S02]  /*47d0*/  PRMT R38, R39, 0x7710, RZ ;  /* 0x0000771027267816 */ /* 0x000fe400000000ff */
[----:B------:R-:W-:Y:S02]  /*47e0*/  PRMT R48, R37, 0x7710, RZ ;  /* 0x0000771025307816 */ /* 0x000fe400000000ff */
[----:B------:R-:W-:-:S02]  /*47f0*/  IABS R32, R32 ;  /* 0x0000002000207213 */ /* 0x000fc40000000000 */
[----:B------:R-:W-:Y:S02]  /*4800*/  IABS R36, R36 ;  /* 0x0000002400247213 */ /* 0x000fe40000000000 */
[----:B------:R-:W-:Y:S02]  /*4810*/  VIMNMX3.S16x2 R0, R38, R0, R48, !PT ;  /* 0x000000002600720f */ /* 0x000fe40007800330 */
[----:B------:R-:W-:Y:S02]  /*4820*/  PRMT R32, R32, 0x7710, RZ ;  /* 0x0000771020207816 */ /* 0x000fe400000000ff */
[----:B------:R-:W-:Y:S02]  /*4830*/  PRMT R36, R36, 0x7710, RZ ;  /* 0x0000771024247816 */ /* 0x000fe400000000ff */
[----:B------:R-:W-:Y:S02]  /*4840*/  PRMT R37, R34, 0x9910, RZ ;  /* 0x0000991022257816 */ /* 0x000fe400000000ff */
[----:B------:R-:W-:-:S02]  /*4850*/  PRMT R33, R33, 0xbb32, RZ ;  /* 0x0000bb3221217816 */ /* 0x000fc400000000ff */
[----:B------:R-:W-:Y:S02]  /*4860*/  VIMNMX3.S16x2 R0, R32, R0, R36, !PT ;  /* 0x000000002000720f */ /* 0x000fe40007800324 */
[----:B------:R-:W-:Y:S02]  /*4870*/  IABS R37, R37 ;  /* 0x0000002500257213 */ /* 0x000fe40000000000 */
[----:B------:R-:W-:Y:S02]  /*4880*/  PRMT R36, R35, 0x9910, RZ ;  /* 0x0000991023247816 */ /* 0x000fe400000000ff */
[----:B------:R-:W-:Y:S02]  /*4890*/  IABS R32, R33 ;  /* 0x0000002100207213 */ /* 0x000fe40000000000 */
[----:B------:R-:W-:Y:S02]  /*48a0*/  PRMT R33, R34, 0xbb32, RZ ;  /* 0x0000bb3222217816 */ /* 0x000fe400000000ff */
[----:B------:R-:W-:-:S02]  /*48b0*/  PRMT R34, R37, 0x7710, RZ ;  /* 0x0000771025227816 */ /* 0x000fc400000000ff */
[----:B------:R-:W-:Y:S02]  /*48c0*/  IABS R48, R36 ;  /* 0x0000002400307213 */ /* 0x000fe40000000000 */
[----:B------:R-:W5:Y:S01]  /*48d0*/  LDL.128 R36, [R1+0x8d0] ;  /* 0x0008d00001247983 */ /* 0x000f620000100c00 */
[----:B------:R-:W-:Y:S02]  /*48e0*/  PRMT R32, R32, 0x7710, RZ ;  /* 0x0000771020207816 */ /* 0x000fe400000000ff */
[----:B------:R-:W-:Y:S02]  /*48f0*/  IABS R33, R33 ;  /* 0x0000002100217213 */ /* 0x000fe40000000000 */
[----:B------:R-:W-:Y:S02]  /*4900*/  VIMNMX3.S16x2 R0, R32, R0, R34, !PT ;  /* 0x000000002000720f */ /* 0x000fe40007800322 */
        /* <DEDUP_REMOVED lines=11> */
[----:B------:R-:W-:Y:S02]  /*49c0*/  IABS R28, R28 ;  /* 0x0000001c001c7213 */ /* 0x000fe40000000000 */
[----:B------:R-:W-:Y:S02]  /*49d0*/  IABS R32, R32 ;  /* 0x0000002000207213 */ /* 0x000fe40000000000 */
[----:B------:R-:W-:-:S02]  /*49e0*/  VIMNMX3.S16x2 R0, R34, R0, R48, !PT ;  /* 0x000000002200720f */ /* 0x000fc40007800330 */
[----:B------:R-:W-:Y:S02]  /*49f0*/  PRMT R48, R28, 0x7710, RZ ;  /* 0x000077101c307816 */ /* 0x000fe400000000ff */
[----:B------:R-:W-:Y:S02]  /*4a00*/  PRMT R28, R32, 0x7710, RZ ;  /* 0x00007710201c7816 */ /* 0x000fe400000000ff */
[----:B------:R-:W-:Y:S01]  /*4a10*/  PRMT R29, R29, 0xbb32, RZ ;  /* 0x0000bb321d1d7816 */ /* 0x000fe200000000ff */
[----:B------:R-:W5:Y:S01]  /*4a20*/  LDL.128 R32, [R1+0x8e0] ;  /* 0x0008e00001207983 */ /* 0x000f620000100c00 */
        /* <DEDUP_REMOVED lines=17> */
[----:B------:R-:W-:Y:S02]  /*4b40*/  IABS R28, R29 ;  /* 0x0000001d001c7213 */ /* 0x000fe40000000000 */
[----:B------:R-:W-:Y:S02]  /*4b50*/  PRMT R29, R24, 0xbb32, RZ ;  /* 0x0000bb32181d7816 */ /* 0x000fe400000000ff */
[----:B------:R-:W-:Y:S02]  /*4b60*/  PRMT R30, R25, 0x9910, RZ ;  /* 0x00009910191e7816 */ /* 0x000fe400000000ff */
[----:B------:R-:W-:-:S02]  /*4b70*/  PRMT R24, R31, 0x7710, RZ ;  /* 0x000077101f187816 */ /* 0x000fc400000000ff */
[----:B------:R-:W-:Y:S02]  /*4b80*/  PRMT R28, R28, 0x7710, RZ ;  /* 0x000077101c1c7816 */ /* 0x000fe400000000ff */
[----:B------:R-:W-:Y:S02]  /*4b90*/  IABS R29, R29 ;  /* 0x0000001d001d7213 */ /* 0x000fe40000000000 */
[----:B------:R-:W-:Y:S02]  /*4ba0*/  IABS R30, R30 ;  /* 0x0000001e001e7213 */ /* 0x000fe40000000000 */
[----:B------:R-:W-:Y:S02]  /*4bb0*/  VIMNMX3.S16x2 R0, R24, R0, R28, !PT ;  /* 0x000000001800720f */ /* 0x000fe4000780031c */
[----:B------:R-:W-:Y:S02]  /*4bc0*/  PRMT R48, R29, 0x7710, RZ ;  /* 0x000077101d307816 */ /* 0x000fe400000000ff */
[----:B------:R-:W-:-:S02]  /*4bd0*/  PRMT R24, R30, 0x7710, RZ ;  /* 0x000077101e187816 */ /* 0x000fc400000000ff */
[----:B------:R-:W-:Y:S01]  /*4be0*/  PRMT R25, R25, 0xbb32, RZ ;  /* 0x0000bb3219197816 */ /* 0x000fe200000000ff */
[----:B------:R-:W5:Y:S01]  /*4bf0*/  LDL.128 R28, [R1+0x8f0] ;  /* 0x0008f000011c7983 */ /* 0x000f620000100c00 */
[----:B------:R-:W-:Y:S02]  /*4c00*/  PRMT R49, R26, 0x9910, RZ ;  /* 0x000099101a317816 */ /* 0x000fe400000000ff */
[----:B------:R-:W-:Y:S02]  /*4c10*/  VIMNMX3.S16x2 R48, R48, R0, R24, !PT ;  /* 0x000000003030720f */ /* 0x000fe40007800318 */
[----:B------:R-:W-:Y:S02]  /*4c20*/  IABS R0, R25 ;  /* 0x0000001900007213 */ /* 0x000fe40000000000 */
[----:B------:R-:W-:Y:S02]  /*4c30*/  IABS R24, R49 ;  /* 0x0000003100187213 */ /* 0x000fe40000000000 */
        /* <DEDUP_REMOVED lines=23> */
[----:B------:R-:W-:Y:S01]  /*4db0*/  PRMT R21, R21, 0xbb32, RZ ;  /* 0x0000bb3215157816 */ /* 0x000fe200000000ff */
[----:B------:R-:W5:Y:S01]  /*4dc0*/  LDL.128 R24, [R1+0x900] ;  /* 0x0009000001187983 */ /* 0x000f620000100c00 */
        /* <DEDUP_REMOVED lines=13> */
[----:B------:R-:W-:Y:S02]  /*4ea0*/  PRMT R23, R23, 0xbb32, RZ ;  /* 0x0000bb3217177816 */ /* 0x000fe400000000ff */
        /* <DEDUP_REMOVED lines=87> */
[----:B--2---:R-:W-:Y:S02]  /*5420*/  PRMT R5, R8, 0x9910, RZ ;  /* 0x0000991008057816 */ /* 0x004fe400000000ff */
        /* <DEDUP_REMOVED lines=11> */
[----:B------:R-:W-:-:S04]  /*54e0*/  PRMT R48, R8, 0x7710, RZ ;  /* 0x0000771008307816 */ /* 0x000fc800000000ff */
[----:B------:R-:W-:Y:S02]  /*54f0*/  VIMNMX3.S16x2 R48, R48, R0, R4, !PT ;  /* 0x000000003030720f */ /* 0x000fe40007800304 */
[----:B------:R-:W2:Y:S01]  /*5500*/  LDL.128 R4, [R1+0x940] ;  /* 0x0009400001047983 */ /* 0x000ea20000100c00 */
[----:B------:R-:W-:Y:S02]  /*5510*/  PRMT R9, R9, 0xbb32, RZ ;  /* 0x0000bb3209097816 */ /* 0x000fe400000000ff */
[C---:B------:R-:W-:Y:S02]  /*5520*/  PRMT R8, R10.reuse, 0x9910, RZ ;  /* 0x000099100a087816 */ /* 0x040fe400000000ff */
        /* <DEDUP_REMOVED lines=12> */
[----:B---3--:R-:W-:Y:S02]  /*55f0*/  PRMT R9, R44, 0x9910, RZ ;  /* 0x000099102c097816 */ /* 0x008fe400000000ff */
        /* <DEDUP_REMOVED lines=17> */
[----:B------:R-:W-:Y:S02]  /*5710*/  PRMT R10, R47, 0x9910, RZ ;  /* 0x000099102f0a7816 */ /* 0x000fe400000000ff */
[----:B------:R-:W-:Y:S02]  /*5720*/  IABS R44, R45 ;  /* 0x0000002d002c7213 */ /* 0x000fe40000000000 */
[----:B------:R-:W-:-:S02]  /*5730*/  PRMT R46, R9, 0x7710, RZ ;  /* 0x00007710092e7816 */ /* 0x000fc400000000ff */
[----:B------:R-:W-:Y:S02]  /*5740*/  PRMT R44, R44, 0x7710, RZ ;  /* 0x000077102c2c7816 */ /* 0x000fe400000000ff */
[----:B------:R-:W-:Y:S02]  /*5750*/  IABS R45, R8 ;  /* 0x00000008002d7213 */ /* 0x000fe40000000000 */
[----:B------:R-:W-:Y:S02]  /*5760*/  IABS R48, R10 ;  /* 0x0000000a00307213 */ /* 0x000fe40000000000 */
[----:B------:R-:W3:Y:S01]  /*5770*/  LDL.128 R8, [R1+0x950] ;  /* 0x0009500001087983 */ /* 0x000ee20000100c00 */
[----:B------:R-:W-:Y:S02]  /*5780*/  VIMNMX3.S16x2 R0, R44, R0, R46, !PT ;  /* 0x000000002c00720f */ /* 0x000fe4000780032e */
[----:B------:R-:W-:Y:S02]  /*5790*/  PRMT R44, R45, 0x7710, RZ ;  /* 0x000077102d2c7816 */ /* 0x000fe400000000ff */
[----:B------:R-:W-:-:S02]  /*57a0*/  PRMT R46, R48, 0x7710, RZ ;  /* 0x00007710302e7816 */ /* 0x000fc400000000ff */
[----:B------:R-:W-:Y:S02]  /*57b0*/  PRMT R47, R47, 0xbb32, RZ ;  /* 0x0000bb322f2f7816 */ /* 0x000fe400000000ff */
[----:B----4-:R-:W-:Y:S02]  /*57c0*/  PRMT R45, R40, 0x9910, RZ ;  /* 0x00009910282d7816 */ /* 0x010fe400000000ff */
        /* <DEDUP_REMOVED lines=16> */
[----:B------:R-:W-:Y:S02]  /*58d0*/  PRMT R44, R43, 0x9910, RZ ;  /* 0x000099102b2c7816 */ /* 0x000fe400000000ff */
[----:B------:R-:W-:Y:S02]  /*58e0*/  IABS R40, R41 ;  /* 0x0000002900287213 */ /* 0x000fe40000000000 */
[----:B------:R-:W-:Y:S02]  /*58f0*/  PRMT R41, R42, 0xbb32, RZ ;  /* 0x0000bb322a297816 */ /* 0x000fe400000000ff */
[----:B------:R-:W-:Y:S02]  /*5900*/  PRMT R40, R40, 0x7710, RZ ;  /* 0x0000771028287816 */ /* 0x000fe400000000ff */
[----:B------:R-:W-:Y:S02]  /*5910*/  PRMT R42, R45, 0x7710, RZ ;  /* 0x000077102d2a7816 */ /* 0x000fe400000000ff */
[----:B------:R-:W-:-:S02]  /*5920*/  IABS R48, R44 ;  /* 0x0000002c00307213 */ /* 0x000fc40000000000 */
[----:B------:R-:W-:Y:S01]  /*5930*/  IABS R41, R41 ;  /* 0x0000002900297213 */ /* 0x000fe20000000000 */
[----:B------:R-:W4:Y:S01]  /*5940*/  LDL.128 R44, [R1+0x960] ;  /* 0x00096000012c7983 */ /* 0x000f220000100c00 */
[----:B------:R-:W-:Y:S02]  /*5950*/  VIMNMX3.S16x2 R0, R40, R0, R42, !PT ;  /* 0x000000002800720f */ /* 0x000fe4000780032a */
[----:B------:R-:W-:Y:S02]  /*5960*/  PRMT R40, R41, 0x7710, RZ ;  /* 0x0000771029287816 */ /* 0x000fe400000000ff */
[----:B------:R-:W-:Y:S02]  /*5970*/  PRMT R42, R48, 0x7710, RZ ;  /* 0x00007710302a7816 */ /* 0x000fe400000000ff */
[----:B------:R-:W-:Y:S02]  /*5980*/  PRMT R43, R43, 0xbb32, RZ ;  /* 0x0000bb322b2b7816 */ /* 0x000fe400000000ff */
[----:B-----5:R-:W-:-:S02]  /*5990*/  PRMT R41, R36, 0x9910, RZ ;  /* 0x0000991024297816 */ /* 0x020fc400000000ff */
        /* <DEDUP_REMOVED lines=16> */
[----:B------:R-:W-:Y:S02]  /*5aa0*/  PRMT R40, R39, 0x9910, RZ ;  /* 0x0000991027287816 */ /* 0x000fe400000000ff */
[----:B------:R-:W-:-:S02]  /*5ab0*/  IABS R36, R37 ;  /* 0x0000002500247213 */ /* 0x000fc40000000000 */
[----:B------:R-:W-:Y:S02]  /*5ac0*/  PRMT R37, R38, 0xbb32, RZ ;  /* 0x0000bb3226257816 */ /* 0x000fe400000000ff */
[----:B------:R-:W-:Y:S02]  /*5ad0*/  PRMT R38, R41, 0x7710, RZ ;  /* 0x0000771029267816 */ /* 0x000fe400000000ff */
[----:B------:R-:W-:Y:S02]  /*5ae0*/  IABS R48, R40 ;  /* 0x0000002800307213 */ /* 0x000fe40000000000 */
[----:B------:R-:W-:Y:S01]  /*5af0*/  PRMT R36, R36, 0x7710, RZ ;  /* 0x0000771024247816 */ /* 0x000fe200000000ff */
[----:B------:R-:W5:Y:S01]  /*5b00*/  LDL.128 R40, [R1+0x970] ;  /* 0x0009700001287983 */ /* 0x000f620000100c00 */
[----:B------:R-:W-:Y:S02]  /*5b10*/  IABS R37, R37 ;  /* 0x0000002500257213 */ /* 0x000fe40000000000 */
[----:B------:R-:W-:-:S02]  /*5b20*/  VIMNMX3.S16x2 R0, R36, R0, R38, !PT ;  /* 0x000000002400720f */ /* 0x000fc40007800326 */
        /* <DEDUP_REMOVED lines=176> */
[----:B--2---:R-:W-:Y:S02]  /*6630*/  PRMT R13, R4, 0x9910, RZ ;  /* 0x00009910040d7816 */ /* 0x004fe400000000ff */
        /* <DEDUP_REMOVED lines=13> */
[----:B------:R-:W2:Y:S01]  /*6710*/  LDL.128 R12, [R1+0x9e0] ;  /* 0x0009e000010c7983 */ /* 0x000ea20000100c00 */
[----:B------:R-:W-:Y:S02]  /*6720*/  PRMT R5, R5, 0xbb32, RZ ;  /* 0x0000bb3205057816 */ /* 0x000fe400000000ff */
[----:B------:R-:W-:-:S02]  /*6730*/  PRMT R49, R6, 0x9910, RZ ;  /* 0x0000991006317816 */ /* 0x000fc400000000ff */
[----:B------:R-:W-:Y:S02]  /*6740*/  VIMNMX3.S16x2 R48, R48, R0, R4, !PT ;  /* 0x000000003030720f */ /* 0x000fe40007800304 */
[----:B------:R-:W-:Y:S02]  /*6750*/  IABS R0, R5 ;  /* 0x0000000500007213 */ /* 0x000fe40000000000 */
[----:B------:R-:W-:Y:S02]  /*6760*/  IABS R4, R49 ;  /* 0x0000003100047213 */ /* 0x000fe40000000000 */
[----:B------:R-:W-:Y:S02]  /*6770*/  PRMT R0, R0, 0x7710, RZ ;  /* 0x0000771000007816 */ /* 0x000fe400000000ff */
[----:B------:R-:W-:-:S04]  /*6780*/  PRMT R4, R4, 0x7710, RZ ;  /* 0x0000771004047816 */ /* 0x000fc800000000ff */
[----:B------:R-:W-:Y:S02]  /*6790*/  VIMNMX3.S16x2 R0, R0, R48, R4, !PT ;  /* 0x000000300000720f */ /* 0x000fe40007800304 */
[----:B------:R-:W2:Y:S01]  /*67a0*/  LDL.128 R48, [R1+0x9f0] ;  /* 0x0009f00001307983 */ /* 0x000ea20000100c00 */
[----:B------:R-:W-:Y:S02]  /*67b0*/  PRMT R6, R6, 0xbb32, RZ ;  /* 0x0000bb3206067816 */ /* 0x000fe400000000ff */
[----:B------:R-:W-:Y:S02]  /*67c0*/  PRMT R5, R7, 0x9910, RZ ;  /* 0x0000991007057816 */ /* 0x000fe400000000ff */
[----:B------:R-:W-:Y:S02]  /*67d0*/  IABS R6, R6 ;  /* 0x0000000600067213 */ /* 0x000fe40000000000 */
[----:B------:R-:W-:Y:S02]  /*67e0*/  IABS R5, R5 ;  /* 0x0000000500057213 */ /* 0x000fe40000000000 */
[----:B------:R-:W-:-:S02]  /*67f0*/  PRMT R4, R6, 0x7710, RZ ;  /* 0x0000771006047816 */ /* 0x000fc400000000ff */
[----:B------:R-:W-:Y:S02]  /*6800*/  PRMT R6, R5, 0x7710, RZ ;  /* 0x0000771005067816 */ /* 0x000fe400000000ff */
[----:B------:R-:W-:Y:S02]  /*6810*/  PRMT R7, R7, 0xbb32, RZ ;  /* 0x0000bb3207077816 */ /* 0x000fe400000000ff */
[----:B---3--:R-:W-:Y:S02]  /*6820*/  PRMT R5, R8, 0x9910, RZ ;  /* 0x0000991008057816 */ /* 0x008fe400000000ff */
        /* <DEDUP_REMOVED lines=16> */
[----:B------:R-:W-:Y:S02]  /*6930*/  IABS R6, R5 ;  /* 0x0000000500067213 */ /* 0x000fe40000000000 */
[----:B------:R-:W-:Y:S02]  /*6940*/  PRMT R10, R10, 0xbb32, RZ ;  /* 0x0000bb320a0a7816 */ /* 0x000fe400000000ff */
[----:B------:R-:W-:Y:S02]  /*6950*/  PRMT R5, R11, 0x9910, RZ ;  /* 0x000099100b057816 */ /* 0x000fe400000000ff */
[----:B------:R-:W-:Y:S02]  /*6960*/  PRMT R4, R4, 0x7710, RZ ;  /* 0x0000771004047816 */ /* 0x000fe400000000ff */
[----:B------:R-:W-:-:S02]  /*6970*/  PRMT R6, R6, 0x7710, RZ ;  /* 0x0000771006067816 */ /* 0x000fc400000000ff */
[----:B------:R-:W-:Y:S02]  /*6980*/  IABS R10, R10 ;  /* 0x0000000a000a7213 */ /* 0x000fe40000000000 */
[----:B------:R-:W-:Y:S02]  /*6990*/  IABS R5, R5 ;  /* 0x0000000500057213 */ /* 0x000fe40000000000 */
[----:B------:R-:W-:Y:S02]  /*69a0*/  VIMNMX3.S16x2 R0, R4, R0, R6, !PT ;  /* 0x000000000400720f */ /* 0x000fe40007800306 */
[----:B------:R-:W-:Y:S02]  /*69b0*/  PRMT R10, R10, 0x7710, RZ ;  /* 0x000077100a0a7816 */ /* 0x000fe400000000ff */
[----:B------:R-:W-:Y:S02]  /*69c0*/  PRMT R4, R5, 0x7710, RZ ;  /* 0x0000771005047816 */ /* 0x000fe400000000ff */
[----:B------:R-:W-:-:S02]  /*69d0*/  PRMT R11, R11, 0xbb32, RZ ;  /* 0x0000bb320b0b7816 */ /* 0x000fc400000000ff */
[----:B----4-:R-:W-:Y:S02]  /*69e0*/  PRMT R5, R44, 0x9910, RZ ;  /* 0x000099102c057816 */ /* 0x010fe400000000ff */
        /* <DEDUP_REMOVED lines=27> */
[----:B-----5:R-:W-:Y:S02]  /*6ba0*/  PRMT R5, R40, 0x9910, RZ ;  /* 0x0000991028057816 */ /* 0x020fe400000000ff */
        /* <DEDUP_REMOVED lines=195> */
[----:B--2---:R-:W-:Y:S02]  /*77e0*/  PRMT R5, R12, 0x9910, RZ ;  /* 0x000099100c057816 */ /* 0x004fe400000000ff */
        /* <DEDUP_REMOVED lines=23> */
[----:B------:R-:W-:Y:S02]  /*7960*/  PRMT R15, R15, 0xbb32, RZ ;  /* 0x0000bb320f0f7816 */ /* 0x000fe400000000ff */
[----:B------:R-:W-:Y:S02]  /*7970*/  PRMT R5, R48, 0x9910, RZ ;  /* 0x0000991030057816 */ /* 0x000fe400000000ff */
[----:B------:R-:W-:Y:S02]  /*7980*/  VIMNMX3.S16x2 R0, R4, R0, R6, !PT ;  /* 0x000000000400720f */ /* 0x000fe40007800306 */
[----:B------:R-:W-:-:S02]  /*7990*/  PRMT R4, R14, 0x7710, RZ ;  /* 0x000077100e047816 */ /* 0x000fc400000000ff */
[----:B------:R-:W-:Y:S02]  /*79a0*/  PRMT R6, R7, 0x7710, RZ ;  /* 0x0000771007067816 */ /* 0x000fe400000000ff */
[----:B------:R-:W-:Y:S02]  /*79b0*/  IABS R15, R15 ;  /* 0x0000000f000f7213 */ /* 0x000fe40000000000 */
[----:B------:R-:W-:Y:S02]  /*79c0*/  IABS R5, R5 ;  /* 0x0000000500057213 */ /* 0x000fe40000000000 */
[----:B------:R-:W-:Y:S02]  /*79d0*/  PRMT R48, R48, 0xbb32, RZ ;  /* 0x0000bb3230307816 */ /* 0x000fe400000000ff */
[----:B------:R-:W-:Y:S02]  /*79e0*/  PRMT R7, R49, 0x9910, RZ ;  /* 0x0000991031077816 */ /* 0x000fe400000000ff */
[----:B------:R-:W-:-:S02]  /*79f0*/  VIMNMX3.S16x2 R0, R4, R0, R6, !PT ;  /* 0x000000000400720f */ /* 0x000fc40007800306 */
[----:B------:R-:W-:Y:S02]  /*7a00*/  PRMT R4, R15, 0x7710, RZ ;  /* 0x000077100f047816 */ /* 0x000fe400000000ff */
[----:B------:R-:W-:Y:S02]  /*7a10*/  PRMT R6, R5, 0x7710, RZ ;  /* 0x0000771005067816 */ /* 0x000fe400000000ff */
[----:B------:R-:W-:Y:S02]  /*7a20*/  IABS R48, R48 ;  /* 0x0000003000307213 */ /* 0x000fe40000000000 */
[----:B------:R-:W-:Y:S02]  /*7a30*/  IABS R7, R7 ;  /* 0x0000000700077213 */ /* 0x000fe40000000000 */
[----:B------:R-:W-:Y:S02]  /*7a40*/  PRMT R49, R49, 0xbb32, RZ ;  /* 0x0000bb3231317816 */ /* 0x000fe400000000ff */
[----:B------:R-:W-:-:S02]  /*7a50*/  PRMT R5, R50, 0x9910, RZ ;  /* 0x0000991032057816 */ /* 0x000fc400000000ff */
[----:B------:R-:W-:Y:S02]  /*7a60*/  VIMNMX3.S16x2 R0, R4, R0, R6, !PT ;  /* 0x000000000400720f */ /* 0x000fe40007800306 */
[----:B------:R-:W-:Y:S02]  /*7a70*/  PRMT R4, R48, 0x7710, RZ ;  /* 0x0000771030047816 */ /* 0x000fe400000000ff */
[----:B------:R-:W-:Y:S02]  /*7a80*/  PRMT R6, R7, 0x7710, RZ ;  /* 0x0000771007067816 */ /* 0x000fe400000000ff */
[----:B------:R-:W-:Y:S02]  /*7a90*/  IABS R49, R49 ;  /* 0x0000003100317213 */ /* 0x000fe40000000000 */
[----:B------:R-:W-:Y:S01]  /*7aa0*/  IABS R5, R5 ;  /* 0x0000000500057213 */ /* 0x000fe20000000000 */
[----:B------:R-:W-:Y:S01]  /*7ab0*/  UIADD3 UR4, UPT, UPT, UR4, 0x1, URZ ;  /* 0x0000000104047890 */ /* 0x000fe2000fffe0ff */
[----:B------:R-:W-:-:S02]  /*7ac0*/  PRMT R50, R50, 0xbb32, RZ ;  /* 0x0000bb3232327816 */ /* 0x000fc400000000ff */
[----:B------:R-:W-:Y:S02]  /*7ad0*/  PRMT R7, R51, 0x9910, RZ ;  /* 0x0000991033077816 */ /* 0x000fe400000000ff */
[----:B------:R-:W-:Y:S02]  /*7ae0*/  VIMNMX3.S16x2 R0, R4, R0, R6, !PT ;  /* 0x000000000400720f */ /* 0x000fe40007800306 */
[----:B------:R-:W-:Y:S02]  /*7af0*/  PRMT R4, R49, 0x7710, RZ ;  /* 0x0000771031047816 */ /* 0x000fe400000000ff */
[----:B------:R-:W-:Y:S01]  /*7b00*/  PRMT R6, R5, 0x7710, RZ ;  /* 0x0000771005067816 */ /* 0x000fe200000000ff */
[----:B------:R-:W-:Y:S01]  /*7b10*/  UISETP.NE.AND UP0, UPT, UR4, 0x100, UPT ;  /* 0x000001000400788c */ /* 0x000fe2000bf05270 */
[----:B------:R-:W-:Y:S02]  /*7b20*/  PRMT R51, R51, 0xbb32, RZ ;  /* 0x0000bb3233337816 */ /* 0x000fe400000000ff */
[----:B------:R-:W-:-:S02]  /*7b30*/  IABS R50, R50 ;  /* 0x0000003200327213 */ /* 0x000fc40000000000 */
[----:B------:R-:W-:Y:S02]  /*7b40*/  IABS R7, R7 ;  /* 0x0000000700077213 */ /* 0x000fe40000000000 */
[----:B------:R-:W-:Y:S02]  /*7b50*/  VIMNMX3.S16x2 R0, R4, R0, R6, !PT ;  /* 0x000000000400720f */ /* 0x000fe40007800306 */
[----:B------:R-:W-:Y:S02]  /*7b60*/  IABS R51, R51 ;  /* 0x0000003300337213 */ /* 0x000fe40000000000 */
[----:B------:R-:W-:Y:S02]  /*7b70*/  PRMT R4, R50, 0x7710, RZ ;  /* 0x0000771032047816 */ /* 0x000fe400000000ff */
[----:B------:R-:W-:Y:S02]  /*7b80*/  PRMT R6, R7, 0x7710, RZ ;  /* 0x0000771007067816 */ /* 0x000fe400000000ff */
[----:B------:R-:W-:-:S02]  /*7b90*/  PRMT R252, R51, 0x7710, RZ ;  /* 0x0000771033fc7816 */ /* 0x000fc400000000ff */
[----:B------:R-:W-:-:S04]  /*7ba0*/  VIMNMX3.S16x2 R0, R4, R0, R6, !PT ;  /* 0x000000000400720f */ /* 0x000fc80007800306 */
[----:B------:R-:W-:Y:S01]  /*7bb0*/  VIMNMX.S16x2 R252, PT, PT, R252, R0, !PT ;  /* 0x00000000fcfc7248 */ /* 0x000fe20007fe0300 */
[----:B------:R-:W-:Y:S06]  /*7bc0*/  BRA.U UP0, `(.L_x_35) ;  /* 0xffffffa900f47547 */ /* 0x000fec000b83ffff */
[----:B------:R-:W-:-:S07]  /*7bd0*/  IMAD.MOV.U32 R0, RZ, RZ, RZ ;  /* 0x000000ffff007224 */ /* 0x000fce00078e00ff */
.L_x_36:
[----:B0-----:R-:W-:-:S05]  /*7be0*/  IMAD.IADD R25, R1, 0x1, R0 ;  /* 0x0000000101197824 */ /* 0x001fca00078e0200 */
[----:B------:R-:W2:Y:S01]  /*7bf0*/  LDL R4, [R25+0x1130] ;  /* 0x0011300019047983 */ /* 0x000ea20000100800 */
[----:B------:R-:W-:-:S05]  /*7c00*/  VIADD R0, R0, 0x4 ;  /* 0x0000000400007836 */ /* 0x000fca0000000000 */
[----:B------:R-:W-:Y:S02]  /*7c10*/  ISETP.NE.AND P0, PT, R0, 0x100, PT ;  /* 0x000001000000780c */ /* 0x000fe40003f05270 */
[C---:B--2---:R-:W-:Y:S02]  /*7c20*/  PRMT R5, R4.reuse, 0x7770, RZ ;  /* 0x0000777004057816 */ /* 0x044fe400000000ff */
[C---:B------:R-:W-:Y:S02]  /*7c30*/  PRMT R6, R4.reuse, 0x7771, RZ ;  /* 0x0000777104067816 */ /* 0x040fe400000000ff */
[C---:B------:R-:W-:Y:S02]  /*7c40*/  PRMT R7, R4.reuse, 0x7772, RZ ;  /* 0x0000777204077816 */ /* 0x040fe400000000ff */
[----:B------:R-:W-:Y:S02]  /*7c50*/  PRMT R4, R4, 0x7773, RZ ;  /* 0x0000777304047816 */ /* 0x000fe400000000ff */
[----:B------:R-:W-:-:S02]  /*7c60*/  LOP3.LUT R11, R5, 0x1, RZ, 0xc0, !PT ;  /* 0x00000001050b7812 */ /* 0x000fc400078ec0ff */
[----:B------:R-:W-:Y:S02]  /*7c70*/  LOP3.LUT R8, R6, 0x1, RZ, 0xc0, !PT ;  /* 0x0000000106087812 */ /* 0x000fe400078ec0ff */
[----:B------:R-:W-:Y:S02]  /*7c80*/  LOP3.LUT R10, R7, 0x1, RZ, 0xc0, !PT ;  /* 0x00000001070a7812 */ /* 0x000fe400078ec0ff */
[----:B------:R-:W-:Y:S02]  /*7c90*/  LOP3.LUT R9, R4, 0x1, RZ, 0xc0, !PT ;  /* 0x0000000104097812 */ /* 0x000fe400078ec0ff */
[----:B------:R-:W-:Y:S02]  /*7ca0*/  PRMT R12, R11, 0x3340, R8 ;  /* 0x000033400b0c7816 */ /* 0x000fe40000000008 */
[----:B------:R-:W-:Y:S02]  /*7cb0*/  PRMT R11, R10, 0x3340, R9 ;  /* 0x000033400a0b7816 */ /* 0x000fe40000000009 */
[----:B------:R-:W-:-:S02]  /*7cc0*/  SHF.R.U32.HI R10, RZ, 0x1, R7 ;  /* 0x00000001ff0a7819 */ /* 0x000fc40000011607 */
[----:B------:R-:W-:Y:S02]  /*7cd0*/  SHF.R.U32.HI R13, RZ, 0x1, R4 ;  /* 0x00000001ff0d7819 */ /* 0x000fe40000011604 */
[----:B------:R-:W-:Y:S02]  /*7ce0*/  SHF.R.U32.HI R8, RZ, 0x1, R5 ;  /* 0x00000001ff087819 */ /* 0x000fe40000011605 */
[----:B------:R-:W-:Y:S02]  /*7cf0*/  SHF.R.U32.HI R9, RZ, 0x1, R6 ;  /* 0x00000001ff097819 */ /* 0x000fe40000011606 */
[----:B------:R-:W-:Y:S02]  /*7d00*/  LOP3.LUT R10, R10, 0x1, RZ, 0xc0, !PT ;  /* 0x000000010a0a7812 */ /* 0x000fe400078ec0ff */
[----:B------:R-:W-:Y:S02]  /*7d10*/  LOP3.LUT R13, R13, 0x1, RZ, 0xc0, !PT ;  /* 0x000000010d0d7812 */ /* 0x000fe400078ec0ff */
[----:B------:R-:W-:-:S02]  /*7d20*/  LOP3.LUT R8, R8, 0x1, RZ, 0xc0, !PT ;  /* 0x0000000108087812 */ /* 0x000fc400078ec0ff */
[----:B------:R-:W-:Y:S02]  /*7d30*/  LOP3.LUT R9, R9, 0x1, RZ, 0xc0, !PT ;  /* 0x0000000109097812 */ /* 0x000fe400078ec0ff */
[----:B------:R-:W-:Y:S02]  /*7d40*/  PRMT R16, R10, 0x3340, R13 ;  /* 0x000033400a107816 */ /* 0x000fe4000000000d */
[----:B------:R-:W-:Y:S02]  /*7d50*/  PRMT R15, R12, 0x5410, R11 ;  /* 0x000054100c0f7816 */ /* 0x000fe4000000000b */
[----:B------:R-:W-:Y:S02]  /*7d60*/  PRMT R17, R8, 0x3340, R9 ;  /* 0x0000334008117816 */ /* 0x000fe40000000009 */
[--C-:B------:R-:W-:Y:S01]  /*7d70*/  SHF.R.U32.HI R13, RZ, 0x2, R7.reuse ;  /* 0x00000002ff0d7819 */ /* 0x100fe20000011607 */
[----:B------:R0:W-:Y:S01]  /*7d80*/  STL [R25], R15 ;  /* 0x0000000f19007387 */ /* 0x0001e20000100800 */
[----:B------:R-:W-:-:S02]  /*7d90*/  SHF.R.U32.HI R14, RZ, 0x3, R7 ;  /* 0x00000003ff0e7819 */ /* 0x000fc40000011607 */
[--C-:B------:R-:W-:Y:S02]  /*7da0*/  SHF.R.U32.HI R18, RZ, 0x2, R4.reuse ;  /* 0x00000002ff127819 */ /* 0x100fe40000011604 */
[----:B------:R-:W-:Y:S02]  /*7db0*/  SHF.R.U32.HI R19, RZ, 0x3, R4 ;  /* 0x00000003ff137819 */ /* 0x000fe40000011604 */
[--C-:B------:R-:W-:Y:S02]  /*7dc0*/  SHF.R.U32.HI R8, RZ, 0x2, R5.reuse ;  /* 0x00000002ff087819 */ /* 0x100fe40000011605 */
[----:B------:R-:W-:Y:S02]  /*7dd0*/  SHF.R.U32.HI R9, RZ, 0x3, R5 ;  /* 0x00000003ff097819 */ /* 0x000fe40000011605 */
[--C-:B------:R-:W-:Y:S02]  /*7de0*/  SHF.R.U32.HI R10, RZ, 0x2, R6.reuse ;  /* 0x00000002ff0a7819 */ /* 0x100fe40000011606 */
[----:B------:R-:W-:-:S02]  /*7df0*/  SHF.R.U32.HI R12, RZ, 0x3, R6 ;  /* 0x00000003ff0c7819 */ /* 0x000fc40000011606 */
[----:B------:R-:W-:Y:S02]  /*7e00*/  LOP3.LUT R13, R13, 0x1, RZ, 0xc0, !PT ;  /* 0x000000010d0d7812 */ /* 0x000fe400078ec0ff */
[----:B------:R-:W-:Y:S02]  /*7e10*/  LOP3.LUT R18, R18, 0x1, RZ, 0xc0, !PT ;  /* 0x0000000112127812 */ /* 0x000fe400078ec0ff */
[----:B------:R-:W-:Y:S02]  /*7e20*/  LOP3.LUT R14, R14, 0x1, RZ, 0xc0, !PT ;  /* 0x000000010e0e7812 */ /* 0x000fe400078ec0ff */
[----:B------:R-:W-:Y:S02]  /*7e30*/  LOP3.LUT R21, R19, 0x1, RZ, 0xc0, !PT ;  /* 0x0000000113157812 */ /* 0x000fe400078ec0ff */
[----:B------:R-:W-:Y:S02]  /*7e40*/  LOP3.LUT R8, R8, 0x1, RZ, 0xc0, !PT ;  /* 0x0000000108087812 */ /* 0x000fe400078ec0ff */
[----:B------:R-:W-:-:S02]  /*7e50*/  LOP3.LUT R9, R9, 0x1, RZ, 0xc0, !PT ;  /* 0x0000000109097812 */ /* 0x000fc400078ec0ff */
[----:B------:R-:W-:Y:S02]  /*7e60*/  LOP3.LUT R11, R10, 0x1, RZ, 0xc0, !PT ;  /* 0x000000010a0b7812 */ /* 0x000fe400078ec0ff */
[----:B------:R-:W-:Y:S02]  /*7e70*/  LOP3.LUT R12, R12, 0x1, RZ, 0xc0, !PT ;  /* 0x000000010c0c7812 */ /* 0x000fe400078ec0ff */
[----:B------:R-:W-:Y:S02]  /*7e80*/  PRMT R18, R13, 0x3340, R18 ;  /* 0x000033400d127816 */ /* 0x000fe40000000012 */
[----:B------:R-:W-:Y:S02]  /*7e90*/  PRMT R21, R14, 0x3340, R21 ;  /* 0x000033400e157816 */ /* 0x000fe40000000015 */
[----:B------:R-:W-:Y:S02]  /*7ea0*/  PRMT R19, R8, 0x3340, R11 ;  /* 0x0000334008137816 */ /* 0x000fe4000000000b */
[----:B------:R-:W-:-:S02]  /*7eb0*/  PRMT R20, R9, 0x3340, R12 ;  /* 0x0000334009147816 */ /* 0x000fc4000000000c */
[--C-:B------:R-:W-:Y:S02]  /*7ec0*/  SHF.R.U32.HI R13, RZ, 0x4, R7.reuse ;  /* 0x00000004ff0d7819 */ /* 0x100fe40000011607 */
[----:B------:R-:W-:Y:S02]  /*7ed0*/  SHF.R.U32.HI R14, RZ, 0x5, R7 ;  /* 0x00000005ff0e7819 */ /* 0x000fe40000011607 */
[--C-:B------:R-:W-:Y:S02]  /*7ee0*/  SHF.R.U32.HI R22, RZ, 0x4, R4.reuse ;  /* 0x00000004ff167819 */ /* 0x100fe40000011604 */
[----:B------:R-:W-:Y:S02]  /*7ef0*/  SHF.R.U32.HI R23, RZ, 0x5, R4 ;  /* 0x00000005ff177819 */ /* 0x000fe40000011604 */
[--C-:B------:R-:W-:Y:S02]  /*7f00*/  SHF.R.U32.HI R8, RZ, 0x4, R5.reuse ;  /* 0x00000004ff087819 */ /* 0x100fe40000011605 */
[----:B------:R-:W-:-:S02]  /*7f10*/  SHF.R.U32.HI R9, RZ, 0x5, R5 ;  /* 0x00000005ff097819 */ /* 0x000fc40000011605 */
[--C-:B------:R-:W-:Y:S02]  /*7f20*/  SHF.R.U32.HI R10, RZ, 0x4, R6.reuse ;  /* 0x00000004ff0a7819 */ /* 0x100fe40000011606 */
[----:B------:R-:W-:Y:S02]  /*7f30*/  SHF.R.U32.HI R12, RZ, 0x5, R6 ;  /* 0x00000005ff0c7819 */ /* 0x000fe40000011606 */
[----:B------:R-:W-:Y:S02]  /*7f40*/  LOP3.LUT R13, R13, 0x1, RZ, 0xc0, !PT ;  /* 0x000000010d0d7812 */ /* 0x000fe400078ec0ff */
[----:B------:R-:W-:Y:S02]  /*7f50*/  LOP3.LUT R22, R22, 0x1, RZ, 0xc0, !PT ;  /* 0x0000000116167812 */ /* 0x000fe400078ec0ff */
[----:B------:R-:W-:Y:S02]  /*7f60*/  LOP3.LUT R14, R14, 0x1, RZ, 0xc0, !PT ;  /* 0x000000010e0e7812 */ /* 0x000fe400078ec0ff */
[----:B------:R-:W-:-:S02]  /*7f70*/  LOP3.LUT R23, R23, 0x1, RZ, 0xc0, !PT ;  /* 0x0000000117177812 */ /* 0x000fc400078ec0ff */
[----:B------:R-:W-:Y:S02]  /*7f80*/  LOP3.LUT R8, R8, 0x1, RZ, 0xc0, !PT ;  /* 0x0000000108087812 */ /* 0x000fe400078ec0ff */
[----:B------:R-:W-:Y:S02]  /*7f90*/  LOP3.LUT R9, R9, 0x1, RZ, 0xc0, !PT ;  /* 0x0000000109097812 */ /* 0x000fe400078ec0ff */
[----:B------:R-:W-:Y:S02]  /*7fa0*/  LOP3.LUT R11, R10, 0x1, RZ, 0xc0, !PT ;  /* 0x000000010a0b7812 */ /* 0x000fe400078ec0ff */
[----:B------:R-:W-:Y:S02]  /*7fb0*/  LOP3.LUT R12, R12, 0x1, RZ, 0xc0, !PT ;  /* 0x000000010c0c7812 */ /* 0x000fe400078ec0ff */
[----:B------:R-:W-:Y:S02]  /*7fc0*/  PRMT R13, R13, 0x3340, R22 ;  /* 0x000033400d0d7816 */ /* 0x000fe40000000016 */
[----:B------:R-:W-:-:S02]  /*7fd0*/  PRMT R14, R14, 0x3340, R23 ;  /* 0x000033400e0e7816 */ /* 0x000fc40000000017 */
[----:B------:R-:W-:Y:S02]  /*7fe0*/  PRMT R22, R8, 0x3340, R11 ;  /* 0x0000334008167816 */ /* 0x000fe4000000000b */
[----:B------:R-:W-:Y:S02]  /*7ff0*/  PRMT R23, R9, 0x3340, R12 ;  /* 0x0000334009177816 */ /* 0x000fe4000000000c */
[----:B------:R-:W-:Y:S02]  /*8000*/  SHF.R.U32.HI R9, RZ, 0x6, R5 ;  /* 0x00000006ff097819 */ /* 0x000fe40000011605 */
[----:B------:R-:W-:Y:S02]  /*8010*/  SHF.R.U32.HI R10, RZ, 0x6, R6 ;  /* 0x00000006ff0a7819 */ /* 0x000fe40000011606 */
[----:B------:R-:W-:Y:S02]  /*8020*/  SHF.R.U32.HI R11, RZ, 0x6, R7 ;  /* 0x00000006ff0b7819 */ /* 0x000fe40000011607 */
[----:B------:R-:W-:-:S02]  /*8030*/  LOP3.LUT R8, R4, 0x80, RZ, 0xc0, !PT ;  /* 0x0000008004087812 */ /* 0x000fc400078ec0ff */
[----:B------:R-:W-:Y:S02]  /*8040*/  LOP3.LUT R5, R5, 0x80, RZ, 0xc0, !PT ;  /* 0x0000008005057812 */ /* 0x000fe400078ec0ff */
[----:B------:R-:W-:Y:S02]  /*8050*/  LOP3.LUT R6, R6, 0x80, RZ, 0xc0, !PT ;  /* 0x0000008006067812 */ /* 0x000fe400078ec0ff */
[----:B------:R-:W-:Y:S02]  /*8060*/  LOP3.LUT R7, R7, 0x80, RZ, 0xc0, !PT ;  /* 0x0000008007077812 */ /* 0x000fe400078ec0ff */
[----:B------:R-:W-:Y:S02]  /*8070*/  SHF.R.U32.HI R4, RZ, 0x6, R4 ;  /* 0x00000006ff047819 */ /* 0x000fe40000011604 */
[----:B------:R-:W-:Y:S02]  /*8080*/  LOP3.LUT R9, R9, 0x1, RZ, 0xc0, !PT ;  /* 0x0000000109097812 */ /* 0x000fe400078ec0ff */
[----:B------:R-:W-:-:S02]  /*8090*/  SHF.R.U32.HI R5, RZ, 0x7, R5 ;  /* 0x00000007ff057819 */ /* 0x000fc40000011605 */
[----:B------:R-:W-:Y:S02]  /*80a0*/  LOP3.LUT R11, R11, 0x1, RZ, 0xc0, !PT ;  /* 0x000000010b0b7812 */ /* 0x000fe400078ec0ff */
[----:B------:R-:W-:Y:S02]  /*80b0*/  SHF.R.U32.HI R7, RZ, 0x7, R7 ;  /* 0x00000007ff077819 */ /* 0x000fe40000011607 */
[----:B------:R-:W-:Y:S02]  /*80c0*/  LOP3.LUT R4, R4, 0x1, RZ, 0xc0, !PT ;  /* 0x0000000104047812 */ /* 0x000fe400078ec0ff */
[----:B------:R-:W-:Y:S02]  /*80d0*/  SHF.R.U32.HI R8, RZ, 0x7, R8 ;  /* 0x00000007ff087819 */ /* 0x000fe40000011608 */
[----:B------:R-:W-:Y:S02]  /*80e0*/  LOP3.LUT R10, R10, 0x1, RZ, 0xc0, !PT ;  /* 0x000000010a0a7812 */ /* 0x000fe400078ec0ff */
[----:B------:R-:W-:-:S02]  /*80f0*/  SHF.R.U32.HI R6, RZ, 0x7, R6 ;  /* 0x00000007ff067819 */ /* 0x000fc40000011606 */
[----:B------:R-:W-:Y:S02]  /*8100*/  PRMT R4, R11, 0x3340, R4 ;  /* 0x000033400b047816 */ /* 0x000fe40000000004 */
[----:B------:R-:W-:Y:S02]  /*8110*/  PRMT R7, R7, 0x3340, R8 ;  /* 0x0000334007077816 */ /* 0x000fe40000000008 */
[----:B------:R-:W-:Y:S02]  /*8120*/  PRMT R9, R9, 0x3340, R10 ;  /* 0x0000334009097816 */ /* 0x000fe4000000000a */
[----:B------:R-:W-:Y:S02]  /*8130*/  PRMT R6, R5, 0x3340, R6 ;  /* 0x0000334005067816 */ /* 0x000fe40000000006 */
[----:B------:R-:W-:Y:S02]  /*8140*/  PRMT R16, R17, 0x5410, R16 ;  /* 0x0000541011107816 */ /* 0x000fe40000000010 */
[----:B------:R-:W-:-:S02]  /*8150*/  PRMT R18, R19, 0x5410, R18 ;  /* 0x0000541013127816 */ /* 0x000fc40000000012 */
[----:B------:R-:W-:Y:S01]  /*8160*/  PRMT R20, R20, 0x5410, R21 ;  /* 0x0000541014147816 */ /* 0x000fe20000000015 */
[----:B------:R0:W-:Y:S01]  /*8170*/  STL [R25+0x100], R16 ;  /* 0x0001001019007387 */ /* 0x0001e20000100800 */
[----:B------:R-:W-:Y:S02]  /*8180*/  PRMT R13, R22, 0x5410, R13 ;  /* 0x00005410160d7816 */ /* 0x000fe4000000000d */
[----:B------:R-:W-:Y:S01]  /*8190*/  PRMT R14, R23, 0x5410, R14 ;  /* 0x00005410170e7816 */ /* 0x000fe2000000000e */
[----:B------:R0:W-:Y:S01]  /*81a0*/  STL [R25+0x200], R18 ;  /* 0x0002001219007387 */ /* 0x0001e20000100800 */
[----:B------:R-:W-:Y:S02]  /*81b0*/  PRMT R4, R9, 0x5410, R4 ;  /* 0x0000541009047816 */ /* 0x000fe40000000004 */
[----:B------:R-:W-:Y:S01]  /*81c0*/  PRMT R6, R6, 0x5410, R7 ;  /* 0x0000541006067816 */ /* 0x000fe20000000007 */
[----:B------:R0:W-:Y:S04]  /*81d0*/  STL [R25+0x300], R20 ;  /* 0x0003001419007387 */ /* 0x0001e80000100800 */
[----:B------:R0:W-:Y:S04]  /*81e0*/  STL [R25+0x400], R13 ;  /* 0x0004000d19007387 */ /* 0x0001e80000100800 */
[----:B------:R0:W-:Y:S04]  /*81f0*/  STL [R25+0x500], R14 ;  /* 0x0005000e19007387 */ /* 0x0001e80000100800 */
[----:B------:R0:W-:Y:S04]  /*8200*/  STL [R25+0x600], R4 ;  /* 0x0006000419007387 */ /* 0x0001e80000100800 */
[----:B------:R0:W-:Y:S01]  /*8210*/  STL [R25+0x700], R6 ;  /* 0x0007000619007387 */ /* 0x0001e20000100800 */
[----:B------:R-:W-:Y:S05]  /*8220*/  @P0 BRA `(.L_x_36) ;  /* 0xfffffff8006c0947 */ /* 0x000fea000383ffff */
[----:B------:R-:W-:-:S05]  /*8230*/  UMOV UR4, URZ ;  /* 0x000000ff00047c82 */ /* 0x000fca0008000000 */
.L_x_41:
[----:B------:R-:W-:-:S09]  /*8240*/  UIMAD UR5, UR4, 0x100, UR13 ;  /* 0x00000100040578a4 */ /* 0x000fd2000f8e020d */
[----:B0-----:R-:W2:Y:S04]  /*8250*/  LDL.128 R16, [UR5] ;  /* 0x00000005ff107983 */ /* 0x001ea80008100c00 */
[----:B------:R-:W3:Y:S04]  /*8260*/  LDL.128 R12, [UR5+0x10] ;  /* 0x00001005ff0c7983 */ /* 0x000ee80008100c00 */
[----:B------:R-:W4:Y:S04]  /*8270*/  LDL.128 R8, [UR5+0x20] ;  /* 0x00002005ff087983 */ /* 0x000f280008100c00 */
[----:B------:R-:W5:Y:S01]  /*8280*/  LDL.128 R4, [UR5+0x30] ;  /* 0x00003005ff047983 */ /* 0x000f620008100c00 */
[----:B--2---:R-:W-:-:S02]  /*8290*/  PRMT R21, R18, 0x7770, RZ ;  /* 0x0000777012157816 */ /* 0x004fc400000000ff */
[----:B------:R-:W-:Y:S02]  /*82a0*/  PRMT R0, R19, 0x7770, RZ ;  /* 0x0000777013007816 */ /* 0x000fe400000000ff */
[C---:B------:R-:W-:Y:S02]  /*82b0*/  PRMT R20, R17.reuse, 0x7770, RZ ;  /* 0x0000777011147816 */ /* 0x040fe400000000ff */
[C---:B------:R-:W-:Y:S02]  /*82c0*/  PRMT R23, R17.reuse, 0x7772, RZ ;  /* 0x0000777211177816 */ /* 0x040fe400000000ff */
[----:B------:R-:W-:Y:S02]  /*82d0*/  PRMT R26, R17, 0x7773, RZ ;  /* 0x00007773111a7816 */ /* 0x000fe400000000ff */
[C---:B------:R-:W-:Y:S02]  /*82e0*/  PRMT R25, R16.reuse, 0x7770, RZ ;  /* 0x0000777010197816 */ /* 0x040fe400000000ff */
[----:B------:R-:W-:-:S02]  /*82f0*/  PRMT R22, R16, 0x7772, RZ ;  /* 0x0000777210167816 */ /* 0x000fc400000000ff */
[C---:B------:R-:W-:Y:S02]  /*8300*/  PRMT R31, R16.reuse, 0x7773, RZ ;  /* 0x00007773101f7816 */ /* 0x040fe400000000ff */
[----:B------:R-:W-:Y:S02]  /*8310*/  PRMT R28, R16, 0x7771, RZ ;  /* 0x00007771101c7816 */ /* 0x000fe400000000ff */
[C---:B------:R-:W-:Y:S02]  /*8320*/  PRMT R24, R18.reuse, 0x7771, RZ ;  /* 0x0000777112187816 */ /* 0x040fe400000000ff */
[----:B------:R-:W-:Y:S02]  /*8330*/  PRMT R29, R17, 0x7771, RZ ;  /* 0x00007771111d7816 */ /* 0x000fe400000000ff */
[C---:B------:R-:W-:Y:S02]  /*8340*/  PRMT R16, R18.reuse, 0x7772, RZ ;  /* 0x0000777212107816 */ /* 0x040fe400000000ff */
[----:B------:R-:W-:-:S02]  /*8350*/  PRMT R27, R18, 0x7773, RZ ;  /* 0x00007773121b7816 */ /* 0x000fc400000000ff */
[C---:B------:R-:W-:Y:S02]  /*8360*/  PRMT R17, R19.reuse, 0x7772, RZ ;  /* 0x0000777213117816 */ /* 0x040fe400000000ff */
[C---:B------:R-:W-:Y:S02]  /*8370*/  PRMT R18, R19.reuse, 0x7773, RZ ;  /* 0x0000777313127816 */ /* 0x040fe400000000ff */
[----:B------:R-:W-:Y:S02]  /*8380*/  LOP3.LUT R34, R0, R21, RZ, 0x3c, !PT ;  /* 0x0000001500227212 */ /* 0x000fe400078e3cff */
[----:B------:R-:W-:Y:S02]  /*8390*/  PRMT R19, R19, 0x7771, RZ ;  /* 0x0000777113137816 */ /* 0x000fe400000000ff */
[----:B------:R-:W-:Y:S02]  /*83a0*/  LOP3.LUT R26, R26, R23, RZ, 0x3c, !PT ;  /* 0x000000171a1a7212 */ /* 0x000fe400078e3cff */
[----:B------:R-:W-:-:S02]  /*83b0*/  LOP3.LUT R32, R23, R20, RZ, 0x3c, !PT ;  /* 0x0000001417207212 */ /* 0x000fc400078e3cff */
[----:B------:R-:W-:Y:S01]  /*83c0*/  LOP3.LUT R28, R28, R25, RZ, 0x3c, !PT ;  /* 0x000000191c1c7212 */ /* 0x000fe200078e3cff */
[----:B------:R-:W-:Y:S01]  /*83d0*/  STL.U8 [UR5+0x7], R26 ;  /* 0x0000071aff007987 */ /* 0x000fe20008100005 */
[----:B------:R-:W-:Y:S02]  /*83e0*/  LOP3.LUT R31, R31, R22, RZ, 0x3c, !PT ;  /* 0x000000161f1f7212 */ /* 0x000fe400078e3cff */
[----:B------:R-:W-:Y:S01]  /*83f0*/  LOP3.LUT R23, R24, R21, RZ, 0x3c, !PT ;  /* 0x0000001518177212 */ /* 0x000fe200078e3cff */
[----:B------:R-:W-:Y:S01]  /*8400*/  STL.U8 [UR5+0x1], R28 ;  /* 0x0000011cff007987 */ /* 0x000fe20008100005 */
[----:B------:R-:W-:Y:S02]  /*8410*/  LOP3.LUT R24, R27, R16, RZ, 0x3c, !PT ;  /* 0x000000101b187212 */ /* 0x000fe400078e3cff */
[----:B------:R-:W-:Y:S01]  /*8420*/  LOP3.LUT R27, R18, R17, RZ, 0x3c, !PT ;  /* 0x00000011121b7212 */ /* 0x000fe200078e3cff */
[----:B------:R0:W-:Y:S01]  /*8430*/  STL.U8 [UR5+0x3], R31 ;  /* 0x0000031fff007987 */ /* 0x0001e20008100005 */
[----:B------:R-:W-:-:S02]  /*8440*/  LOP3.LUT R37, R34, R20, R25, 0x96, !PT ;  /* 0x0000001422257212 */ /* 0x000fc400078e9619 */
[-C--:B------:R-:W-:Y:S01]  /*8450*/  LOP3.LUT R30, R19, R0.reuse, RZ, 0x3c, !PT ;  /* 0x00000000131e7212 */ /* 0x080fe200078e3cff */
[----:B------:R1:W-:Y:S01]  /*8460*/  STL.U8 [UR5+0x9], R23 ;  /* 0x00000917ff007987 */ /* 0x0003e20008100005 */
[----:B------:R-:W-:Y:S02]  /*8470*/  LOP3.LUT R33, R17, R0, RZ, 0x3c, !PT ;  /* 0x0000000011217212 */ /* 0x000fe400078e3cff */
[----:B------:R-:W-:Y:S01]  /*8480*/  LOP3.LUT R18, R16, R21, RZ, 0x3c, !PT ;  /* 0x0000001510127212 */ /* 0x000fe200078e3cff */
[----:B------:R2:W-:Y:S01]  /*8490*/  STL.U8 [UR5+0xf], R27 ;  /* 0x00000f1bff007987 */ /* 0x0005e20008100005 */
[----:B------:R-:W-:Y:S02]  /*84a0*/  LOP3.LUT R34, R0, 0xffff, R21, 0x48, !PT ;  /* 0x0000ffff00227812 */ /* 0x000fe400078e4815 */
[----:B------:R-:W-:Y:S01]  /*84b0*/  LOP3.LUT R0, R22, R25, RZ, 0x3c, !PT ;  /* 0x0000001916007212 */ /* 0x000fe200078e3cff */
[----:B------:R-:W-:Y:S01]  /*84c0*/  STL.U8 [UR5+0xb], R24 ;  /* 0x00000b18ff007987 */ /* 0x000fe20008100005 */
[----:B------:R-:W-:-:S02]  /*84d0*/  LOP3.LUT R17, R31, R28, RZ, 0x3c, !PT ;  /* 0x0000001c1f117212 */ /* 0x000fc400078e3cff */
[----:B------:R-:W-:Y:S01]  /*84e0*/  LOP3.LUT R29, R29, R20, RZ, 0x3c, !PT ;  /* 0x000000141d1d7212 */ /* 0x000fe200078e3cff */
[----:B------:R-:W-:Y:S01]  /*84f0*/  STL.U8 [UR5+0xd], R30 ;  /* 0x00000d1eff007987 */ /* 0x000fe20008100005 */
[--C-:B------:R-:W-:Y:S02]  /*8500*/  LOP3.LUT R35, R20, 0xffff, R25.reuse, 0x48, !PT ;  /* 0x0000ffff14237812 */ /* 0x100fe400078e4819 */
[-CC-:B------:R-:W-:Y:S01]  /*8510*/  LOP3.LUT R20, R32, R22.reuse, R25.reuse, 0x96, !PT ;  /* 0x0000001620147212 */ /* 0x180fe200078e9619 */
[----:B------:R-:W-:Y:S01]  /*8520*/  STL.U8 [UR5+0x5], R29 ;  /* 0x0000051dff007987 */ /* 0x000fe20008100005 */
[--C-:B------:R-:W-:Y:S02]  /*8530*/  LOP3.LUT R36, R18, R22, R25.reuse, 0x96, !PT ;  /* 0x0000001612247212 */ /* 0x100fe400078e9619 */
[----:B------:R-:W-:Y:S02]  /*8540*/  LOP3.LUT R39, R21, 0xffff, R25, 0x48, !PT ;  /* 0x0000ffff15277812 */ /* 0x000fe400078e4819 */
[----:B------:R-:W-:-:S02]  /*8550*/  LOP3.LUT R25, R33, R16, R21, 0x96, !PT ;  /* 0x0000001021197212 */ /* 0x000fc400078e9615 */
[----:B------:R-:W-:Y:S02]  /*8560*/  PRMT R40, R17, 0x7604, R0 ;  /* 0x0000760411287816 */ /* 0x000fe40000000000 */
[----:B------:R-:W-:Y:S02]  /*8570*/  LOP3.LUT R19, R26, R29, RZ, 0x3c, !PT ;  /* 0x0000001d1a137212 */ /* 0x000fe400078e3cff */
[-C--:B------:R-:W-:Y:S02]  /*8580*/  LOP3.LUT R17, R24, R23.reuse, RZ, 0x3c, !PT ;  /* 0x0000001718117212 */ /* 0x080fe400078e3cff */
[----:B------:R-:W-:Y:S02]  /*8590*/  LOP3.LUT R16, R30, R23, RZ, 0x3c, !PT ;  /* 0x000000171e107212 */ /* 0x000fe400078e3cff */
[C---:B------:R-:W-:Y:S02]  /*85a0*/  PRMT R41, R19.reuse, 0x7604, R32 ;  /* 0x0000760413297816 */ /* 0x040fe40000000020 */
[----:B------:R-:W-:-:S02]  /*85b0*/  LOP3.LUT R21, R19, R31, R28, 0x96, !PT ;  /* 0x0000001f13157212 */ /* 0x000fc400078e961c */
[C---:B------:R-:W-:Y:S02]  /*85c0*/  PRMT R42, R17.reuse, 0x7604, R18 ;  /* 0x00007604112a7816 */ /* 0x040fe40000000012 */
[--C-:B------:R-:W-:Y:S02]  /*85d0*/  LOP3.LUT R32, R17, R31, R28.reuse, 0x96, !PT ;  /* 0x0000001f11207212 */ /* 0x100fe400078e961c */
[--C-:B------:R-:W-:Y:S02]  /*85e0*/  LOP3.LUT R38, R16, R29, R28.reuse, 0x96, !PT ;  /* 0x0000001d10267212 */ /* 0x100fe400078e961c */
[----:B------:R-:W5:Y:S01]  /*85f0*/  LDL.128 R16, [UR5+0x40] ;  /* 0x00004005ff107983 */ /* 0x000f620008100c00 */
[----:B------:R-:W-:Y:S02]  /*8600*/  LOP3.LUT R0, R27, R30, RZ, 0x3c, !PT ;  /* 0x0000001e1b007212 */ /* 0x000fe400078e3cff */
[----:B------:R-:W-:Y:S02]  /*8610*/  LOP3.LUT R22, R29, 0xffff, R28, 0x48, !PT ;  /* 0x0000ffff1d167812 */ /* 0x000fe400078e481c */
[----:B0-----:R-:W-:-:S02]  /*8620*/  LOP3.LUT R31, R30, 0xffff, R23, 0x48, !PT ;  /* 0x0000ffff1e1f7812 */ /* 0x001fc400078e4817 */
[----:B------:R-:W-:Y:S02]  /*8630*/  LOP3.LUT R28, R23, 0xffff, R28, 0x48, !PT ;  /* 0x0000ffff171c7812 */ /* 0x000fe400078e481c */
[C---:B------:R-:W-:Y:S02]  /*8640*/  LOP3.LUT R26, R0.reuse, R24, R23, 0x96, !PT ;  /* 0x00000018001a7212 */ /* 0x040fe400078e9617 */
[----:B------:R-:W-:Y:S02]  /*8650*/  PRMT R33, R0, 0x7604, R33 ;  /* 0x0000760400217816 */ /* 0x000fe40000000021 */
[----:B-1----:R-:W-:Y:S02]  /*8660*/  LOP3.LUT R23, R20, 0xffff, RZ, 0xc0, !PT ;  /* 0x0000ffff14177812 */ /* 0x002fe400078ec0ff */
[----:B------:R-:W-:Y:S02]  /*8670*/  LOP3.LUT R0, R21, 0xffff, RZ, 0xc0, !PT ;  /* 0x0000ffff15007812 */ /* 0x000fe400078ec0ff */
[----:B------:R-:W-:-:S02]  /*8680*/  LOP3.LUT R20, R25, 0xffff, R20, 0x48, !PT ;  /* 0x0000ffff19147812 */ /* 0x000fc400078e4814 */
[C---:B------:R-:W-:Y:S02]  /*8690*/  LOP3.LUT R21, R26.reuse, 0xffff, R21, 0x48, !PT ;  /* 0x0000ffff1a157812 */ /* 0x040fe400078e4815 */
[----:B------:R-:W-:Y:S02]  /*86a0*/  PRMT R35, R35, 0x3340, R22 ;  /* 0x0000334023237816 */ /* 0x000fe40000000016 */
[----:B------:R-:W-:Y:S02]  /*86b0*/  LOP3.LUT R25, R25, 0xffff, RZ, 0xc0, !PT ;  /* 0x0000ffff19197812 */ /* 0x000fe400078ec0ff */
[----:B------:R-:W-:Y:S02]  /*86c0*/  LOP3.LUT R26, R26, 0xffff, RZ, 0xc0, !PT ;  /* 0x0000ffff1a1a7812 */ /* 0x000fe400078ec0ff */
[----:B------:R-:W-:Y:S02]  /*86d0*/  PRMT R0, R23, 0x3340, R0 ;  /* 0x0000334017007816 */ /* 0x000fe40000000000 */
[----:B------:R-:W-:-:S02]  /*86e0*/  LOP3.LUT R37, R37, 0xffff, RZ, 0xc0, !PT ;  /* 0x0000ffff25257812 */ /* 0x000fc400078ec0ff */
[----:B------:R-:W-:Y:S02]  /*86f0*/  LOP3.LUT R38, R38, 0xffff, RZ, 0xc0, !PT ;  /* 0x0000ffff26267812 */ /* 0x000fe400078ec0ff */
[----:B--2---:R-:W-:Y:S02]  /*8700*/  LOP3.LUT R27, R36, 0xffff, RZ, 0xc0, !PT ;  /* 0x0000ffff241b7812 */ /* 0x004fe400078ec0ff */
[----:B------:R-:W-:Y:S02]  /*8710*/  LOP3.LUT R32, R32, 0xffff, RZ, 0xc0, !PT ;  /* 0x0000ffff20207812 */ /* 0x000fe400078ec0ff */
[----:B------:R-:W-:Y:S02]  /*8720*/  PRMT R34, R34, 0x3340, R31 ;  /* 0x0000334022227816 */ /* 0x000fe4000000001f */
[----:B------:R-:W-:Y:S02]  /*8730*/  PRMT R25, R25, 0x3340, R26 ;  /* 0x0000334019197816 */ /* 0x000fe4000000001a */
[----:B------:R-:W-:-:S02]  /*8740*/  PRMT R0, R35, 0x5410, R0 ;  /* 0x0000541023007816 */ /* 0x000fc40000000000 */
[----:B------:R-:W-:Y:S02]  /*8750*/  PRMT R37, R37, 0x3340, R38 ;  /* 0x0000334025257816 */ /* 0x000fe40000000026 */
[----:B------:R-:W-:Y:S01]  /*8760*/  PRMT R20, R20, 0x3340, R21 ;  /* 0x0000334014147816 */ /* 0x000fe20000000015 */
[----:B------:R-:W-:Y:S01]  /*8770*/  STL.U16 [UR5+0x6], R41 ;  /* 0x00000629ff007987 */ /* 0x000fe20008100405 */
[----:B------:R-:W-:Y:S02]  /*8780*/  PRMT R28, R39, 0x3340, R28 ;  /* 0x00003340271c7816 */ /* 0x000fe4000000001c */
[----:B------:R-:W-:Y:S01]  /*8790*/  PRMT R27, R27, 0x3340, R32 ;  /* 0x000033401b1b7816 */ /* 0x000fe20000000020 */
[----:B------:R0:W-:Y:S01]  /*87a0*/  STL [UR5+0x4], R0 ;  /* 0x00000400ff007987 */ /* 0x0001e20008100805 */
[----:B------:R-:W-:Y:S02]  /*87b0*/  PRMT R34, R34, 0x5410, R25 ;  /* 0x0000541022227816 */ /* 0x000fe40000000019 */
[----:B------:R-:W-:-:S02]  /*87c0*/  PRMT R37, R37, 0x5410, R20 ;  /* 0x0000541025257816 */ /* 0x000fc40000000014 */
[----:B---3--:R-:W-:Y:S01]  /*87d0*/  PRMT R21, R14, 0x7770, RZ ;  /* 0x000077700e157816 */ /* 0x008fe200000000ff */
[----:B------:R-:W-:Y:S01]  /*87e0*/  STL.U16 [UR5+0xe], R33 ;  /* 0x00000e21ff007987 */ /* 0x000fe20008100405 */
[----:B------:R-:W-:Y:S02]  /*87f0*/  PRMT R36, R28, 0x5410, R27 ;  /* 0x000054101c247816 */ /* 0x000fe4000000001b */
[----:B0-----:R-:W-:Y:S02]  /*8800*/  PRMT R0, R15, 0x7770, RZ ;  /* 0x000077700f007816 */ /* 0x001fe400000000ff */
[C---:B------:R-:W-:Y:S02]  /*8810*/  PRMT R20, R13.reuse, 0x7770, RZ ;  /* 0x000077700d147816 */ /* 0x040fe400000000ff */
[C---:B------:R-:W-:Y:S02]  /*8820*/  PRMT R23, R13.reuse, 0x7772, RZ ;  /* 0x000077720d177816 */ /* 0x040fe400000000ff */
[----:B------:R-:W-:Y:S01]  /*8830*/  PRMT R26, R13, 0x7773, RZ ;  /* 0x000077730d1a7816 */ /* 0x000fe200000000ff */
[----:B------:R0:W-:Y:S01]  /*8840*/  STL [UR5+0xc], R34 ;  /* 0x00000c22ff007987 */ /* 0x0001e20008100805 */
[----:B------:R-:W-:-:S02]  /*8850*/  PRMT R25, R12, 0x7770, RZ ;  /* 0x000077700c197816 */ /* 0x000fc400000000ff */
[C---:B------:R-:W-:Y:S02]  /*8860*/  PRMT R22, R12.reuse, 0x7772, RZ ;  /* 0x000077720c167816 */ /* 0x040fe400000000ff */
[C---:B------:R-:W-:Y:S02]  /*8870*/  PRMT R31, R12.reuse, 0x7773, RZ ;  /* 0x000077730c1f7816 */ /* 0x040fe400000000ff */
[----:B------:R-:W-:Y:S02]  /*8880*/  PRMT R28, R12, 0x7771, RZ ;  /* 0x000077710c1c7816 */ /* 0x000fe400000000ff */
[C---:B------:R-:W-:Y:S02]  /*8890*/  PRMT R24, R14.reuse, 0x7771, RZ ;  /* 0x000077710e187816 */ /* 0x040fe400000000ff */
[----:B------:R-:W-:Y:S02]  /*88a0*/  PRMT R29, R13, 0x7771, RZ ;  /* 0x000077710d1d7816 */ /* 0x000fe400000000ff */
[----:B------:R-:W-:-:S02]  /*88b0*/  PRMT R12, R14, 0x7772, RZ ;  /* 0x000077720e0c7816 */ /* 0x000fc400000000ff */
[----:B------:R-:W-:Y:S02]  /*88c0*/  PRMT R27, R14, 0x7773, RZ ;  /* 0x000077730e1b7816 */ /* 0x000fe400000000ff */
[C---:B------:R-:W-:Y:S02]  /*88d0*/  PRMT R13, R15.reuse, 0x7772, RZ ;  /* 0x000077720f0d7816 */ /* 0x040fe400000000ff */
[C---:B------:R-:W-:Y:S02]  /*88e0*/  PRMT R14, R15.reuse, 0x7773, RZ ;  /* 0x000077730f0e7816 */ /* 0x040fe400000000ff */
[----:B0-----:R-:W-:Y:S01]  /*88f0*/  LOP3.LUT R34, R0, R21, RZ, 0x3c, !PT ;  /* 0x0000001500227212 */ /* 0x001fe200078e3cff */
[----:B------:R-:W-:Y:S01]  /*8900*/  STL.U16 [UR5+0xa], R42 ;  /* 0x00000a2aff007987 */ /* 0x000fe20008100405 */
[----:B------:R-:W-:Y:S02]  /*8910*/  PRMT R15, R15, 0x7771, RZ ;  /* 0x000077710f0f7816 */ /* 0x000fe400000000ff */
[----:B------:R-:W-:-:S02]  /*8920*/  LOP3.LUT R26, R26, R23, RZ, 0x3c, !PT ;  /* 0x000000171a1a7212 */ /* 0x000fc400078e3cff */
[----:B------:R-:W-:Y:S01]  /*8930*/  LOP3.LUT R32, R23, R20, RZ, 0x3c, !PT ;  /* 0x0000001417207212 */ /* 0x000fe200078e3cff */
[----:B------:R0:W-:Y:S01]  /*8940*/  STL.64 [UR5+0x8], R36 ;  /* 0x00000824ff007987 */ /* 0x0001e20008100a05 */
[----:B------:R-:W-:Y:S02]  /*8950*/  LOP3.LUT R28, R28, R25, RZ, 0x3c, !PT ;  /* 0x000000191c1c7212 */ /* 0x000fe400078e3cff */
[----:B------:R-:W-:Y:S02]  /*8960*/  LOP3.LUT R31, R31, R22, RZ, 0x3c, !PT ;  /* 0x000000161f1f7212 */ /* 0x000fe400078e3cff */
[----:B------:R-:W-:Y:S02]  /*8970*/  LOP3.LUT R23, R24, R21, RZ, 0x3c, !PT ;  /* 0x0000001518177212 */ /* 0x000fe400078e3cff */
[----:B------:R-:W-:Y:S02]  /*8980*/  LOP3.LUT R24, R27, R12, RZ, 0x3c, !PT ;  /* 0x0000000c1b187212 */ /* 0x000fe400078e3cff */
[----:B------:R-:W-:-:S02]  /*8990*/  LOP3.LUT R27, R14, R13, RZ, 0x3c, !PT ;  /* 0x0000000d0e1b7212 */ /* 0x000fc400078e3cff */
[----:B0-----:R-:W-:Y:S02]  /*89a0*/  LOP3.LUT R37, R34, R20, R25, 0x96, !PT ;  /* 0x0000001422257212 */ /* 0x001fe400078e9619 */
[-C--:B------:R-:W-:Y:S02]  /*89b0*/  LOP3.LUT R30, R15, R0.reuse, RZ, 0x3c, !PT ;  /* 0x000000000f1e7212 */ /* 0x080fe400078e3cff */
[----:B------:R-:W-:Y:S02]  /*89c0*/  LOP3.LUT R33, R13, R0, RZ, 0x3c, !PT ;  /* 0x000000000d217212 */ /* 0x000fe400078e3cff */
[----:B------:R-:W-:Y:S02]  /*89d0*/  LOP3.LUT R14, R12, R21, RZ, 0x3c, !PT ;  /* 0x000000150c0e7212 */ /* 0x000fe400078e3cff */
[----:B------:R-:W-:Y:S02]  /*89e0*/  LOP3.LUT R34, R0, 0xffff, R21, 0x48, !PT ;  /* 0x0000ffff00227812 */ /* 0x000fe400078e4815 */
[----:B------:R-:W-:-:S02]  /*89f0*/  LOP3.LUT R0, R22, R25, RZ, 0x3c, !PT ;  /* 0x0000001916007212 */ /* 0x000fc400078e3cff */
[----:B------:R-:W-:Y:S02]  /*8a00*/  LOP3.LUT R13, R31, R28, RZ, 0x3c, !PT ;  /* 0x0000001c1f0d7212 */ /* 0x000fe400078e3cff */
[----:B------:R-:W-:Y:S01]  /*8a10*/  LOP3.LUT R29, R29, R20, RZ, 0x3c, !PT ;  /* 0x000000141d1d7212 */ /* 0x000fe200078e3cff */
[----:B------:R0:W-:Y:S01]  /*8a20*/  STL.U16 [UR5+0x2], R40 ;  /* 0x00000228ff007987 */ /* 0x0001e20008100405 */
[--C-:B------:R-:W-:Y:S02]  /*8a30*/  LOP3.LUT R35, R20, 0xffff, R25.reuse, 0x48, !PT ;  /* 0x0000ffff14237812 */ /* 0x100fe400078e4819 */
[-CC-:B------:R-:W-:Y:S02]  /*8a40*/  LOP3.LUT R20, R32, R22.reuse, R25.reuse, 0x96, !PT ;  /* 0x0000001620147212 */ /* 0x180fe400078e9619 */
[--C-:B------:R-:W-:Y:S02]  /*8a50*/  LOP3.LUT R36, R14, R22, R25.reuse, 0x96, !PT ;  /* 0x000000160e247212 */ /* 0x100fe400078e9619 */
[----:B------:R-:W-:-:S02]  /*8a60*/  LOP3.LUT R39, R21, 0xffff, R25, 0x48, !PT ;  /* 0x0000ffff15277812 */ /* 0x000fc400078e4819 */
[----:B------:R-:W-:Y:S02]  /*8a70*/  LOP3.LUT R25, R33, R12, R21, 0x96, !PT ;  /* 0x0000000c21197212 */ /* 0x000fe400078e9615 */
[----:B0-----:R-:W-:Y:S02]  /*8a80*/  PRMT R40, R13, 0x7604, R0 ;  /* 0x000076040d287816 */ /* 0x001fe40000000000 */
[----:B------:R-:W-:Y:S02]  /*8a90*/  LOP3.LUT R15, R26, R29, RZ, 0x3c, !PT ;  /* 0x0000001d1a0f7212 */ /* 0x000fe400078e3cff */
[-C--:B------:R-:W-:Y:S02]  /*8aa0*/  LOP3.LUT R13, R24, R23.reuse, RZ, 0x3c, !PT ;  /* 0x00000017180d7212 */ /* 0x080fe400078e3cff */
[----:B------:R-:W-:Y:S02]  /*8ab0*/  LOP3.LUT R12, R30, R23, RZ, 0x3c, !PT ;  /* 0x000000171e0c7212 */ /* 0x000fe400078e3cff */
[----:B------:R-:W-:-:S02]  /*8ac0*/  PRMT R41, R15, 0x7604, R32 ;  /* 0x000076040f297816 */ /* 0x000fc40000000020 */
[-C--:B------:R-:W-:Y:S02]  /*8ad0*/  LOP3.LUT R21, R15, R31.reuse, R28, 0x96, !PT ;  /* 0x0000001f0f157212 */ /* 0x080fe400078e961c */
[C---:B------:R-:W-:Y:S02]  /*8ae0*/  PRMT R42, R13.reuse, 0x7604, R14 ;  /* 0x000076040d2a7816 */ /* 0x040fe4000000000e */
[--C-:B------:R-:W-:Y:S02]  /*8af0*/  LOP3.LUT R32, R13, R31, R28.reuse, 0x96, !PT ;  /* 0x0000001f0d207212 */ /* 0x100fe400078e961c */
[--C-:B------:R-:W-:Y:S02]  /*8b00*/  LOP3.LUT R38, R12, R29, R28.reuse, 0x96, !PT ;  /* 0x0000001d0c267212 */ /* 0x100fe400078e961c */
[----:B------:R-:W2:Y:S01]  /*8b10*/  LDL.128 R12, [UR5+0x50] ;  /* 0x00005005ff0c7983 */ /* 0x000ea20008100c00 */
[----:B------:R-:W-:Y:S02]  /*8b20*/  LOP3.LUT R0, R27, R30, RZ, 0x3c, !PT ;  /* 0x0000001e1b007212 */ /* 0x000fe400078e3cff */
[----:B------:R-:W-:Y:S01]  /*8b30*/  LOP3.LUT R22, R29, 0xffff, R28, 0x48, !PT ;  /* 0x0000ffff1d167812 */ /* 0x000fe200078e481c */
[----:B------:R0:W-:Y:S01]  /*8b40*/  STL.U8 [UR5+0x17], R26 ;  /* 0x0000171aff007987 */ /* 0x0001e20008100005 */
[----:B------:R-:W-:-:S03]  /*8b50*/  PRMT R33, R0, 0x7604, R33 ;  /* 0x0000760400217816 */ /* 0x000fc60000000021 */
[----:B------:R1:W-:Y:S04]  /*8b60*/  STL.U8 [UR5+0x13], R31 ;  /* 0x0000131fff007987 */ /* 0x0003e80008100005 */
[----:B------:R3:W-:Y:S01]  /*8b70*/  STL.U8 [UR5+0x11], R28 ;  /* 0x0000111cff007987 */ /* 0x0007e20008100005 */
[--C-:B0-----:R-:W-:Y:S02]  /*8b80*/  LOP3.LUT R26, R0, R24, R23.reuse, 0x96, !PT ;  /* 0x00000018001a7212 */ /* 0x101fe400078e9617 */
[----:B------:R-:W-:Y:S01]  /*8b90*/  LOP3.LUT R0, R21, 0xffff, RZ, 0xc0, !PT ;  /* 0x0000ffff15007812 */ /* 0x000fe200078ec0ff */
[----:B------:R0:W-:Y:S01]  /*8ba0*/  STL.U8 [UR5+0x19], R23 ;  /* 0x00001917ff007987 */ /* 0x0001e20008100005 */
[----:B-1----:R-:W-:Y:S02]  /*8bb0*/  LOP3.LUT R31, R30, 0xffff, R23, 0x48, !PT ;  /* 0x0000ffff1e1f7812 */ /* 0x002fe400078e4817 */
[----:B---3--:R-:W-:-:S02]  /*8bc0*/  LOP3.LUT R28, R23, 0xffff, R28, 0x48, !PT ;  /* 0x0000ffff171c7812 */ /* 0x008fc400078e481c */
[----:B0-----:R-:W-:Y:S02]  /*8bd0*/  LOP3.LUT R23, R20, 0xffff, RZ, 0xc0, !PT ;  /* 0x0000ffff14177812 */ /* 0x001fe400078ec0ff */
[----:B------:R-:W-:Y:S02]  /*8be0*/  LOP3.LUT R20, R25, 0xffff, R20, 0x48, !PT ;  /* 0x0000ffff19147812 */ /* 0x000fe400078e4814 */
[C---:B------:R-:W-:Y:S02]  /*8bf0*/  LOP3.LUT R21, R26.reuse, 0xffff, R21, 0x48, !PT ;  /* 0x0000ffff1a157812 */ /* 0x040fe400078e4815 */
[----:B------:R-:W-:Y:S02]  /*8c00*/  PRMT R35, R35, 0x3340, R22 ;  /* 0x0000334023237816 */ /* 0x000fe40000000016 */
[----:B------:R-:W-:Y:S02]  /*8c10*/  LOP3.LUT R25, R25, 0xffff, RZ, 0xc0, !PT ;  /* 0x0000ffff19197812 */ /* 0x000fe400078ec0ff */
[----:B------:R-:W-:-:S02]  /*8c20*/  LOP3.LUT R26, R26, 0xffff, RZ, 0xc0, !PT ;  /* 0x0000ffff1a1a7812 */ /* 0x000fc400078ec0ff */
[----:B------:R-:W-:Y:S01]  /*8c30*/  PRMT R0, R23, 0x3340, R0 ;  /* 0x0000334017007816 */ /* 0x000fe20000000000 */
[----:B------:R0:W-:Y:S01]  /*8c40*/  STL.U8 [UR5+0x1f], R27 ;  /* 0x00001f1bff007987 */ /* 0x0001e20008100005 */
[----:B------:R-:W-:Y:S02]  /*8c50*/  LOP3.LUT R37, R37, 0xffff, RZ, 0xc0, !PT ;  /* 0x0000ffff25257812 */ /* 0x000fe400078ec0ff */
[----:B------:R-:W-:Y:S02]  /*8c60*/  LOP3.LUT R38, R38, 0xffff, RZ, 0xc0, !PT ;  /* 0x0000ffff26267812 */ /* 0x000fe400078ec0ff */
[----:B------:R-:W-:Y:S02]  /*8c70*/  LOP3.LUT R32, R32, 0xffff, RZ, 0xc0, !PT ;  /* 0x0000ffff20207812 */ /* 0x000fe400078ec0ff */
[----:B------:R-:W-:Y:S02]  /*8c80*/  PRMT R34, R34, 0x3340, R31 ;  /* 0x0000334022227816 */ /* 0x000fe4000000001f */
[----:B0-----:R-:W-:-:S02]  /*8c90*/  LOP3.LUT R27, R36, 0xffff, RZ, 0xc0, !PT ;  /* 0x0000ffff241b7812 */ /* 0x001fc400078ec0ff */
[----:B------:R-:W-:Y:S02]  /*8ca0*/  PRMT R25, R25, 0x3340, R26 ;  /* 0x0000334019197816 */ /* 0x000fe4000000001a */
[----:B------:R-:W-:Y:S02]  /*8cb0*/  PRMT R0, R35, 0x5410, R0 ;  /* 0x0000541023007816 */ /* 0x000fe40000000000 */
[----:B------:R-:W-:Y:S02]  /*8cc0*/  PRMT R37, R37, 0x3340, R38 ;  /* 0x0000334025257816 */ /* 0x000fe40000000026 */
[----:B------:R-:W-:Y:S01]  /*8cd0*/  PRMT R20, R20, 0x3340, R21 ;  /* 0x0000334014147816 */ /* 0x000fe20000000015 */
[----:B------:R-:W-:Y:S01]  /*8ce0*/  STL.U8 [UR5+0x15], R29 ;  /* 0x0000151dff007987 */ /* 0x000fe20008100005 */
[----:B------:R-:W-:Y:S02]  /*8cf0*/  PRMT R28, R39, 0x3340, R28 ;  /* 0x00003340271c7816 */ /* 0x000fe4000000001c */
[----:B------:R-:W-:Y:S01]  /*8d00*/  PRMT R27, R27, 0x3340, R32 ;  /* 0x000033401b1b7816 */ /* 0x000fe20000000020 */
[----:B------:R-:W-:Y:S01]  /*8d10*/  STL.U16 [UR5+0x16], R41 ;  /* 0x00001629ff007987 */ /* 0x000fe20008100405 */
[----:B------:R-:W-:-:S02]  /*8d20*/  PRMT R34, R34, 0x5410, R25 ;  /* 0x0000541022227816 */ /* 0x000fc40000000019 */
[----:B------:R-:W-:Y:S01]  /*8d30*/  PRMT R37, R37, 0x5410, R20 ;  /* 0x0000541025257816 */ /* 0x000fe20000000014 */
[----:B------:R0:W-:Y:S01]  /*8d40*/  STL [UR5+0x14], R0 ;  /* 0x00001400ff007987 */ /* 0x0001e20008100805 */
[----:B----4-:R-:W-:Y:S02]  /*8d50*/  PRMT R21, R10, 0x7770, RZ ;  /* 0x000077700a157816 */ /* 0x010fe400000000ff */
[----:B------:R-:W-:Y:S01]  /*8d60*/  PRMT R36, R28, 0x5410, R27 ;  /* 0x000054101c247816 */ /* 0x000fe2000000001b */
[----:B------:R1:W-:Y:S01]  /*8d70*/  STL.U8 [UR5+0x1b], R24 ;  /* 0x00001b18ff007987 */ /* 0x0003e20008100005 */
[C---:B------:R-:W-:Y:S02]  /*8d80*/  PRMT R20, R9.reuse, 0x7770, RZ ;  /* 0x0000777009147816 */ /* 0x040fe400000000ff */
[----:B------:R-:W-:Y:S02]  /*8d90*/  PRMT R23, R9, 0x7772, RZ ;  /* 0x0000777209177816 */ /* 0x000fe400000000ff */
[----:B0-----:R-:W-:Y:S01]  /*8da0*/  PRMT R0, R11, 0x7770, RZ ;  /* 0x000077700b007816 */ /* 0x001fe200000000ff */
[----:B------:R-:W-:Y:S01]  /*8db0*/  STL.U8 [UR5+0x1d], R30 ;  /* 0x00001d1eff007987 */ /* 0x000fe20008100005 */
[----:B------:R-:W-:-:S02]  /*8dc0*/  PRMT R26, R9, 0x7773, RZ ;  /* 0x00007773091a7816 */ /* 0x000fc400000000ff */
[C---:B------:R-:W-:Y:S01]  /*8dd0*/  PRMT R25, R8.reuse, 0x7770, RZ ;  /* 0x0000777008197816 */ /* 0x040fe200000000ff */
[----:B------:R-:W-:Y:S01]  /*8de0*/  STL.U16 [UR5+0x1e], R33 ;  /* 0x00001e21ff007987 */ /* 0x000fe20008100405 */
[C---:B------:R-:W-:Y:S02]  /*8df0*/  PRMT R22, R8.reuse, 0x7772, RZ ;  /* 0x0000777208167816 */ /* 0x040fe400000000ff */
[C---:B------:R-:W-:Y:S01]  /*8e00*/  PRMT R31, R8.reuse, 0x7773, RZ ;  /* 0x00007773081f7816 */ /* 0x040fe200000000ff */
[----:B------:R0:W-:Y:S01]  /*8e10*/  STL [UR5+0x1c], R34 ;  /* 0x00001c22ff007987 */ /* 0x0001e20008100805 */
[----:B------:R-:W-:Y:S02]  /*8e20*/  PRMT R28, R8, 0x7771, RZ ;  /* 0x00007771081c7816 */ /* 0x000fe400000000ff */
[----:B-1----:R-:W-:Y:S02]  /*8e30*/  PRMT R24, R10, 0x7771, RZ ;  /* 0x000077710a187816 */ /* 0x002fe400000000ff */
[----:B------:R-:W-:-:S02]  /*8e40*/  PRMT R29, R9, 0x7771, RZ ;  /* 0x00007771091d7816 */ /* 0x000fc400000000ff */
[C---:B------:R-:W-:Y:S02]  /*8e50*/  PRMT R8, R10.reuse, 0x7772, RZ ;  /* 0x000077720a087816 */ /* 0x040fe400000000ff */
[----:B------:R-:W-:Y:S02]  /*8e60*/  PRMT R27, R10, 0x7773, RZ ;  /* 0x000077730a1b7816 */ /* 0x000fe400000000ff */
[C---:B------:R-:W-:Y:S02]  /*8e70*/  PRMT R9, R11.reuse, 0x7772, RZ ;  /* 0x000077720b097816 */ /* 0x040fe400000000ff */
[C---:B------:R-:W-:Y:S02]  /*8e80*/  PRMT R10, R11.reuse, 0x7773, RZ ;  /* 0x000077730b0a7816 */ /* 0x040fe400000000ff */
[----:B0-----:R-:W-:Y:S01]  /*8e90*/  LOP3.LUT R34, R0, R21, RZ, 0x3c, !PT ;  /* 0x0000001500227212 */ /* 0x001fe200078e3cff */
[----:B------:R-:W-:Y:S01]  /*8ea0*/  STL.U16 [UR5+0x1a], R42 ;  /* 0x00001a2aff007987 */ /* 0x000fe20008100405 */
[----:B------:R-:W-:-:S02]  /*8eb0*/  PRMT R11, R11, 0x7771, RZ ;  /* 0x000077710b0b7816 */ /* 0x000fc400000000ff */
[----:B------:R-:W-:Y:S02]  /*8ec0*/  LOP3.LUT R26, R26, R23, RZ, 0x3c, !PT ;  /* 0x000000171a1a7212 */ /* 0x000fe400078e3cff */
[----:B------:R-:W-:Y:S01]  /*8ed0*/  LOP3.LUT R32, R23, R20, RZ, 0x3c, !PT ;  /* 0x0000001417207212 */ /* 0x000fe200078e3cff */
[----:B------:R0:W-:Y:S01]  /*8ee0*/  STL.64 [UR5+0x18], R36 ;  /* 0x00001824ff007987 */ /* 0x0001e20008100a05 */
[----:B------:R-:W-:Y:S02]  /*8ef0*/  LOP3.LUT R28, R28, R25, RZ, 0x3c, !PT ;  /* 0x000000191c1c7212 */ /* 0x000fe400078e3cff */
[----:B------:R-:W-:Y:S02]  /*8f00*/  LOP3.LUT R31, R31, R22, RZ, 0x3c, !PT ;  /* 0x000000161f1f7212 */ /* 0x000fe400078e3cff */
[----:B------:R-:W-:Y:S02]  /*8f10*/  LOP3.LUT R23, R24, R21, RZ, 0x3c, !PT ;  /* 0x0000001518177212 */ /* 0x000fe400078e3cff */
[----:B------:R-:W-:-:S02]  /*8f20*/  LOP3.LUT R24, R27, R8, RZ, 0x3c, !PT ;  /* 0x000000081b187212 */ /* 0x000fc400078e3cff */
[----:B------:R-:W-:Y:S02]  /*8f30*/  LOP3.LUT R27, R10, R9, RZ, 0x3c, !PT ;  /* 0x000000090a1b7212 */ /* 0x000fe400078e3cff */
[----:B0-----:R-:W-:Y:S02]  /*8f40*/  LOP3.LUT R37, R34, R20, R25, 0x96, !PT ;  /* 0x0000001422257212 */ /* 0x001fe400078e9619 */
[-C--:B------:R-:W-:Y:S02]  /*8f50*/  LOP3.LUT R30, R11, R0.reuse, RZ, 0x3c, !PT ;  /* 0x000000000b1e7212 */ /* 0x080fe400078e3cff */
[----:B------:R-:W-:Y:S02]  /*8f60*/  LOP3.LUT R33, R9, R0, RZ, 0x3c, !PT ;  /* 0x0000000009217212 */ /* 0x000fe400078e3cff */
[----:B------:R-:W-:Y:S02]  /*8f70*/  LOP3.LUT R10, R8, R21, RZ, 0x3c, !PT ;  /* 0x00000015080a7212 */ /* 0x000fe400078e3cff */
[----:B------:R-:W-:-:S02]  /*8f80*/  LOP3.LUT R34, R0, 0xffff, R21, 0x48, !PT ;  /* 0x0000ffff00227812 */ /* 0x000fc400078e4815 */
[----:B------:R-:W-:Y:S02]  /*8f90*/  LOP3.LUT R0, R22, R25, RZ, 0x3c, !PT ;  /* 0x0000001916007212 */ /* 0x000fe400078e3cff */
[----:B------:R-:W-:Y:S02]  /*8fa0*/  LOP3.LUT R9, R31, R28, RZ, 0x3c, !PT ;  /* 0x0000001c1f097212 */ /* 0x000fe400078e3cff */
[----:B------:R-:W-:Y:S01]  /*8fb0*/  LOP3.LUT R29, R29, R20, RZ, 0x3c, !PT ;  /* 0x000000141d1d7212 */ /* 0x000fe200078e3cff */
[----:B------:R0:W-:Y:S01]  /*8fc0*/  STL.U16 [UR5+0x12], R40 ;  /* 0x00001228ff007987 */ /* 0x0001e20008100405 */
[--C-:B------:R-:W-:Y:S02]  /*8fd0*/  LOP3.LUT R35, R20, 0xffff, R25.reuse, 0x48, !PT ;  /* 0x0000ffff14237812 */ /* 0x100fe400078e4819 */
[-CC-:B------:R-:W-:Y:S02]  /*8fe0*/  LOP3.LUT R20, R32, R22.reuse, R25.reuse, 0x96, !PT ;  /* 0x0000001620147212 */ /* 0x180fe400078e9619 */
[----:B------:R-:W-:-:S02]  /*8ff0*/  LOP3.LUT R36, R10, R22, R25, 0x96, !PT ;  /* 0x000000160a247212 */ /* 0x000fc400078e9619 */
[----:B------:R-:W-:Y:S02]  /*9000*/  LOP3.LUT R39, R21, 0xffff, R25, 0x48, !PT ;  /* 0x0000ffff15277812 */ /* 0x000fe400078e4819 */
[----:B------:R-:W-:Y:S02]  /*9010*/  LOP3.LUT R25, R33, R8, R21, 0x96, !PT ;  /* 0x0000000821197212 */ /* 0x000fe400078e9615 */
[----:B0-----:R-:W-:Y:S02]  /*9020*/  PRMT R40, R9, 0x7604, R0 ;  /* 0x0000760409287816 */ /* 0x001fe40000000000 */
[----:B------:R-:W-:Y:S02]  /*9030*/  LOP3.LUT R11, R26, R29, RZ, 0x3c, !PT ;  /* 0x0000001d1a0b7212 */ /* 0x000fe400078e3cff */
[-C--:B------:R-:W-:Y:S02]  /*9040*/  LOP3.LUT R9, R24, R23.reuse, RZ, 0x3c, !PT ;  /* 0x0000001718097212 */ /* 0x080fe400078e3cff */
[----:B------:R-:W-:-:S02]  /*9050*/  LOP3.LUT R8, R30, R23, RZ, 0x3c, !PT ;  /* 0x000000171e087212 */ /* 0x000fc400078e3cff */
[C---:B------:R-:W-:Y:S02]  /*9060*/  PRMT R41, R11.reuse, 0x7604, R32 ;  /* 0x000076040b297816 */ /* 0x040fe40000000020 */
[-C--:B------:R-:W-:Y:S02]  /*9070*/  LOP3.LUT R21, R11, R31.reuse, R28, 0x96, !PT ;  /* 0x0000001f0b157212 */ /* 0x080fe400078e961c */
[C---:B------:R-:W-:Y:S02]  /*9080*/  PRMT R42, R9.reuse, 0x7604, R10 ;  /* 0x00007604092a7816 */ /* 0x040fe4000000000a */
[--C-:B------:R-:W-:Y:S02]  /*9090*/  LOP3.LUT R32, R9, R31, R28.reuse, 0x96, !PT ;  /* 0x0000001f09207212 */ /* 0x100fe400078e961c */
[----:B------:R-:W-:Y:S02]  /*90a0*/  LOP3.LUT R38, R8, R29, R28, 0x96, !PT ;  /* 0x0000001d08267212 */ /* 0x000fe400078e961c */
[----:B------:R-:W3:Y:S01]  /*90b0*/  LDL.128 R8, [UR5+0x60] ;  /* 0x00006005ff087983 */ /* 0x000ee20008100c00 */
[----:B------:R-:W-:-:S02]  /*90c0*/  LOP3.LUT R0, R27, R30, RZ, 0x3c, !PT ;  /* 0x0000001e1b007212 */ /* 0x000fc400078e3cff */
        /* <DEDUP_REMOVED lines=9> */
[----:B----4-:R-:W-:-:S02]  /*9160*/  LOP3.LUT R28, R23, 0xffff, R28, 0x48, !PT ;  /* 0x0000ffff171c7812 */ /* 0x010fc400078e481c */
        /* <DEDUP_REMOVED lines=24> */
[----:B-----5:R-:W-:Y:S02]  /*92f0*/  PRMT R21, R6, 0x7770, RZ ;  /* 0x0000777006157816 */ /* 0x020fe400000000ff */
        /* <DEDUP_REMOVED lines=53> */
[----:B------:R-:W4:Y:S01]  /*9650*/  LDL.128 R4, [UR5+0x70] ;  /* 0x00007005ff047983 */ /* 0x000f220008100c00 */
        /* <DEDUP_REMOVED lines=10> */
[----:B-----5:R-:W-:-:S02]  /*9700*/  LOP3.LUT R28, R23, 0xffff, R28, 0x48, !PT ;  /* 0x0000ffff171c7812 */ /* 0x020fc400078e481c */
        /* <DEDUP_REMOVED lines=24> */
[----:B------:R-:W-:Y:S02]  /*9890*/  PRMT R21, R18, 0x7770, RZ ;  /* 0x0000777012157816 */ /* 0x000fe400000000ff */
        /* <DEDUP_REMOVED lines=53> */
[----:B------:R-:W5:Y:S01]  /*9bf0*/  LDL.128 R16, [UR5+0x80] ;  /* 0x00008005ff107983 */ /* 0x000f620008100c00 */
        /* <DEDUP_REMOVED lines=10> */
[----:B--2---:R-:W-:-:S02]  /*9ca0*/  LOP3.LUT R28, R23, 0xffff, R28, 0x48, !PT ;  /* 0x0000ffff171c7812 */ /* 0x004fc400078e481c */
        /* <DEDUP_REMOVED lines=78> */
[----:B------:R-:W2:Y:S01]  /*a190*/  LDL.128 R12, [UR5+0x90] ;  /* 0x00009005ff0c7983 */ /* 0x000ea20008100c00 */
        /* <DEDUP_REMOVED lines=385> */
[----:B------:R-:W-:Y:S01]  /*b9b0*/  PRMT R0, R35, 0x5410, R0 ;  /* 0x0000541023007816 */ /* 0x000fe20000000000 */
[----:B------:R-:W-:Y:S01]  /*b9c0*/  STL.U8 [UR5+0x95], R29 ;  /* 0x0000951dff007987 */ /* 0x000fe20008100005 */
[----:B------:R-:W-:Y:S02]  /*b9d0*/  PRMT R28, R39, 0x3340, R28 ;  /* 0x00003340271c7816 */ /* 0x000fe4000000001c */
[----:B------:R-:W-:Y:S01]  /*b9e0*/  PRMT R27, R27, 0x3340, R32 ;  /* 0x000033401b1b7816 */ /* 0x000fe20000000020 */
[----:B------:R-:W-:Y:S01]  /*b9f0*/  STL.U16 [UR5+0x96], R41 ;  /* 0x00009629ff007987 */ /* 0x000fe20008100405 */
[----:B------:R-:W-:Y:S02]  /*ba00*/  PRMT R37, R37, 0x3340, R38 ;  /* 0x0000334025257816 */ /* 0x000fe40000000026 */
[----:B------:R-:W-:Y:S01]  /*ba10*/  PRMT R20, R20, 0x3340, R21 ;  /* 0x0000334014147816 */ /* 0x000fe20000000015 */
[----:B------:R0:W-:Y:S01]  /*ba20*/  STL [UR5+0x94], R0 ;  /* 0x00009400ff007987 */ /* 0x0001e20008100805 */
[----:B------:R-:W-:-:S02]  /*ba30*/  PRMT R34, R34, 0x5410, R25 ;  /* 0x0000541022227816 */ /* 0x000fc40000000019 */
[----:B------:R-:W-:Y:S01]  /*ba40*/  PRMT R21, R10, 0x7770, RZ ;  /* 0x000077700a157816 */ /* 0x000fe200000000ff */
[----:B------:R1:W-:Y:S01]  /*ba50*/  STL.U8 [UR5+0x9b], R24 ;  /* 0x00009b18ff007987 */ /* 0x0003e20008100005 */
[----:B------:R-:W-:Y:S02]  /*ba60*/  PRMT R36, R28, 0x5410, R27 ;  /* 0x000054101c247816 */ /* 0x000fe4000000001b */
[----:B------:R-:W-:Y:S02]  /*ba70*/  PRMT R37, R37, 0x5410, R20 ;  /* 0x0000541025257816 */ /* 0x000fe40000000014 */
[----:B0-----:R-:W-:Y:S01]  /*ba80*/  PRMT R0, R11, 0x7770, RZ ;  /* 0x000077700b007816 */ /* 0x001fe200000000ff */
[----:B------:R-:W-:Y:S01]  /*ba90*/  STL.U8 [UR5+0x9d], R30 ;  /* 0x00009d1eff007987 */ /* 0x000fe20008100005 */
[C---:B------:R-:W-:Y:S02]  /*baa0*/  PRMT R25, R8.reuse, 0x7770, RZ ;  /* 0x0000777008197816 */ /* 0x040fe400000000ff */
[C---:B------:R-:W-:Y:S01]  /*bab0*/  PRMT R22, R8.reuse, 0x7772, RZ ;  /* 0x0000777208167816 */ /* 0x040fe200000000ff */
[----:B------:R-:W-:Y:S01]  /*bac0*/  STL.U16 [UR5+0x9e], R33 ;  /* 0x00009e21ff007987 */ /* 0x000fe20008100405 */
[----:B------:R-:W-:-:S02]  /*bad0*/  PRMT R31, R8, 0x7773, RZ ;  /* 0x00007773081f7816 */ /* 0x000fc400000000ff */
[----:B------:R-:W-:Y:S01]  /*bae0*/  PRMT R28, R8, 0x7771, RZ ;  /* 0x00007771081c7816 */ /* 0x000fe200000000ff */
[----:B------:R0:W-:Y:S01]  /*baf0*/  STL [UR5+0x9c], R34 ;  /* 0x00009c22ff007987 */ /* 0x0001e20008100805 */
[C---:B------:R-:W-:Y:S02]  /*bb00*/  PRMT R20, R9.reuse, 0x7770, RZ ;  /* 0x0000777009147816 */ /* 0x040fe400000000ff */
[C---:B------:R-:W-:Y:S02]  /*bb10*/  PRMT R23, R9.reuse, 0x7772, RZ ;  /* 0x0000777209177816 */ /* 0x040fe400000000ff */
[C---:B------:R-:W-:Y:S02]  /*bb20*/  PRMT R26, R9.reuse, 0x7773, RZ ;  /* 0x00007773091a7816 */ /* 0x040fe400000000ff */
[----:B------:R-:W-:Y:S02]  /*bb30*/  PRMT R29, R9, 0x7771, RZ ;  /* 0x00007771091d7816 */ /* 0x000fe400000000ff */
[----:B------:R-:W-:-:S02]  /*bb40*/  PRMT R8, R10, 0x7772, RZ ;  /* 0x000077720a087816 */ /* 0x000fc400000000ff */
[C---:B------:R-:W-:Y:S02]  /*bb50*/  PRMT R27, R10.reuse, 0x7773, RZ ;  /* 0x000077730a1b7816 */ /* 0x040fe400000000ff */
[----:B-1----:R-:W-:Y:S02]  /*bb60*/  PRMT R24, R10, 0x7771, RZ ;  /* 0x000077710a187816 */ /* 0x002fe400000000ff */
[C---:B------:R-:W-:Y:S02]  /*bb70*/  PRMT R9, R11.reuse, 0x7772, RZ ;  /* 0x000077720b097816 */ /* 0x040fe400000000ff */
[C---:B------:R-:W-:Y:S02]  /*bb80*/  PRMT R10, R11.reuse, 0x7773, RZ ;  /* 0x000077730b0a7816 */ /* 0x040fe400000000ff */
[----:B0-----:R-:W-:Y:S01]  /*bb90*/  LOP3.LUT R34, R0, R21, RZ, 0x3c, !PT ;  /* 0x0000001500227212 */ /* 0x001fe200078e3cff */
[----:B------:R-:W-:Y:S01]  /*bba0*/  STL.U16 [UR5+0x9a], R42 ;  /* 0x00009a2aff007987 */ /* 0x000fe20008100405 */
[----:B------:R-:W-:-:S02]  /*bbb0*/  PRMT R11, R11, 0x7771, RZ ;  /* 0x000077710b0b7816 */ /* 0x000fc400000000ff */
        /* <DEDUP_REMOVED lines=16> */
[----:B------:R-:W-:Y:S02]  /*bcc0*/  LOP3.LUT R10, R8, R21, RZ, 0x3c, !PT ;  /* 0x00000015080a7212 */ /* 0x000fe400078e3cff */
[----:B------:R-:W-:Y:S02]  /*bcd0*/  LOP3.LUT R11, R26, R29, RZ, 0x3c, !PT ;  /* 0x0000001d1a0b7212 */ /* 0x000fe400078e3cff */
[----:B------:R-:W-:Y:S02]  /*bce0*/  LOP3.LUT R35, R20, 0xffff, R25, 0x48, !PT ;  /* 0x0000ffff14237812 */ /* 0x000fe400078e4819 */
[----:B0-----:R-:W-:-:S02]  /*bcf0*/  PRMT R40, R9, 0x7604, R0 ;  /* 0x0000760409287816 */ /* 0x001fc40000000000 */
[----:B------:R-:W-:Y:S02]  /*bd00*/  LOP3.LUT R9, R24, R23, RZ, 0x3c, !PT ;  /* 0x0000001718097212 */ /* 0x000fe400078e3cff */
[-CC-:B------:R-:W-:Y:S02]  /*bd10*/  LOP3.LUT R20, R32, R22.reuse, R25.reuse, 0x96, !PT ;  /* 0x0000001620147212 */ /* 0x180fe400078e9619 */
[--C-:B------:R-:W-:Y:S02]  /*bd20*/  LOP3.LUT R36, R10, R22, R25.reuse, 0x96, !PT ;  /* 0x000000160a247212 */ /* 0x100fe400078e9619 */
[----:B------:R-:W-:Y:S02]  /*bd30*/  LOP3.LUT R39, R21, 0xffff, R25, 0x48, !PT ;  /* 0x0000ffff15277812 */ /* 0x000fe400078e4819 */
[----:B------:R-:W-:Y:S02]  /*bd40*/  LOP3.LUT R25, R33, R8, R21, 0x96, !PT ;  /* 0x0000000821197212 */ /* 0x000fe400078e9615 */
[----:B------:R-:W-:-:S02]  /*bd50*/  PRMT R41, R11, 0x7604, R32 ;  /* 0x000076040b297816 */ /* 0x000fc40000000020 */
[-C--:B------:R-:W-:Y:S02]  /*bd60*/  LOP3.LUT R21, R11, R31.reuse, R28, 0x96, !PT ;  /* 0x0000001f0b157212 */ /* 0x080fe400078e961c */
[C---:B------:R-:W-:Y:S02]  /*bd70*/  PRMT R42, R9.reuse, 0x7604, R10 ;  /* 0x00007604092a7816 */ /* 0x040fe4000000000a */
[--C-:B------:R-:W-:Y:S02]  /*bd80*/  LOP3.LUT R32, R9, R31, R28.reuse, 0x96, !PT ;  /* 0x0000001f09207212 */ /* 0x100fe400078e961c */
[----:B------:R-:W-:Y:S01]  /*bd90*/  LOP3.LUT R22, R30, R23, RZ, 0x3c, !PT ;  /* 0x000000171e167212 */ /* 0x000fe200078e3cff */
[----:B------:R-:W3:Y:S01]  /*bda0*/  LDL.128 R8, [UR5+0xe0] ;  /* 0x0000e005ff087983 */ /* 0x000ee20008100c00 */
[----:B------:R-:W-:Y:S02]  /*bdb0*/  LOP3.LUT R0, R27, R30, RZ, 0x3c, !PT ;  /* 0x0000001e1b007212 */ /* 0x000fe400078e3cff */
[--C-:B------:R-:W-:Y:S01]  /*bdc0*/  LOP3.LUT R38, R22, R29, R28.reuse, 0x96, !PT ;  /* 0x0000001d16267212 */ /* 0x100fe200078e961c */
[----:B------:R0:W-:Y:S01]  /*bdd0*/  STL.U8 [UR5+0xa7], R26 ;  /* 0x0000a71aff007987 */ /* 0x0001e20008100005 */
[----:B------:R-:W-:-:S02]  /*bde0*/  LOP3.LUT R22, R29, 0xffff, R28, 0x48, !PT ;  /* 0x0000ffff1d167812 */ /* 0x000fc400078e481c */
[C---:B------:R-:W-:Y:S01]  /*bdf0*/  PRMT R33, R0.reuse, 0x7604, R33 ;  /* 0x0000760400217816 */ /* 0x040fe20000000021 */
[----:B------:R1:W-:Y:S04]  /*be00*/  STL.U8 [UR5+0xa3], R31 ;  /* 0x0000a31fff007987 */ /* 0x0003e80008100005 */
[----:B------:R4:W-:Y:S01]  /*be10*/  STL.U8 [UR5+0xa1], R28 ;  /* 0x0000a11cff007987 */ /* 0x0009e20008100005 */
[--C-:B0-----:R-:W-:Y:S02]  /*be20*/  LOP3.LUT R26, R0, R24, R23.reuse, 0x96, !PT ;  /* 0x00000018001a7212 */ /* 0x101fe400078e9617 */
[----:B------:R-:W-:Y:S01]  /*be30*/  LOP3.LUT R0, R21, 0xffff, RZ, 0xc0, !PT ;  /* 0x0000ffff15007812 */ /* 0x000fe200078ec0ff */
[----:B------:R0:W-:Y:S01]  /*be40*/  STL.U8 [UR5+0xa9], R23 ;  /* 0x0000a917ff007987 */ /* 0x0001e20008100005 */
[----:B-1----:R-:W-:-:S02]  /*be50*/  LOP3.LUT R31, R30, 0xffff, R23, 0x48, !PT ;  /* 0x0000ffff1e1f7812 */ /* 0x002fc400078e4817 */
[----:B----4-:R-:W-:Y:S02]  /*be60*/  LOP3.LUT R28, R23, 0xffff, R28, 0x48, !PT ;  /* 0x0000ffff171c7812 */ /* 0x010fe400078e481c */
[----:B0-----:R-:W-:Y:S02]  /*be70*/  LOP3.LUT R23, R20, 0xffff, RZ, 0xc0, !PT ;  /* 0x0000ffff14177812 */ /* 0x001fe400078ec0ff */
[----:B------:R-:W-:Y:S02]  /*be80*/  LOP3.LUT R20, R25, 0xffff, R20, 0x48, !PT ;  /* 0x0000ffff19147812 */ /* 0x000fe400078e4814 */
[----:B------:R-:W-:Y:S02]  /*be90*/  LOP3.LUT R21, R26, 0xffff, R21, 0x48, !PT ;  /* 0x0000ffff1a157812 */ /* 0x000fe400078e4815 */
[----:B------:R-:W-:Y:S02]  /*bea0*/  PRMT R35, R35, 0x3340, R22 ;  /* 0x0000334023237816 */ /* 0x000fe40000000016 */
[----:B------:R-:W-:-:S02]  /*beb0*/  LOP3.LUT R25, R25, 0xffff, RZ, 0xc0, !PT ;  /* 0x0000ffff19197812 */ /* 0x000fc400078ec0ff */
[----:B------:R-:W-:Y:S02]  /*bec0*/  LOP3.LUT R26, R26, 0xffff, RZ, 0xc0, !PT ;  /* 0x0000ffff1a1a7812 */ /* 0x000fe400078ec0ff */
[----:B------:R-:W-:Y:S01]  /*bed0*/  PRMT R0, R23, 0x3340, R0 ;  /* 0x0000334017007816 */ /* 0x000fe20000000000 */
[----:B------:R0:W-:Y:S01]  /*bee0*/  STL.U8 [UR5+0xaf], R27 ;  /* 0x0000af1bff007987 */ /* 0x0001e20008100005 */
[----:B------:R-:W-:Y:S02]  /*bef0*/  LOP3.LUT R37, R37, 0xffff, RZ, 0xc0, !PT ;  /* 0x0000ffff25257812 */ /* 0x000fe400078ec0ff */
[----:B------:R-:W-:Y:S02]  /*bf00*/  LOP3.LUT R32, R32, 0xffff, RZ, 0xc0, !PT ;  /* 0x0000ffff20207812 */ /* 0x000fe400078ec0ff */
[----:B------:R-:W-:Y:S02]  /*bf10*/  LOP3.LUT R38, R38, 0xffff, RZ, 0xc0, !PT ;  /* 0x0000ffff26267812 */ /* 0x000fe400078ec0ff */
[----:B------:R-:W-:-:S02]  /*bf20*/  PRMT R34, R34, 0x3340, R31 ;  /* 0x0000334022227816 */ /* 0x000fc4000000001f */
[----:B0-----:R-:W-:Y:S02]  /*bf30*/  LOP3.LUT R27, R36, 0xffff, RZ, 0xc0, !PT ;  /* 0x0000ffff241b7812 */ /* 0x001fe400078ec0ff */
        /* <DEDUP_REMOVED lines=9> */
[----:B------:R-:W-:Y:S02]  /*bfd0*/  PRMT R34, R34, 0x5410, R25 ;  /* 0x0000541022227816 */ /* 0x000fe40000000019 */
[----:B------:R-:W-:Y:S01]  /*bfe0*/  PRMT R21, R6, 0x7770, RZ ;  /* 0x0000777006157816 */ /* 0x000fe200000000ff */
[----:B------:R1:W-:Y:S01]  /*bff0*/  STL.U8 [UR5+0xab], R24 ;  /* 0x0000ab18ff007987 */ /* 0x0003e20008100005 */
[----:B------:R-:W-:Y:S02]  /*c000*/  PRMT R36, R28, 0x5410, R27 ;  /* 0x000054101c247816 */ /* 0x000fe4000000001b */
[----:B------:R-:W-:Y:S02]  /*c010*/  PRMT R37, R37, 0x5410, R20 ;  /* 0x0000541025257816 */ /* 0x000fe40000000014 */
[----:B0-----:R-:W-:Y:S01]  /*c020*/  PRMT R0, R7, 0x7770, RZ ;  /* 0x0000777007007816 */ /* 0x001fe200000000ff */
[----:B------:R-:W-:Y:S01]  /*c030*/  STL.U8 [UR5+0xad], R30 ;  /* 0x0000ad1eff007987 */ /* 0x000fe20008100005 */
[----:B------:R-:W-:-:S02]  /*c040*/  PRMT R25, R4, 0x7770, RZ ;  /* 0x0000777004197816 */ /* 0x000fc400000000ff */
[C---:B------:R-:W-:Y:S01]  /*c050*/  PRMT R22, R4.reuse, 0x7772, RZ ;  /* 0x0000777204167816 */ /* 0x040fe200000000ff */
[----:B------:R-:W-:Y:S01]  /*c060*/  STL.U16 [UR5+0xae], R33 ;  /* 0x0000ae21ff007987 */ /* 0x000fe20008100405 */
[C---:B------:R-:W-:Y:S02]  /*c070*/  PRMT R31, R4.reuse, 0x7773, RZ ;  /* 0x00007773041f7816 */ /* 0x040fe400000000ff */
[----:B------:R-:W-:Y:S01]  /*c080*/  PRMT R28, R4, 0x7771, RZ ;  /* 0x00007771041c7816 */ /* 0x000fe200000000ff */
[----:B------:R0:W-:Y:S01]  /*c090*/  STL [UR5+0xac], R34 ;  /* 0x0000ac22ff007987 */ /* 0x0001e20008100805 */
[C---:B------:R-:W-:Y:S02]  /*c0a0*/  PRMT R20, R5.reuse, 0x7770, RZ ;  /* 0x0000777005147816 */ /* 0x040fe400000000ff */
[C---:B------:R-:W-:Y:S02]  /*c0b0*/  PRMT R23, R5.reuse, 0x7772, RZ ;  /* 0x0000777205177816 */ /* 0x040fe400000000ff */
[----:B------:R-:W-:-:S02]  /*c0c0*/  PRMT R26, R5, 0x7773, RZ ;  /* 0x00007773051a7816 */ /* 0x000fc400000000ff */
[----:B------:R-:W-:Y:S02]  /*c0d0*/  PRMT R29, R5, 0x7771, RZ ;  /* 0x00007771051d7816 */ /* 0x000fe400000000ff */
[C---:B------:R-:W-:Y:S02]  /*c0e0*/  PRMT R4, R6.reuse, 0x7772, RZ ;  /* 0x0000777206047816 */ /* 0x040fe400000000ff */
[C---:B------:R-:W-:Y:S02]  /*c0f0*/  PRMT R27, R6.reuse, 0x7773, RZ ;  /* 0x00007773061b7816 */ /* 0x040fe400000000ff */
[----:B-1----:R-:W-:Y:S02]  /*c100*/  PRMT R24, R6, 0x7771, RZ ;  /* 0x0000777106187816 */ /* 0x002fe400000000ff */
[C---:B------:R-:W-:Y:S02]  /*c110*/  PRMT R5, R7.reuse, 0x7772, RZ ;  /* 0x0000777207057816 */ /* 0x040fe400000000ff */
[----:B------:R-:W-:-:S02]  /*c120*/  PRMT R6, R7, 0x7773, RZ ;  /* 0x0000777307067816 */ /* 0x000fc400000000ff */
[----:B0-----:R-:W-:Y:S01]  /*c130*/  LOP3.LUT R34, R0, R21, RZ, 0x3c, !PT ;  /* 0x0000001500227212 */ /* 0x001fe200078e3cff */
[----:B------:R-:W-:Y:S01]  /*c140*/  STL.U16 [UR5+0xaa], R42 ;  /* 0x0000aa2aff007987 */ /* 0x000fe20008100405 */
[----:B------:R-:W-:Y:S02]  /*c150*/  PRMT R7, R7, 0x7771, RZ ;  /* 0x0000777107077816 */ /* 0x000fe400000000ff */
[----:B------:R-:W-:Y:S01]  /*c160*/  LOP3.LUT R28, R28, R25, RZ, 0x3c, !PT ;  /* 0x000000191c1c7212 */ /* 0x000fe200078e3cff */
[----:B------:R0:W-:Y:S01]  /*c170*/  STL.64 [UR5+0xa8], R36 ;  /* 0x0000a824ff007987 */ /* 0x0001e20008100a05 */
[----:B------:R-:W-:Y:S02]  /*c180*/  LOP3.LUT R31, R31, R22, RZ, 0x3c, !PT ;  /* 0x000000161f1f7212 */ /* 0x000fe400078e3cff */
[----:B------:R-:W-:Y:S02]  /*c190*/  LOP3.LUT R26, R26, R23, RZ, 0x3c, !PT ;  /* 0x000000171a1a7212 */ /* 0x000fe400078e3cff */
[----:B------:R-:W-:-:S02]  /*c1a0*/  LOP3.LUT R32, R23, R20, RZ, 0x3c, !PT ;  /* 0x0000001417207212 */ /* 0x000fc400078e3cff */
[----:B------:R-:W-:Y:S02]  /*c1b0*/  LOP3.LUT R23, R24, R21, RZ, 0x3c, !PT ;  /* 0x0000001518177212 */ /* 0x000fe400078e3cff */
[----:B------:R-:W-:Y:S02]  /*c1c0*/  LOP3.LUT R24, R27, R4, RZ, 0x3c, !PT ;  /* 0x000000041b187212 */ /* 0x000fe400078e3cff */
[----:B0-----:R-:W-:Y:S02]  /*c1d0*/  LOP3.LUT R37, R34, R20, R25, 0x96, !PT ;  /* 0x0000001422257212 */ /* 0x001fe400078e9619 */
[-C--:B------:R-:W-:Y:S02]  /*c1e0*/  LOP3.LUT R30, R7, R0.reuse, RZ, 0x3c, !PT ;  /* 0x00000000071e7212 */ /* 0x080fe400078e3cff */
[----:B------:R-:W-:Y:S02]  /*c1f0*/  LOP3.LUT R27, R6, R5, RZ, 0x3c, !PT ;  /* 0x00000005061b7212 */ /* 0x000fe400078e3cff */
[----:B------:R-:W-:-:S02]  /*c200*/  LOP3.LUT R33, R5, R0, RZ, 0x3c, !PT ;  /* 0x0000000005217212 */ /* 0x000fc400078e3cff */
[----:B------:R-:W-:Y:S02]  /*c210*/  LOP3.LUT R34, R0, 0xffff, R21, 0x48, !PT ;  /* 0x0000ffff00227812 */ /* 0x000fe400078e4815 */
[----:B------:R-:W-:Y:S02]  /*c220*/  LOP3.LUT R0, R22, R25, RZ, 0x3c, !PT ;  /* 0x0000001916007212 */ /* 0x000fe400078e3cff */
[----:B------:R-:W-:Y:S02]  /*c230*/  LOP3.LUT R5, R31, R28, RZ, 0x3c, !PT ;  /* 0x0000001c1f057212 */ /* 0x000fe400078e3cff */
[----:B------:R-:W-:Y:S01]  /*c240*/  LOP3.LUT R29, R29, R20, RZ, 0x3c, !PT ;  /* 0x000000141d1d7212 */ /* 0x000fe200078e3cff */
[----:B------:R0:W-:Y:S01]  /*c250*/  STL.U16 [UR5+0xa2], R40 ;  /* 0x0000a228ff007987 */ /* 0x0001e20008100405 */
[----:B------:R-:W-:Y:S02]  /*c260*/  LOP3.LUT R6, R4, R21, RZ, 0x3c, !PT ;  /* 0x0000001504067212 */ /* 0x000fe400078e3cff */
[----:B------:R-:W-:-:S02]  /*c270*/  LOP3.LUT R7, R26, R29, RZ, 0x3c, !PT ;  /* 0x0000001d1a077212 */ /* 0x000fc400078e3cff */
[--C-:B------:R-:W-:Y:S02]  /*c280*/  LOP3.LUT R35, R20, 0xffff, R25.reuse, 0x48, !PT ;  /* 0x0000ffff14237812 */ /* 0x100fe400078e4819 */
[----:B0-----:R-:W-:Y:S02]  /*c290*/  PRMT R40, R5, 0x7604, R0 ;  /* 0x0000760405287816 */ /* 0x001fe40000000000 */
[----:B------:R-:W-:Y:S02]  /*c2a0*/  LOP3.LUT R5, R24, R23, RZ, 0x3c, !PT ;  /* 0x0000001718057212 */ /* 0x000fe400078e3cff */
[-CC-:B------:R-:W-:Y:S02]  /*c2b0*/  LOP3.LUT R20, R32, R22.reuse, R25.reuse, 0x96, !PT ;  /* 0x0000001620147212 */ /* 0x180fe400078e9619 */
[--C-:B------:R-:W-:Y:S02]  /*c2c0*/  LOP3.LUT R36, R6, R22, R25.reuse, 0x96, !PT ;  /* 0x0000001606247212 */ /* 0x100fe400078e9619 */
[----:B------:R-:W-:-:S02]  /*c2d0*/  LOP3.LUT R39, R21, 0xffff, R25, 0x48, !PT ;  /* 0x0000ffff15277812 */ /* 0x000fc400078e4819 */
[----:B------:R-:W-:Y:S02]  /*c2e0*/  LOP3.LUT R25, R33, R4, R21, 0x96, !PT ;  /* 0x0000000421197212 */ /* 0x000fe400078e9615 */
[C---:B------:R-:W-:Y:S02]  /*c2f0*/  PRMT R41, R7.reuse, 0x7604, R32 ;  /* 0x0000760407297816 */ /* 0x040fe40000000020 */
[-C--:B------:R-:W-:Y:S02]  /*c300*/  LOP3.LUT R21, R7, R31.reuse, R28, 0x96, !PT ;  /* 0x0000001f07157212 */ /* 0x080fe400078e961c */
[C---:B------:R-:W-:Y:S02]  /*c310*/  PRMT R42, R5.reuse, 0x7604, R6 ;  /* 0x00007604052a7816 */ /* 0x040fe40000000006 */
[----:B------:R-:W-:Y:S02]  /*c320*/  LOP3.LUT R32, R5, R31, R28, 0x96, !PT ;  /* 0x0000001f05207212 */ /* 0x000fe400078e961c */
[----:B------:R-:W4:Y:S01]  /*c330*/  LDL.128 R4, [UR5+0xf0] ;  /* 0x0000f005ff047983 */ /* 0x000f220008100c00 */
[----:B------:R-:W-:-:S02]  /*c340*/  LOP3.LUT R22, R30, R23, RZ, 0x3c, !PT ;  /* 0x000000171e167212 */ /* 0x000fc400078e3cff */
[----:B------:R-:W-:Y:S01]  /*c350*/  LOP3.LUT R0, R27, R30, RZ, 0x3c, !PT ;  /* 0x0000001e1b007212 */ /* 0x000fe200078e3cff */
[----:B------:R0:W-:Y:S01]  /*c360*/  STL.U8 [UR5+0xb7], R26 ;  /* 0x0000b71aff007987 */ /* 0x0001e20008100005 */
[--C-:B------:R-:W-:Y:S02]  /*c370*/  LOP3.LUT R38, R22, R29, R28.reuse, 0x96, !PT ;  /* 0x0000001d16267212 */ /* 0x100fe400078e961c */
[----:B------:R-:W-:Y:S01]  /*c380*/  LOP3.LUT R22, R29, 0xffff, R28, 0x48, !PT ;  /* 0x0000ffff1d167812 */ /* 0x000fe200078e481c */
[----:B------:R1:W-:Y:S01]  /*c390*/  STL.U8 [UR5+0xb3], R31 ;  /* 0x0000b31fff007987 */ /* 0x0003e20008100005 */
[----:B------:R-:W-:-:S03]  /*c3a0*/  PRMT R33, R0, 0x7604, R33 ;  /* 0x0000760400217816 */ /* 0x000fc60000000021 */
[----:B------:R5:W-:Y:S01]  /*c3b0*/  STL.U8 [UR5+0xb1], R28 ;  /* 0x0000b11cff007987 */ /* 0x000be20008100005 */
[--C-:B0-----:R-:W-:Y:S02]  /*c3c0*/  LOP3.LUT R26, R0, R24, R23.reuse, 0x96, !PT ;  /* 0x00000018001a7212 */ /* 0x101fe400078e9617 */
[----:B------:R-:W-:Y:S01]  /*c3d0*/  LOP3.LUT R0, R21, 0xffff, RZ, 0xc0, !PT ;  /* 0x0000ffff15007812 */ /* 0x000fe200078ec0ff */
[----:B------:R0:W-:Y:S01]  /*c3e0*/  STL.U8 [UR5+0xb9], R23 ;  /* 0x0000b917ff007987 */ /* 0x0001e20008100005 */
[----:B-1----:R-:W-:Y:S02]  /*c3f0*/  LOP3.LUT R31, R30, 0xffff, R23, 0x48, !PT ;  /* 0x0000ffff1e1f7812 */ /* 0x002fe400078e4817 */
[----:B-----5:R-:W-:Y:S01]  /*c400*/  LOP3.LUT R28, R23, 0xffff, R28, 0x48, !PT ;  /* 0x0000ffff171c7812 */ /* 0x020fe200078e481c */
[----:B------:R1:W-:Y:S01]  /*c410*/  STL.U8 [UR5+0xbf], R27 ;  /* 0x0000bf1bff007987 */ /* 0x0003e20008100005 */
[----:B------:R-:W-:Y:S02]  /*c420*/  LOP3.LUT R21, R26, 0xffff, R21, 0x48, !PT ;  /* 0x0000ffff1a157812 */ /* 0x000fe400078e4815 */
[----:B0-----:R-:W-:-:S02]  /*c430*/  LOP3.LUT R23, R20, 0xffff, RZ, 0xc0, !PT ;  /* 0x0000ffff14177812 */ /* 0x001fc400078ec0ff */
[C---:B------:R-:W-:Y:S02]  /*c440*/  LOP3.LUT R20, R25.reuse, 0xffff, R20, 0x48, !PT ;  /* 0x0000ffff19147812 */ /* 0x040fe400078e4814 */
[----:B------:R-:W-:Y:S02]  /*c450*/  LOP3.LUT R25, R25, 0xffff, RZ, 0xc0, !PT ;  /* 0x0000ffff19197812 */ /* 0x000fe400078ec0ff */
[----:B-1----:R-:W-:Y:S02]  /*c460*/  LOP3.LUT R27, R36, 0xffff, RZ, 0xc0, !PT ;  /* 0x0000ffff241b7812 */ /* 0x002fe400078ec0ff */
[----:B------:R-:W-:Y:S02]  /*c470*/  LOP3.LUT R32, R32, 0xffff, RZ, 0xc0, !PT ;  /* 0x0000ffff20207812 */ /* 0x000fe400078ec0ff */
[----:B------:R-:W-:Y:S02]  /*c480*/  LOP3.LUT R26, R26, 0xffff, RZ, 0xc0, !PT ;  /* 0x0000ffff1a1a7812 */ /* 0x000fe400078ec0ff */
[----:B------:R-:W-:-:S02]  /*c490*/  PRMT R35, R35, 0x3340, R22 ;  /* 0x0000334023237816 */ /* 0x000fc40000000016 */
[----:B------:R-:W-:Y:S02]  /*c4a0*/  LOP3.LUT R37, R37, 0xffff, RZ, 0xc0, !PT ;  /* 0x0000ffff25257812 */ /* 0x000fe400078ec0ff */
[----:B------:R-:W-:Y:S02]  /*c4b0*/  LOP3.LUT R38, R38, 0xffff, RZ, 0xc0, !PT ;  /* 0x0000ffff26267812 */ /* 0x000fe400078ec0ff */
[----:B------:R-:W-:Y:S02]  /*c4c0*/  PRMT R0, R23, 0x3340, R0 ;  /* 0x0000334017007816 */ /* 0x000fe40000000000 */
[----:B------:R-:W-:Y:S02]  /*c4d0*/  PRMT R34, R34, 0x3340, R31 ;  /* 0x0000334022227816 */ /* 0x000fe4000000001f */
[----:B------:R-:W-:Y:S02]  /*c4e0*/  PRMT R28, R39, 0x3340, R28 ;  /* 0x00003340271c7816 */ /* 0x000fe4000000001c */
[----:B------:R-:W-:-:S02]  /*c4f0*/  PRMT R27, R27, 0x3340, R32 ;  /* 0x000033401b1b7816 */ /* 0x000fc40000000020 */
[----:B------:R-:W-:Y:S02]  /*c500*/  PRMT R25, R25, 0x3340, R26 ;  /* 0x0000334019197816 */ /* 0x000fe4000000001a */
[----:B------:R-:W-:Y:S02]  /*c510*/  PRMT R37, R37, 0x3340, R38 ;  /* 0x0000334025257816 */ /* 0x000fe40000000026 */
[----:B------:R-:W-:Y:S02]  /*c520*/  PRMT R20, R20, 0x3340, R21 ;  /* 0x0000334014147816 */ /* 0x000fe40000000015 */
[----:B------:R-:W-:Y:S01]  /*c530*/  PRMT R0, R35, 0x5410, R0 ;  /* 0x0000541023007816 */ /* 0x000fe20000000000 */
[----:B------:R0:W-:Y:S01]  /*c540*/  STL.U8 [UR5+0xb5], R29 ;  /* 0x0000b51dff007987 */ /* 0x0001e20008100005 */
[----:B------:R-:W-:Y:S02]  /*c550*/  PRMT R34, R34, 0x5410, R25 ;  /* 0x0000541022227816 */ /* 0x000fe40000000019 */
[----:B------:R-:W-:Y:S01]  /*c560*/  PRMT R36, R28, 0x5410, R27 ;  /* 0x000054101c247816 */ /* 0x000fe2000000001b */
[----:B------:R1:W-:Y:S01]  /*c570*/  STL.U8 [UR5+0xbb], R24 ;  /* 0x0000bb18ff007987 */ /* 0x0003e20008100005 */
[----:B------:R-:W-:-:S02]  /*c580*/  PRMT R37, R37, 0x5410, R20 ;  /* 0x0000541025257816 */ /* 0x000fc40000000014 */
[C---:B------:R-:W-:Y:S01]  /*c590*/  PRMT R25, R16.reuse, 0x7770, RZ ;  /* 0x0000777010197816 */ /* 0x040fe200000000ff */
[----:B------:R-:W-:Y:S01]  /*c5a0*/  STL.U16 [UR5+0xb6], R41 ;  /* 0x0000b629ff007987 */ /* 0x000fe20008100405 */
[C---:B------:R-:W-:Y:S02]  /*c5b0*/  PRMT R22, R16.reuse, 0x7772, RZ ;  /* 0x0000777210167816 */ /* 0x040fe400000000ff */
[C---:B------:R-:W-:Y:S01]  /*c5c0*/  PRMT R31, R16.reuse, 0x7773, RZ ;  /* 0x00007773101f7816 */ /* 0x040fe200000000ff */
[----:B------:R5:W-:Y:S01]  /*c5d0*/  STL [UR5+0xb4], R0 ;  /* 0x0000b400ff007987 */ /* 0x000be20008100805 */
[----:B------:R-:W-:Y:S02]  /*c5e0*/  PRMT R28, R16, 0x7771, RZ ;  /* 0x00007771101c7816 */ /* 0x000fe400000000ff */
[C---:B------:R-:W-:Y:S02]  /*c5f0*/  PRMT R20, R17.reuse, 0x7770, RZ ;  /* 0x0000777011147816 */ /* 0x040fe400000000ff */
[----:B------:R-:W-:-:S02]  /*c600*/  PRMT R23, R17, 0x7772, RZ ;  /* 0x0000777211177816 */ /* 0x000fc400000000ff */
[C---:B------:R-:W-:Y:S02]  /*c610*/  PRMT R26, R17.reuse, 0x7773, RZ ;  /* 0x00007773111a7816 */ /* 0x040fe400000000ff */
[----:B0-----:R-:W-:Y:S02]  /*c620*/  PRMT R29, R17, 0x7771, RZ ;  /* 0x00007771111d7816 */ /* 0x001fe400000000ff */
[C---:B------:R-:W-:Y:S02]  /*c630*/  PRMT R21, R18.reuse, 0x7770, RZ ;  /* 0x0000777012157816 */ /* 0x040fe400000000ff */
[C---:B------:R-:W-:Y:S02]  /*c640*/  PRMT R16, R18.reuse, 0x7772, RZ ;  /* 0x0000777212107816 */ /* 0x040fe400000000ff */
[C---:B------:R-:W-:Y:S02]  /*c650*/  PRMT R27, R18.reuse, 0x7773, RZ ;  /* 0x00007773121b7816 */ /* 0x040fe400000000ff */
[----:B-1----:R-:W-:-:S02]  /*c660*/  PRMT R24, R18, 0x7771, RZ ;  /* 0x0000777112187816 */ /* 0x002fc400000000ff */
[C---:B-----5:R-:W-:Y:S02]  /*c670*/  PRMT R0, R19.reuse, 0x7770, RZ ;  /* 0x0000777013007816 */ /* 0x060fe400000000ff */
[C---:B------:R-:W-:Y:S02]  /*c680*/  PRMT R17, R19.reuse, 0x7772, RZ ;  /* 0x0000777213117816 */ /* 0x040fe400000000ff */
[C---:B------:R-:W-:Y:S02]  /*c690*/  PRMT R18, R19.reuse, 0x7773, RZ ;  /* 0x0000777313127816 */ /* 0x040fe400000000ff */
[----:B------:R-:W-:Y:S01]  /*c6a0*/  PRMT R19, R19, 0x7771, RZ ;  /* 0x0000777113137816 */ /* 0x000fe200000000ff */
[----:B------:R0:W-:Y:S01]  /*c6b0*/  STL.U16 [UR5+0xbe], R33 ;  /* 0x0000be21ff007987 */ /* 0x0001e20008100405 */
[----:B------:R-:W-:Y:S02]  /*c6c0*/  LOP3.LUT R28, R28, R25, RZ, 0x3c, !PT ;  /* 0x000000191c1c7212 */ /* 0x000fe400078e3cff */
[----:B------:R-:W-:Y:S01]  /*c6d0*/  LOP3.LUT R31, R31, R22, RZ, 0x3c, !PT ;  /* 0x000000161f1f7212 */ /* 0x000fe200078e3cff */
[----:B------:R1:W-:Y:S01]  /*c6e0*/  STL.U8 [UR5+0xbd], R30 ;  /* 0x0000bd1eff007987 */ /* 0x0003e20008100005 */
[----:B------:R-:W-:-:S02]  /*c6f0*/  LOP3.LUT R26, R26, R23, RZ, 0x3c, !PT ;  /* 0x000000171a1a7212 */ /* 0x000fc400078e3cff */
[----:B------:R-:W-:Y:S02]  /*c700*/  LOP3.LUT R32, R23, R20, RZ, 0x3c, !PT ;  /* 0x0000001417207212 */ /* 0x000fe400078e3cff */
[-C--:B0-----:R-:W-:Y:S01]  /*c710*/  LOP3.LUT R33, R0, R21.reuse, RZ, 0x3c, !PT ;  /* 0x0000001500217212 */ /* 0x081fe200078e3cff */
[----:B------:R0:W-:Y:S01]  /*c720*/  STL [UR5+0xbc], R34 ;  /* 0x0000bc22ff007987 */ /* 0x0001e20008100805 */
[----:B------:R-:W-:Y:S02]  /*c730*/  LOP3.LUT R23, R24, R21, RZ, 0x3c, !PT ;  /* 0x0000001518177212 */ /* 0x000fe400078e3cff */
[----:B-1----:R-:W-:Y:S02]  /*c740*/  LOP3.LUT R30, R19, R0, RZ, 0x3c, !PT ;  /* 0x00000000131e7212 */ /* 0x002fe400078e3cff */
[----:B------:R-:W-:Y:S02]  /*c750*/  LOP3.LUT R19, R18, R17, RZ, 0x3c, !PT ;  /* 0x0000001112137212 */ /* 0x000fe400078e3cff */
[----:B------:R-:W-:-:S02]  /*c760*/  LOP3.LUT R24, R27, R16, RZ, 0x3c, !PT ;  /* 0x000000101b187212 */ /* 0x000fc400078e3cff */
[----:B------:R-:W-:Y:S01]  /*c770*/  LOP3.LUT R18, R16, R21, RZ, 0x3c, !PT ;  /* 0x0000001510127212 */ /* 0x000fe200078e3cff */
[----:B------:R-:W-:Y:S01]  /*c780*/  STL.U16 [UR5+0xba], R42 ;  /* 0x0000ba2aff007987 */ /* 0x000fe20008100405 */
[----:B------:R-:W-:Y:S02]  /*c790*/  LOP3.LUT R27, R17, R0, RZ, 0x3c, !PT ;  /* 0x00000000111b7212 */ /* 0x000fe400078e3cff */
[-C--:B------:R-:W-:Y:S02]  /*c7a0*/  LOP3.LUT R35, R33, R20.reuse, R25, 0x96, !PT ;  /* 0x0000001421237212 */ /* 0x080fe400078e9619 */
[----:B0-----:R-:W-:Y:S01]  /*c7b0*/  LOP3.LUT R34, R0, 0xffff, R21, 0x48, !PT ;  /* 0x0000ffff00227812 */ /* 0x001fe200078e4815 */
[----:B------:R0:W-:Y:S01]  /*c7c0*/  STL.64 [UR5+0xb8], R36 ;  /* 0x0000b824ff007987 */ /* 0x0001e20008100a05 */
[----:B------:R-:W-:Y:S02]  /*c7d0*/  LOP3.LUT R29, R29, R20, RZ, 0x3c, !PT ;  /* 0x000000141d1d7212 */ /* 0x000fe400078e3cff */
[----:B------:R-:W-:-:S02]  /*c7e0*/  LOP3.LUT R33, R20, 0xffff, R25, 0x48, !PT ;  /* 0x0000ffff14217812 */ /* 0x000fc400078e4819 */
[----:B------:R-:W-:Y:S02]  /*c7f0*/  LOP3.LUT R0, R22, R25, RZ, 0x3c, !PT ;  /* 0x0000001916007212 */ /* 0x000fe400078e3cff */
[----:B------:R-:W-:Y:S02]  /*c800*/  LOP3.LUT R17, R31, R28, RZ, 0x3c, !PT ;  /* 0x0000001c1f117212 */ /* 0x000fe400078e3cff */
[-CC-:B------:R-:W-:Y:S02]  /*c810*/  LOP3.LUT R20, R32, R22.reuse, R25.reuse, 0x96, !PT ;  /* 0x0000001620147212 */ /* 0x180fe400078e9619 */
[--C-:B------:R-:W-:Y:S02]  /*c820*/  LOP3.LUT R22, R18, R22, R25.reuse, 0x96, !PT ;  /* 0x0000001612167212 */ /* 0x100fe400078e9619 */
[----:B0-----:R-:W-:Y:S02]  /*c830*/  LOP3.LUT R37, R21, 0xffff, R25, 0x48, !PT ;  /* 0x0000ffff15257812 */ /* 0x001fe400078e4819 */
[----:B------:R-:W-:-:S02]  /*c840*/  LOP3.LUT R25, R27, R16, R21, 0x96, !PT ;  /* 0x000000101b197212 */ /* 0x000fc400078e9615 */
[----:B------:R-:W-:Y:S02]  /*c850*/  LOP3.LUT R21, R26, R29, RZ, 0x3c, !PT ;  /* 0x0000001d1a157212 */ /* 0x000fe400078e3cff */
[----:B------:R-:W-:Y:S02]  /*c860*/  PRMT R36, R17, 0x7604, R0 ;  /* 0x0000760411247816 */ /* 0x000fe40000000000 */
[-C--:B------:R-:W-:Y:S02]  /*c870*/  LOP3.LUT R17, R24, R23.reuse, RZ, 0x3c, !PT ;  /* 0x0000001718117212 */ /* 0x080fe400078e3cff */
[----:B------:R-:W-:Y:S02]  /*c880*/  LOP3.LUT R16, R30, R23, RZ, 0x3c, !PT ;  /* 0x000000171e107212 */ /* 0x000fe400078e3cff */
[----:B------:R-:W-:Y:S02]  /*c890*/  PRMT R38, R21, 0x7604, R32 ;  /* 0x0000760415267816 */ /* 0x000fe40000000020 */
[----:B------:R-:W-:Y:S01]  /*c8a0*/  LOP3.LUT R0, R19, R30, RZ, 0x3c, !PT ;  /* 0x0000001e13007212 */ /* 0x000fe200078e3cff */
[----:B------:R0:W-:Y:S01]  /*c8b0*/  STL.U8 [UR5+0xc7], R26 ;  /* 0x0000c71aff007987 */ /* 0x0001e20008100005 */
[----:B------:R-:W-:-:S02]  /*c8c0*/  PRMT R39, R17, 0x7604, R18 ;  /* 0x0000760411277816 */ /* 0x000fc40000000012 */
[-CC-:B------:R-:W-:Y:S01]  /*c8d0*/  LOP3.LUT R32, R17, R31.reuse, R28.reuse, 0x96, !PT ;  /* 0x0000001f11207212 */ /* 0x180fe200078e961c */
[----:B------:R-:W-:Y:S01]  /*c8e0*/  STL.U16 [UR5+0xb2], R40 ;  /* 0x0000b228ff007987 */ /* 0x000fe20008100405 */
[--C-:B------:R-:W-:Y:S02]  /*c8f0*/  LOP3.LUT R17, R30, 0xffff, R23.reuse, 0x48, !PT ;  /* 0x0000ffff1e117812 */ /* 0x100fe400078e4817 */
[--C-:B------:R-:W-:Y:S01]  /*c900*/  LOP3.LUT R21, R21, R31, R28.reuse, 0x96, !PT ;  /* 0x0000001f15157212 */ /* 0x100fe200078e961c */
[----:B------:R1:W-:Y:S01]  /*c910*/  STL.U8 [UR5+0xc3], R31 ;  /* 0x0000c31fff007987 */ /* 0x0003e20008100005 */
[--C-:B0-----:R-:W-:Y:S02]  /*c920*/  LOP3.LUT R26, R16, R29, R28.reuse, 0x96, !PT ;  /* 0x0000001d101a7212 */ /* 0x101fe400078e961c */
[----:B------:R-:W-:Y:S01]  /*c930*/  LOP3.LUT R16, R29, 0xffff, R28, 0x48, !PT ;  /* 0x0000ffff1d107812 */ /* 0x000fe200078e481c */
[----:B------:R0:W-:Y:S01]  /*c940*/  STL.U8 [UR5+0xc1], R28 ;  /* 0x0000c11cff007987 */ /* 0x0001e20008100005 */
[----:B------:R-:W-:-:S03]  /*c950*/  LOP3.LUT R18, R0, R24, R23, 0x96, !PT ;  /* 0x0000001800127212 */ /* 0x000fc600078e9617 */
[----:B------:R-:W-:Y:S01]  /*c960*/  STL.U8 [UR5+0xc5], R29 ;  /* 0x0000c51dff007987 */ /* 0x000fe20008100005 */
[----:B-1----:R-:W-:-:S03]  /*c970*/  PRMT R31, R0, 0x7604, R27 ;  /* 0x00007604001f7816 */ /* 0x002fc6000000001b */
[----:B------:R1:W-:Y:S01]  /*c980*/  STL.U8 [UR5+0xc9], R23 ;  /* 0x0000c917ff007987 */ /* 0x0003e20008100005 */
[----:B0-----:R-:W-:Y:S02]  /*c990*/  LOP3.LUT R28, R23, 0xffff, R28, 0x48, !PT ;  /* 0x0000ffff171c7812 */ /* 0x001fe400078e481c */
[----:B------:R-:W-:Y:S02]  /*c9a0*/  LOP3.LUT R0, R21, 0xffff, RZ, 0xc0, !PT ;  /* 0x0000ffff15007812 */ /* 0x000fe400078ec0ff */
[----:B------:R-:W-:Y:S02]  /*c9b0*/  LOP3.LUT R21, R18, 0xffff, R21, 0x48, !PT ;  /* 0x0000ffff12157812 */ /* 0x000fe400078e4815 */
[----:B-1----:R-:W-:Y:S02]  /*c9c0*/  PRMT R23, R34, 0x3340, R17 ;  /* 0x0000334022177816 */ /* 0x002fe40000000011 */
[----:B------:R-:W-:Y:S02]  /*c9d0*/  LOP3.LUT R17, R20, 0xffff, RZ, 0xc0, !PT ;  /* 0x0000ffff14117812 */ /* 0x000fe400078ec0ff */
[----:B------:R-:W-:-:S02]  /*c9e0*/  LOP3.LUT R20, R25, 0xffff, R20, 0x48, !PT ;  /* 0x0000ffff19147812 */ /* 0x000fc400078e4814 */
[----:B------:R-:W-:Y:S02]  /*c9f0*/  LOP3.LUT R25, R25, 0xffff, RZ, 0xc0, !PT ;  /* 0x0000ffff19197812 */ /* 0x000fe400078ec0ff */
[----:B------:R-:W-:Y:S01]  /*ca00*/  LOP3.LUT R18, R18, 0xffff, RZ, 0xc0, !PT ;  /* 0x0000ffff12127812 */ /* 0x000fe200078ec0ff */
[----:B------:R-:W-:Y:S01]  /*ca10*/  STL.U8 [UR5+0xcb], R24 ;  /* 0x0000cb18ff007987 */ /* 0x000fe20008100005 */
[----:B------:R-:W-:Y:S02]  /*ca20*/  PRMT R33, R33, 0x3340, R16 ;  /* 0x0000334021217816 */ /* 0x000fe40000000010 */
[----:B------:R-:W-:Y:S01]  /*ca30*/  PRMT R0, R17, 0x3340, R0 ;  /* 0x0000334011007816 */ /* 0x000fe20000000000 */
[----:B------:R-:W-:Y:S01]  /*ca40*/  STL.U8 [UR5+0xcd], R30 ;  /* 0x0000cd1eff007987 */ /* 0x000fe20008100005 */
[----:B------:R-:W-:Y:S02]  /*ca50*/  PRMT R18, R25, 0x3340, R18 ;  /* 0x0000334019127816 */ /* 0x000fe40000000012 */
[----:B------:R-:W-:Y:S01]  /*ca60*/  LOP3.LUT R35, R35, 0xffff, RZ, 0xc0, !PT ;  /* 0x0000ffff23237812 */ /* 0x000fe200078ec0ff */
[----:B------:R0:W-:Y:S01]  /*ca70*/  STL.U8 [UR5+0xcf], R19 ;  /* 0x0000cf13ff007987 */ /* 0x0001e20008100005 */
[----:B------:R-:W-:-:S02]  /*ca80*/  LOP3.LUT R32, R32, 0xffff, RZ, 0xc0, !PT ;  /* 0x0000ffff20207812 */ /* 0x000fc400078ec0ff */
[----:B------:R-:W-:Y:S01]  /*ca90*/  LOP3.LUT R26, R26, 0xffff, RZ, 0xc0, !PT ;  /* 0x0000ffff1a1a7812 */ /* 0x000fe200078ec0ff */
[----:B------:R-:W-:Y:S01]  /*caa0*/  STL.U16 [UR5+0xc2], R36 ;  /* 0x0000c224ff007987 */ /* 0x000fe20008100405 */
[----:B------:R-:W-:Y:S02]  /*cab0*/  PRMT R0, R33, 0x5410, R0 ;  /* 0x0000541021007816 */ /* 0x000fe40000000000 */
[----:B0-----:R-:W-:Y:S01]  /*cac0*/  LOP3.LUT R19, R22, 0xffff, RZ, 0xc0, !PT ;  /* 0x0000ffff16137812 */ /* 0x001fe200078ec0ff */
[----:B------:R-:W-:Y:S01]  /*cad0*/  STL.U16 [UR5+0xc6], R38 ;  /* 0x0000c626ff007987 */ /* 0x000fe20008100405 */
[----:B------:R-:W-:Y:S02]  /*cae0*/  PRMT R23, R23, 0x5410, R18 ;  /* 0x0000541017177816 */ /* 0x000fe40000000012 */
[----:B------:R-:W-:Y:S01]  /*caf0*/  PRMT R28, R37, 0x3340, R28 ;  /* 0x00003340251c7816 */ /* 0x000fe2000000001c */
[----:B------:R-:W-:Y:S01]  /*cb00*/  STL.U16 [UR5+0xca], R39 ;  /* 0x0000ca27ff007987 */ /* 0x000fe20008100405 */
[----:B------:R-:W-:-:S02]  /*cb10*/  PRMT R19, R19, 0x3340, R32 ;  /* 0x0000334013137816 */ /* 0x000fc40000000020 */
[----:B------:R-:W-:Y:S02]  /*cb20*/  PRMT R35, R35, 0x3340, R26 ;  /* 0x0000334023237816 */ /* 0x000fe4000000001a */
[----:B------:R-:W-:Y:S01]  /*cb30*/  PRMT R20, R20, 0x3340, R21 ;  /* 0x0000334014147816 */ /* 0x000fe20000000015 */
[----:B------:R-:W-:Y:S01]  /*cb40*/  STL.U16 [UR5+0xce], R31 ;  /* 0x0000ce1fff007987 */ /* 0x000fe20008100405 */
[----:B------:R-:W-:Y:S02]  /*cb50*/  PRMT R28, R28, 0x5410, R19 ;  /* 0x000054101c1c7816 */ /* 0x000fe40000000013 */
[----:B------:R-:W-:Y:S01]  /*cb60*/  PRMT R29, R35, 0x5410, R20 ;  /* 0x00005410231d7816 */ /* 0x000fe20000000014 */
[----:B------:R-:W-:Y:S01]  /*cb70*/  STL [UR5+0xc4], R0 ;  /* 0x0000c400ff007987 */ /* 0x000fe20008100805 */
[C---:B--2---:R-:W-:Y:S02]  /*cb80*/  PRMT R21, R12.reuse, 0x7770, RZ ;  /* 0x000077700c157816 */ /* 0x044fe400000000ff */
[C---:B------:R-:W-:Y:S01]  /*cb90*/  PRMT R18, R12.reuse, 0x7772, RZ ;  /* 0x000077720c127816 */ /* 0x040fe200000000ff */
[----:B------:R0:W-:Y:S01]  /*cba0*/  STL [UR5+0xcc], R23 ;  /* 0x0000cc17ff007987 */ /* 0x0001e20008100805 */
[----:B------:R-:W-:-:S02]  /*cbb0*/  PRMT R27, R12, 0x7773, RZ ;  /* 0x000077730c1b7816 */ /* 0x000fc400000000ff */
[----:B------:R-:W-:Y:S02]  /*cbc0*/  PRMT R24, R12, 0x7771, RZ ;  /* 0x000077710c187816 */ /* 0x000fe400000000ff */
[C---:B------:R-:W-:Y:S02]  /*cbd0*/  PRMT R16, R13.reuse, 0x7770, RZ ;  /* 0x000077700d107816 */ /* 0x040fe400000000ff */
[C---:B------:R-:W-:Y:S02]  /*cbe0*/  PRMT R19, R13.reuse, 0x7772, RZ ;  /* 0x000077720d137816 */ /* 0x040fe400000000ff */
[C---:B------:R-:W-:Y:S02]  /*cbf0*/  PRMT R22, R13.reuse, 0x7773, RZ ;  /* 0x000077730d167816 */ /* 0x040fe400000000ff */
[----:B------:R-:W-:Y:S02]  /*cc00*/  PRMT R25, R13, 0x7771, RZ ;  /* 0x000077710d197816 */ /* 0x000fe400000000ff */
[----:B------:R-:W-:-:S02]  /*cc10*/  PRMT R17, R14, 0x7770, RZ ;  /* 0x000077700e117816 */ /* 0x000fc400000000ff */
[C---:B------:R-:W-:Y:S02]  /*cc20*/  PRMT R12, R14.reuse, 0x7772, RZ ;  /* 0x000077720e0c7816 */ /* 0x040fe400000000ff */
[C---:B0-----:R-:W-:Y:S02]  /*cc30*/  PRMT R23, R14.reuse, 0x7773, RZ ;  /* 0x000077730e177816 */ /* 0x041fe400000000ff */
[----:B------:R-:W-:Y:S02]  /*cc40*/  PRMT R20, R14, 0x7771, RZ ;  /* 0x000077710e147816 */ /* 0x000fe400000000ff */
[C---:B------:R-:W-:Y:S02]  /*cc50*/  PRMT R0, R15.reuse, 0x7770, RZ ;  /* 0x000077700f007816 */ /* 0x040fe400000000ff */
[C---:B------:R-:W-:Y:S02]  /*cc60*/  PRMT R13, R15.reuse, 0x7772, RZ ;  /* 0x000077720f0d7816 */ /* 0x040fe400000000ff */
[----:B------:R-:W-:-:S02]  /*cc70*/  PRMT R14, R15, 0x7773, RZ ;  /* 0x000077730f0e7816 */ /* 0x000fc400000000ff */
[----:B------:R-:W-:Y:S01]  /*cc80*/  PRMT R15, R15, 0x7771, RZ ;  /* 0x000077710f0f7816 */ /* 0x000fe200000000ff */
[----:B------:R0:W-:Y:S01]  /*cc90*/  STL.64 [UR5+0xc8], R28 ;  /* 0x0000c81cff007987 */ /* 0x0001e20008100a05 */
[----:B------:R-:W-:Y:S02]  /*cca0*/  LOP3.LUT R24, R24, R21, RZ, 0x3c, !PT ;  /* 0x0000001518187212 */ /* 0x000fe400078e3cff */
[----:B------:R-:W-:Y:S02]  /*ccb0*/  LOP3.LUT R27, R27, R18, RZ, 0x3c, !PT ;  /* 0x000000121b1b7212 */ /* 0x000fe400078e3cff */
[----:B------:R-:W-:Y:S02]  /*ccc0*/  LOP3.LUT R22, R22, R19, RZ, 0x3c, !PT ;  /* 0x0000001316167212 */ /* 0x000fe400078e3cff */
[----:B------:R-:W-:Y:S02]  /*ccd0*/  LOP3.LUT R26, R15, R0, RZ, 0x3c, !PT ;  /* 0x000000000f1a7212 */ /* 0x000fe400078e3cff */
[----:B0-----:R-:W-:-:S02]  /*cce0*/  LOP3.LUT R29, R0, R17, RZ, 0x3c, !PT ;  /* 0x00000011001d7212 */ /* 0x001fc400078e3cff */
[----:B------:R-:W-:Y:S02]  /*ccf0*/  LOP3.LUT R28, R19, R16, RZ, 0x3c, !PT ;  /* 0x00000010131c7212 */ /* 0x000fe400078e3cff */
[----:B------:R-:W-:Y:S02]  /*cd00*/  LOP3.LUT R19, R20, R17, RZ, 0x3c, !PT ;  /* 0x0000001114137212 */ /* 0x000fe400078e3cff */
[----:B------:R-:W-:Y:S02]  /*cd10*/  LOP3.LUT R15, R14, R13, RZ, 0x3c, !PT ;  /* 0x0000000d0e0f7212 */ /* 0x000fe400078e3cff */
[----:B------:R-:W-:Y:S02]  /*cd20*/  LOP3.LUT R20, R23, R12, RZ, 0x3c, !PT ;  /* 0x0000000c17147212 */ /* 0x000fe400078e3cff */
[----:B------:R-:W-:Y:S02]  /*cd30*/  LOP3.LUT R14, R12, R17, RZ, 0x3c, !PT ;  /* 0x000000110c0e7212 */ /* 0x000fe400078e3cff */
[----:B------:R-:W-:-:S02]  /*cd40*/  LOP3.LUT R23, R13, R0, RZ, 0x3c, !PT ;  /* 0x000000000d177212 */ /* 0x000fc400078e3cff */
[-C--:B------:R-:W-:Y:S02]  /*cd50*/  LOP3.LUT R31, R29, R16.reuse, R21, 0x96, !PT ;  /* 0x000000101d1f7212 */ /* 0x080fe400078e9615 */
[----:B------:R-:W-:Y:S02]  /*cd60*/  LOP3.LUT R30, R0, 0xffff, R17, 0x48, !PT ;  /* 0x0000ffff001e7812 */ /* 0x000fe400078e4811 */
[----:B------:R-:W-:Y:S02]  /*cd70*/  LOP3.LUT R25, R25, R16, RZ, 0x3c, !PT ;  /* 0x0000001019197212 */ /* 0x000fe400078e3cff */
[----:B------:R-:W-:Y:S02]  /*cd80*/  LOP3.LUT R29, R16, 0xffff, R21, 0x48, !PT ;  /* 0x0000ffff101d7812 */ /* 0x000fe400078e4815 */
[----:B------:R-:W-:Y:S02]  /*cd90*/  LOP3.LUT R0, R18, R21, RZ, 0x3c, !PT ;  /* 0x0000001512007212 */ /* 0x000fe400078e3cff */
[----:B------:R-:W-:-:S02]  /*cda0*/  LOP3.LUT R13, R27, R24, RZ, 0x3c, !PT ;  /* 0x000000181b0d7212 */ /* 0x000fc400078e3cff */
[-CC-:B------:R-:W-:Y:S02]  /*cdb0*/  LOP3.LUT R16, R28, R18.reuse, R21.reuse, 0x96, !PT ;  /* 0x000000121c107212 */ /* 0x180fe400078e9615 */
[--C-:B------:R-:W-:Y:S02]  /*cdc0*/  LOP3.LUT R18, R14, R18, R21.reuse, 0x96, !PT ;  /* 0x000000120e127212 */ /* 0x100fe400078e9615 */
[----:B------:R-:W-:Y:S02]  /*cdd0*/  LOP3.LUT R33, R17, 0xffff, R21, 0x48, !PT ;  /* 0x0000ffff11217812 */ /* 0x000fe400078e4815 */
[----:B------:R-:W-:Y:S02]  /*cde0*/  LOP3.LUT R21, R23, R12, R17, 0x96, !PT ;  /* 0x0000000c17157212 */ /* 0x000fe400078e9611 */
[----:B------:R-:W-:Y:S02]  /*cdf0*/  LOP3.LUT R17, R22, R25, RZ, 0x3c, !PT ;  /* 0x0000001916117212 */ /* 0x000fe400078e3cff */
[----:B------:R-:W-:-:S02]  /*ce00*/  PRMT R32, R13, 0x7604, R0 ;  /* 0x000076040d207816 */ /* 0x000fc40000000000 */
[-C--:B------:R-:W-:Y:S02]  /*ce10*/  LOP3.LUT R13, R20, R19.reuse, RZ, 0x3c, !PT ;  /* 0x00000013140d7212 */ /* 0x080fe400078e3cff */
[C---:B------:R-:W-:Y:S01]  /*ce20*/  LOP3.LUT R12, R26.reuse, R19, RZ, 0x3c, !PT ;  /* 0x000000131a0c7212 */ /* 0x040fe200078e3cff */
[----:B------:R0:W-:Y:S01]  /*ce30*/  STL.U8 [UR5+0xd7], R22 ;  /* 0x0000d716ff007987 */ /* 0x0001e20008100005 */
[----:B------:R-:W-:Y:S02]  /*ce40*/  PRMT R34, R17, 0x7604, R28 ;  /* 0x0000760411227816 */ /* 0x000fe4000000001c */
[----:B------:R-:W-:Y:S01]  /*ce50*/  LOP3.LUT R0, R15, R26, RZ, 0x3c, !PT ;  /* 0x0000001a0f007212 */ /* 0x000fe200078e3cff */
[----:B------:R-:W-:Y:S01]  /*ce60*/  STL.U8 [UR5+0xd3], R27 ;  /* 0x0000d31bff007987 */ /* 0x000fe20008100005 */
[C---:B------:R-:W-:Y:S02]  /*ce70*/  PRMT R35, R13.reuse, 0x7604, R14 ;  /* 0x000076040d237816 */ /* 0x040fe4000000000e */
[----:B------:R-:W-:Y:S01]  /*ce80*/  LOP3.LUT R28, R13, R27, R24, 0x96, !PT ;  /* 0x0000001b0d1c7212 */ /* 0x000fe200078e9618 */
[----:B------:R1:W-:Y:S01]  /*ce90*/  STL.U8 [UR5+0xd1], R24 ;  /* 0x0000d118ff007987 */ /* 0x0003e20008100005 */
[----:B------:R-:W-:-:S02]  /*cea0*/  LOP3.LUT R13, R26, 0xffff, R19, 0x48, !PT ;  /* 0x0000ffff1a0d7812 */ /* 0x000fc400078e4813 */
[--C-:B------:R-:W-:Y:S01]  /*ceb0*/  LOP3.LUT R17, R17, R27, R24.reuse, 0x96, !PT ;  /* 0x0000001b11117212 */ /* 0x100fe200078e9618 */
[----:B------:R-:W-:Y:S01]  /*cec0*/  STL.U8 [UR5+0xd5], R25 ;  /* 0x0000d519ff007987 */ /* 0x000fe20008100005 */
[--C-:B0-----:R-:W-:Y:S02]  /*ced0*/  LOP3.LUT R22, R12, R25, R24.reuse, 0x96, !PT ;  /* 0x000000190c167212 */ /* 0x101fe400078e9618 */
[--C-:B------:R-:W-:Y:S01]  /*cee0*/  LOP3.LUT R12, R25, 0xffff, R24.reuse, 0x48, !PT ;  /* 0x0000ffff190c7812 */ /* 0x100fe200078e4818 */
[----:B------:R0:W-:Y:S01]  /*cef0*/  STL.U8 [UR5+0xd9], R19 ;  /* 0x0000d913ff007987 */ /* 0x0001e20008100005 */
[C---:B------:R-:W-:Y:S02]  /*cf00*/  LOP3.LUT R14, R0.reuse, R20, R19, 0x96, !PT ;  /* 0x00000014000e7212 */ /* 0x040fe400078e9613 */
[----:B-1----:R-:W-:Y:S02]  /*cf10*/  LOP3.LUT R24, R19, 0xffff, R24, 0x48, !PT ;  /* 0x0000ffff13187812 */ /* 0x002fe400078e4818 */
[----:B------:R-:W-:-:S02]  /*cf20*/  PRMT R27, R0, 0x7604, R23 ;  /* 0x00007604001b7816 */ /* 0x000fc40000000017 */
[----:B------:R-:W-:Y:S02]  /*cf30*/  LOP3.LUT R0, R17, 0xffff, RZ, 0xc0, !PT ;  /* 0x0000ffff11007812 */ /* 0x000fe400078ec0ff */
[----:B0-----:R-:W-:Y:S02]  /*cf40*/  PRMT R19, R30, 0x3340, R13 ;  /* 0x000033401e137816 */ /* 0x001fe4000000000d */
[----:B------:R-:W-:Y:S02]  /*cf50*/  LOP3.LUT R13, R16, 0xffff, RZ, 0xc0, !PT ;  /* 0x0000ffff100d7812 */ /* 0x000fe400078ec0ff */
[C---:B------:R-:W-:Y:S02]  /*cf60*/  LOP3.LUT R16, R21.reuse, 0xffff, R16, 0x48, !PT ;  /* 0x0000ffff15107812 */ /* 0x040fe400078e4810 */
[----:B------:R-:W-:Y:S02]  /*cf70*/  LOP3.LUT R17, R14, 0xffff, R17, 0x48, !PT ;  /* 0x0000ffff0e117812 */ /* 0x000fe400078e4811 */
[----:B------:R-:W-:-:S02]  /*cf80*/  LOP3.LUT R21, R21, 0xffff, RZ, 0xc0, !PT ;  /* 0x0000ffff15157812 */ /* 0x000fc400078ec0ff */
        /* <DEDUP_REMOVED lines=24> */
[C---:B---3--:R-:W-:Y:S02]  /*d110*/  PRMT R17, R8.reuse, 0x7770, RZ ;  /* 0x0000777008117816 */ /* 0x048fe400000000ff */
        /* <DEDUP_REMOVED lines=88> */
[C---:B----4-:R-:W-:Y:S02]  /*d6a0*/  PRMT R13, R4.reuse, 0x7770, RZ ;  /* 0x00007770040d7816 */ /* 0x050fe400000000ff */
        /* <DEDUP_REMOVED lines=56> */
[----:B-1----:R-:W-:Y:S01]  /*da30*/  LOP3.LUT R16, R11, 0xffff, R16, 0x48, !PT ;  /* 0x0000ffff0b107812 */ /* 0x002fe200078e4810 */
[----:B------:R-:W-:Y:S01]  /*da40*/  STL.U8 [UR5+0xfb], R12 ;  /* 0x0000fb0cff007987 */ /* 0x000fe20008100005 */
[----:B------:R-:W-:-:S02]  /*da50*/  PRMT R15, R0, 0x7604, R15 ;  /* 0x00007604000f7816 */ /* 0x000fc4000000000f */
[----:B------:R-:W-:Y:S02]  /*da60*/  LOP3.LUT R0, R9, 0xffff, RZ, 0xc0, !PT ;  /* 0x0000ffff09007812 */ /* 0x000fe400078ec0ff */
[----:B0-----:R-:W-:Y:S01]  /*da70*/  PRMT R11, R22, 0x3340, R5 ;  /* 0x00003340160b7816 */ /* 0x001fe20000000005 */
[----:B------:R-:W-:Y:S01]  /*da80*/  STL.U8 [UR5+0xfd], R18 ;  /* 0x0000fd12ff007987 */ /* 0x000fe20008100005 */
[----:B------:R-:W-:Y:S02]  /*da90*/  LOP3.LUT R5, R8, 0xffff, RZ, 0xc0, !PT ;  /* 0x0000ffff08057812 */ /* 0x000fe400078ec0ff */
[C---:B------:R-:W-:Y:S01]  /*daa0*/  LOP3.LUT R8, R13.reuse, 0xffff, R8, 0x48, !PT ;  /* 0x0000ffff0d087812 */ /* 0x040fe200078e4808 */
[----:B------:R0:W-:Y:S01]  /*dab0*/  STL.U8 [UR5+0xff], R7 ;  /* 0x0000ff07ff007987 */ /* 0x0001e20008100005 */
[----:B------:R-:W-:Y:S02]  /*dac0*/  LOP3.LUT R9, R6, 0xffff, R9, 0x48, !PT ;  /* 0x0000ffff06097812 */ /* 0x000fe400078e4809 */
[----:B------:R-:W-:-:S02]  /*dad0*/  LOP3.LUT R13, R13, 0xffff, RZ, 0xc0, !PT ;  /* 0x0000ffff0d0d7812 */ /* 0x000fc400078ec0ff */
[----:B------:R-:W-:Y:S02]  /*dae0*/  LOP3.LUT R6, R6, 0xffff, RZ, 0xc0, !PT ;  /* 0x0000ffff06067812 */ /* 0x000fe400078ec0ff */
[----:B------:R-:W-:Y:S02]  /*daf0*/  LOP3.LUT R23, R23, 0xffff, RZ, 0xc0, !PT ;  /* 0x0000ffff17177812 */ /* 0x000fe400078ec0ff */
[----:B0-----:R-:W-:Y:S02]  /*db00*/  LOP3.LUT R7, R10, 0xffff, RZ, 0xc0, !PT ;  /* 0x0000ffff0a077812 */ /* 0x001fe400078ec0ff */
        /* <DEDUP_REMOVED lines=8> */
[----:B------:R-:W-:Y:S01]  /*db90*/  PRMT R8, R8, 0x3340, R9 ;  /* 0x0000334008087816 */ /* 0x000fe20000000009 */
[----:B------:R0:W-:Y:S01]  /*dba0*/  STL.U16 [UR5+0xf2], R24 ;  /* 0x0000f218ff007987 */ /* 0x0001e20008100405 */
[----:B------:R-:W-:-:S02]  /*dbb0*/  PRMT R0, R21, 0x5410, R0 ;  /* 0x0000541015007816 */ /* 0x000fc40000000000 */
[----:B------:R-:W-:Y:S01]  /*dbc0*/  PRMT R6, R11, 0x5410, R6 ;  /* 0x000054100b067816 */ /* 0x000fe20000000006 */
[----:B------:R0:W-:Y:S01]  /*dbd0*/  STL.U16 [UR5+0xf6], R26 ;  /* 0x0000f61aff007987 */ /* 0x0001e20008100405 */
[----:B------:R-:W-:Y:S02]  /*dbe0*/  PRMT R16, R16, 0x5410, R7 ;  /* 0x0000541010107816 */ /* 0x000fe40000000007 */
[----:B------:R-:W-:Y:S01]  /*dbf0*/  PRMT R17, R23, 0x5410, R8 ;  /* 0x0000541017117816 */ /* 0x000fe20000000008 */
[----:B------:R0:W-:Y:S04]  /*dc00*/  STL.U16 [UR5+0xfa], R27 ;  /* 0x0000fa1bff007987 */ /* 0x0001e80008100405 */
[----:B------:R0:W-:Y:S04]  /*dc10*/  STL.U16 [UR5+0xfe], R15 ;  /* 0x0000fe0fff007987 */ /* 0x0001e80008100405 */
[----:B------:R0:W-:Y:S04]  /*dc20*/  STL [UR5+0xf4], R0 ;  /* 0x0000f400ff007987 */ /* 0x0001e80008100805 */
[----:B------:R0:W-:Y:S04]  /*dc30*/  STL [UR5+0xfc], R6 ;  /* 0x0000fc06ff007987 */ /* 0x0001e80008100805 */
[----:B------:R0:W-:Y:S01]  /*dc40*/  STL.64 [UR5+0xf8], R16 ;  /* 0x0000f810ff007987 */ /* 0x0001e20008100a05 */
[----:B------:R-:W-:Y:S01]  /*dc50*/  UIADD3 UR4, UPT, UPT, UR4, 0x1, URZ ;  /* 0x0000000104047890 */ /* 0x000fe2000fffe0ff */
[----:B------:R-:W-:-:S03]  /*dc60*/  IMAD.MOV.U32 R4, RZ, RZ, RZ ;  /* 0x000000ffff047224 */ /* 0x000fc600078e00ff */
[----:B------:R-:W-:-:S11]  /*dc70*/  UISETP.NE.AND UP0, UPT, UR4, 0x8, UPT ;  /* 0x000000080400788c */ /* 0x000fd6000bf05270 */
.L_x_37:
[----:B------:R-:W-:-:S13]  /*dc80*/  LOP3.LUT P0, RZ, R4, 0x10, RZ, 0xc0, !PT ;  /* 0x0000001004ff7812 */ /* 0x000fda000780c0ff */
[C---:B0-----:R-:W-:Y:S01]  /*dc90*/  @P0 LOP3.LUT R0, R4.reuse, 0x7fffffe0, RZ, 0xc0, !PT ;  /* 0x7fffffe004000812 */ /* 0x041fe200078ec0ff */
[----:B------:R-:W2:Y:S05]  /*dca0*/  @P0 LDL.U8 R5, [R4+UR5] ;  /* 0x0000000504050983 */ /* 0x000eaa0008100000 */
[----:B------:R-:W2:Y:S01]  /*dcb0*/  @P0 LDL.U8 R0, [R0+UR5] ;  /* 0x0000000500000983 */ /* 0x000ea20008100000 */
[----:B------:R-:W-:-:S05]  /*dcc0*/  VIADD R6, R4, 0x1 ;  /* 0x0000000104067836 */ /* 0x000fca0000000000 */
[----:B------:R-:W-:-:S13]  /*dcd0*/  LOP3.LUT P1, RZ, R6, 0x10, RZ, 0xc0, !PT ;  /* 0x0000001006ff7812 */ /* 0x000fda000782c0ff */
[----:B------:R-:W-:Y:S01]  /*dce0*/  @P1 LOP3.LUT R6, R6, 0x7fffffe1, RZ, 0xc0, !PT ;  /* 0x7fffffe106061812 */ /* 0x000fe200078ec0ff */
[----:B------:R-:W3:Y:S01]  /*dcf0*/  @P1 LDL.U8 R7, [R4+UR5+0x1] ;  /* 0x0000010504071983 */ /* 0x000ee20008100000 */
[----:B--2---:R-:W-:-:S05]  /*dd00*/  @P0 LOP3.LUT R5, R5, R0, RZ, 0x3c, !PT ;  /* 0x0000000005050212 */ /* 0x004fca00078e3cff */
[----:B------:R0:W-:Y:S04]  /*dd10*/  @P0 STL.U8 [R4+UR5], R5 ;  /* 0x0000000504000987 */ /* 0x0001e80008100005 */
[----:B------:R-:W3:Y:S01]  /*dd20*/  @P1 LDL.U8 R6, [R6+UR5] ;  /* 0x0000000506061983 */ /* 0x000ee20008100000 */
[----:B------:R-:W-:-:S05]  /*dd30*/  VIADD R8, R4, 0x2 ;  /* 0x0000000204087836 */ /* 0x000fca0000000000 */
[----:B------:R-:W-:-:S13]  /*dd40*/  LOP3.LUT P0, RZ, R8, 0x10, RZ, 0xc0, !PT ;  /* 0x0000001008ff7812 */ /* 0x000fda000780c0ff */
[----:B------:R-:W-:Y:S01]  /*dd50*/  @P0 LOP3.LUT R0, R8, 0x7fffffe2, RZ, 0xc0, !PT ;  /* 0x7fffffe208000812 */ /* 0x000fe200078ec0ff */
[----:B------:R-:W2:Y:S01]  /*dd60*/  @P0 LDL.U8 R9, [R4+UR5+0x2] ;  /* 0x0000020504090983 */ /* 0x000ea20008100000 */
[----:B---3--:R-:W-:-:S05]  /*dd70*/  @P1 LOP3.LUT R7, R7, R6, RZ, 0x3c, !PT ;  /* 0x0000000607071212 */ /* 0x008fca00078e3cff */
[----:B------:R1:W-:Y:S04]  /*dd80*/  @P1 STL.U8 [R4+UR5+0x1], R7 ;  /* 0x0000010704001987 */ /* 0x0003e80008100005 */
[----:B------:R-:W2:Y:S01]  /*dd90*/  @P0 LDL.U8 R0, [R0+UR5] ;  /* 0x0000000500000983 */ /* 0x000ea20008100000 */
[----:B------:R-:W-:-:S05]  /*dda0*/  VIADD R8, R4, 0x3 ;  /* 0x0000000304087836 */ /* 0x000fca0000000000 */
[----:B------:R-:W-:-:S13]  /*ddb0*/  LOP3.LUT P1, RZ, R8, 0x10, RZ, 0xc0, !PT ;  /* 0x0000001008ff7812 */ /* 0x000fda000782c0ff */
[----:B0-----:R-:W-:Y:S01]  /*ddc0*/  @P1 LOP3.LUT R5, R8, 0x7fffffe3, RZ, 0xc0, !PT ;  /* 0x7fffffe308051812 */ /* 0x001fe200078ec0ff */
[----:B------:R-:W1:Y:S01]  /*ddd0*/  @P1 LDL.U8 R6, [R4+UR5+0x3] ;  /* 0x0000030504061983 */ /* 0x000e620008100000 */
[----:B--2---:R-:W-:-:S05]  /*dde0*/  @P0 LOP3.LUT R9, R9, R0, RZ, 0x3c, !PT ;  /* 0x0000000009090212 */ /* 0x004fca00078e3cff */
[----:B------:R0:W-:Y:S04]  /*ddf0*/  @P0 STL.U8 [R4+UR5+0x2], R9 ;  /* 0x0000020904000987 */ /* 0x0001e80008100005 */
[----:B------:R-:W1:Y:S01]  /*de00*/  @P1 LDL.U8 R5, [R5+UR5] ;  /* 0x0000000505051983 */ /* 0x000e620008100000 */
[----:B------:R-:W-:-:S05]  /*de10*/  VIADD R8, R4, 0x4 ;  /* 0x0000000404087836 */ /* 0x000fca0000000000 */
[----:B------:R-:W-:-:S13]  /*de20*/  LOP3.LUT P0, RZ, R8, 0x10, RZ, 0xc0, !PT ;  /* 0x0000001008ff7812 */ /* 0x000fda000780c0ff */
[----:B------:R-:W-:Y:S01]  /*de30*/  @P0 LOP3.LUT R0, R8, 0x7fffffe4, RZ, 0xc0, !PT ;  /* 0x7fffffe408000812 */ /* 0x000fe200078ec0ff */
[----:B------:R-:W2:Y:S01]  /*de40*/  @P0 LDL.U8 R11, [R4+UR5+0x4] ;  /* 0x00000405040b0983 */ /* 0x000ea20008100000 */
[----:B-1----:R-:W-:-:S05]  /*de50*/  @P1 LOP3.LUT R7, R6, R5, RZ, 0x3c, !PT ;  /* 0x0000000506071212 */ /* 0x002fca00078e3cff */
[----:B------:R1:W-:Y:S04]  /*de60*/  @P1 STL.U8 [R4+UR5+0x3], R7 ;  /* 0x0000030704001987 */ /* 0x0003e80008100005 */
[----:B------:R-:W2:Y:S01]  /*de70*/  @P0 LDL.U8 R0, [R0+UR5] ;  /* 0x0000000500000983 */ /* 0x000ea20008100000 */
[----:B------:R-:W-:-:S05]  /*de80*/  VIADD R6, R4, 0x5 ;  /* 0x0000000504067836 */ /* 0x000fca0000000000 */
[----:B------:R-:W-:-:S13]  /*de90*/  LOP3.LUT P1, RZ, R6, 0x10, RZ, 0xc0, !PT ;  /* 0x0000001006ff7812 */ /* 0x000fda000782c0ff */
[----:B------:R-:W-:Y:S02]  /*dea0*/  @P1 LOP3.LUT R5, R6, 0x7fffffe5, RZ, 0xc0, !PT ;  /* 0x7fffffe506051812 */ /* 0x000fe400078ec0ff */
[----:B------:R-:W1:Y:S01]  /*deb0*/  @P1 LDL.U8 R6, [R4+UR5+0x5] ;  /* 0x0000050504061983 */ /* 0x000e620008100000 */
[----:B--2---:R-:W-:-:S05]  /*dec0*/  @P0 LOP3.LUT R11, R11, R0, RZ, 0x3c, !PT ;  /* 0x000000000b0b0212 */ /* 0x004fca00078e3cff */
[----:B------:R2:W-:Y:S04]  /*ded0*/  @P0 STL.U8 [R4+UR5+0x4], R11 ;  /* 0x0000040b04000987 */ /* 0x0005e80008100005 */
[----:B------:R-:W1:Y:S01]  /*dee0*/  @P1 LDL.U8 R5, [R5+UR5] ;  /* 0x0000000505051983 */ /* 0x000e620008100000 */
[----:B------:R-:W-:-:S05]  /*def0*/  VIADD R8, R4, 0x6 ;  /* 0x0000000604087836 */ /* 0x000fca0000000000 */
[----:B------:R-:W-:-:S13]  /*df00*/  LOP3.LUT P0, RZ, R8, 0x10, RZ, 0xc0, !PT ;  /* 0x0000001008ff7812 */ /* 0x000fda000780c0ff */
[----:B------:R-:W-:Y:S01]  /*df10*/  @P0 LOP3.LUT R0, R8, 0x7fffffe6, RZ, 0xc0, !PT ;  /* 0x7fffffe608000812 */ /* 0x000fe200078ec0ff */
[----:B0-----:R-:W3:Y:S01]  /*df20*/  @P0 LDL.U8 R9, [R4+UR5+0x6] ;  /* 0x0000060504090983 */ /* 0x001ee20008100000 */
[----:B-1----:R-:W-:-:S05]  /*df30*/  @P1 LOP3.LUT R7, R6, R5, RZ, 0x3c, !PT ;  /* 0x0000000506071212 */ /* 0x002fca00078e3cff */
[----:B------:R0:W-:Y:S04]  /*df40*/  @P1 STL.U8 [R4+UR5+0x5], R7 ;  /* 0x0000050704001987 */ /* 0x0001e80008100005 */
[----:B------:R-:W3:Y:S01]  /*df50*/  @P0 LDL.U8 R0, [R0+UR5] ;  /* 0x0000000500000983 */ /* 0x000ee20008100000 */
[----:B------:R-:W-:-:S05]  /*df60*/  VIADD R6, R4, 0x7 ;  /* 0x0000000704067836 */ /* 0x000fca0000000000 */
[----:B------:R-:W-:-:S13]  /*df70*/  LOP3.LUT P1, RZ, R6, 0x10, RZ, 0xc0, !PT ;  /* 0x0000001006ff7812 */ /* 0x000fda000782c0ff */
[----:B------:R-:W-:Y:S02]  /*df80*/  @P1 LOP3.LUT R5, R6, 0x7fffffe7, RZ, 0xc0, !PT ;  /* 0x7fffffe706051812 */ /* 0x000fe400078ec0ff */
[----:B------:R-:W0:Y:S01]  /*df90*/  @P1 LDL.U8 R6, [R4+UR5+0x7] ;  /* 0x0000070504061983 */ /* 0x000e220008100000 */
[----:B---3--:R-:W-:-:S05]  /*dfa0*/  @P0 LOP3.LUT R9, R9, R0, RZ, 0x3c, !PT ;  /* 0x0000000009090212 */ /* 0x008fca00078e3cff */
[----:B------:R1:W-:Y:S04]  /*dfb0*/  @P0 STL.U8 [R4+UR5+0x6], R9 ;  /* 0x0000060904000987 */ /* 0x0003e80008100005 */
[----:B------:R-:W0:Y:S01]  /*dfc0*/  @P1 LDL.U8 R5, [R5+UR5] ;  /* 0x0000000505051983 */ /* 0x000e220008100000 */
[----:B------:R-:W-:-:S05]  /*dfd0*/  VIADD R8, R4, 0x8 ;  /* 0x0000000804087836 */ /* 0x000fca0000000000 */
[----:B------:R-:W-:-:S13]  /*dfe0*/  LOP3.LUT P0, RZ, R8, 0x10, RZ, 0xc0, !PT ;  /* 0x0000001008ff7812 */ /* 0x000fda000780c0ff */
[----:B------:R-:W-:Y:S01]  /*dff0*/  @P0 LOP3.LUT R0, R8, 0x7fffffe8, RZ, 0xc0, !PT ;  /* 0x7fffffe808000812 */ /* 0x000fe200078ec0ff */
[----:B--2---:R-:W2:Y:S01]  /*e000*/  @P0 LDL.U8 R11, [R4+UR5+0x8] ;  /* 0x00000805040b0983 */ /* 0x004ea20008100000 */
[----:B0-----:R-:W-:-:S05]  /*e010*/  @P1 LOP3.LUT R7, R6, R5, RZ, 0x3c, !PT ;  /* 0x0000000506071212 */ /* 0x001fca00078e3cff */
[----:B------:R0:W-:Y:S04]  /*e020*/  @P1 STL.U8 [R4+UR5+0x7], R7 ;  /* 0x0000070704001987 */ /* 0x0001e80008100005 */
[----:B------:R-:W2:Y:S01]  /*e030*/  @P0 LDL.U8 R0, [R0+UR5] ;  /* 0x0000000500000983 */ /* 0x000ea20008100000 */
[----:B------:R-:W-:-:S05]  /*e040*/  VIADD R6, R4, 0x9 ;  /* 0x0000000904067836 */ /* 0x000fca0000000000 */
[----:B------:R-:W-:-:S13]  /*e050*/  LOP3.LUT P1, RZ, R6, 0x10, RZ, 0xc0, !PT ;  /* 0x0000001006ff7812 */ /* 0x000fda000782c0ff */
[----:B------:R-:W-:Y:S02]  /*e060*/  @P1 LOP3.LUT R5, R6, 0x7fffffe9, RZ, 0xc0, !PT ;  /* 0x7fffffe906051812 */ /* 0x000fe400078ec0ff */
[----:B------:R-:W0:Y:S01]  /*e070*/  @P1 LDL.U8 R6, [R4+UR5+0x9] ;  /* 0x0000090504061983 */ /* 0x000e220008100000 */
[----:B--2---:R-:W-:-:S05]  /*e080*/  @P0 LOP3.LUT R11, R11, R0, RZ, 0x3c, !PT ;  /* 0x000000000b0b0212 */ /* 0x004fca00078e3cff */
[----:B------:R2:W-:Y:S04]  /*e090*/  @P0 STL.U8 [R4+UR5+0x8], R11 ;  /* 0x0000080b04000987 */ /* 0x0005e80008100005 */
[----:B------:R-:W0:Y:S01]  /*e0a0*/  @P1 LDL.U8 R5, [R5+UR5] ;  /* 0x0000000505051983 */ /* 0x000e220008100000 */
[----:B------:R-:W-:-:S05]  /*e0b0*/  VIADD R8, R4, 0xa ;  /* 0x0000000a04087836 */ /* 0x000fca0000000000 */
[----:B------:R-:W-:-:S13]  /*e0c0*/  LOP3.LUT P0, RZ, R8, 0x10, RZ, 0xc0, !PT ;  /* 0x0000001008ff7812 */ /* 0x000fda000780c0ff */
[----:B------:R-:W-:Y:S01]  /*e0d0*/  @P0 LOP3.LUT R0, R8, 0x7fffffea, RZ, 0xc0, !PT ;  /* 0x7fffffea08000812 */ /* 0x000fe200078ec0ff */
[----:B-1----:R-:W3:Y:S01]  /*e0e0*/  @P0 LDL.U8 R9, [R4+UR5+0xa] ;  /* 0x00000a0504090983 */ /* 0x002ee20008100000 */
[----:B0-----:R-:W-:-:S05]  /*e0f0*/  @P1 LOP3.LUT R7, R6, R5, RZ, 0x3c, !PT ;  /* 0x0000000506071212 */ /* 0x001fca00078e3cff */
        /* <DEDUP_REMOVED lines=28> */
[----:B------:R-:W-:Y:S04]  /*e2c0*/  @P1 STL.U8 [R4+UR5+0xd], R7 ;  /* 0x00000d0704001987 */ /* 0x000fe80008100005 */
[----:B------:R-:W3:Y:S01]  /*e2d0*/  @P0 LDL.U8 R0, [R0+UR5] ;  /* 0x0000000500000983 */ /* 0x000ee20008100000 */
[----:B------:R-:W-:-:S05]  /*e2e0*/  VIADD R6, R4, 0xf ;  /* 0x0000000f04067836 */ /* 0x000fca0000000000 */
[----:B------:R-:W-:-:S13]  /*e2f0*/  LOP3.LUT P1, RZ, R6, 0x10, RZ, 0xc0, !PT ;  /* 0x0000001006ff7812 */ /* 0x000fda000782c0ff */
[----:B------:R-:W-:Y:S02]  /*e300*/  @P1 LOP3.LUT R5, R6, 0x7fffffef, RZ, 0xc0, !PT ;  /* 0x7fffffef06051812 */ /* 0x000fe400078ec0ff */
[----:B------:R-:W2:Y:S01]  /*e310*/  @P1 LDL.U8 R6, [R4+UR5+0xf] ;  /* 0x00000f0504061983 */ /* 0x000ea20008100000 */
[----:B---3--:R-:W-:-:S05]  /*e320*/  @P0 LOP3.LUT R9, R9, R0, RZ, 0x3c, !PT ;  /* 0x0000000009090212 */ /* 0x008fca00078e3cff */
[----:B------:R-:W-:Y:S04]  /*e330*/  @P0 STL.U8 [R4+UR5+0xe], R9 ;  /* 0x00000e0904000987 */ /* 0x000fe80008100005 */
[----:B------:R-:W2:Y:S02]  /*e340*/  @P1 LDL.U8 R5, [R5+UR5] ;  /* 0x0000000505051983 */ /* 0x000ea40008100000 */
[----:B--2---:R-:W-:-:S05]  /*e350*/  @P1 LOP3.LUT R11, R6, R5, RZ, 0x3c, !PT ;  /* 0x00000005060b1212 */ /* 0x004fca00078e3cff */
[----:B------:R0:W-:Y:S02]  /*e360*/  @P1 STL.U8 [R4+UR5+0xf], R11 ;  /* 0x00000f0b04001987 */ /* 0x0001e40008100005 */
[----:B0-----:R-:W-:-:S05]  /*e370*/  VIADD R4, R4, 0x10 ;  /* 0x0000001004047836 */ /* 0x001fca0000000000 */
[----:B------:R-:W-:-:S13]  /*e380*/  ISETP.NE.AND P0, PT, R4, 0x100, PT ;  /* 0x000001000400780c */ /* 0x000fda0003f05270 */
[----:B------:R-:W-:Y:S05]  /*e390*/  @P0 BRA `(.L_x_37) ;  /* 0xfffffff800380947 */ /* 0x000fea000383ffff */
[----:B------:R-:W-:-:S07]  /*e3a0*/  IMAD.MOV.U32 R0, RZ, RZ, RZ ;  /* 0x000000ffff007224 */ /* 0x000fce00078e00ff */
.L_x_38:
[----:B------:R-:W-:-:S13]  /*e3b0*/  LOP3.LUT P0, RZ, R0, 0x20, RZ, 0xc0, !PT ;  /* 0x0000002000ff7812 */ /* 0x000fda000780c0ff */
[C---:B------:R-:W-:Y:S01]  /*e3c0*/  @P0 LOP3.LUT R4, R0.reuse, 0x7fffffd0, RZ, 0xc0, !PT ;  /* 0x7fffffd000040812 */ /* 0x040fe200078ec0ff */
        /* <DEDUP_REMOVED lines=113> */
.L_x_39:
        /* <DEDUP_REMOVED lines=115> */
.L_x_40:
        /* <DEDUP_REMOVED lines=114> */
[----:B------:R-:W-:Y:S05]  /*f930*/  BRA.U UP0, `(.L_x_41) ;  /* 0xffffff8900407547 */ /* 0x000fea000b83ffff */
[----:B------:R-:W2:Y:S04]  /*f940*/  LDL.U8 R0, [R1+0x7] ;  /* 0x0000070001007983 */ /* 0x000ea80000100000 */
[----:B------:R-:W-:Y:S04]  /*f950*/  STL.128 [R1+0x860], RZ ;  /* 0x000860ff01007387 */ /* 0x000fe80000100c00 */
[----:B------:R-:W3:Y:S04]  /*f960*/  LDL.U8 R6, [R1+0xd] ;  /* 0x00000d0001067983 */ /* 0x000ee80000100000 */
[----:B------:R-:W4:Y:S01]  /*f970*/  LDL.U8 R8, [R1+0xe] ;  /* 0x00000e0001087983 */ /* 0x000f220000100000 */
[----:B--2---:R-:W-:-:S03]  /*f980*/  ISETP.NE.AND P0, PT, R0, RZ, PT ;  /* 0x000000ff0000720c */ /* 0x004fc60003f05270 */
[----:B------:R-:W2:Y:S10]  /*f990*/  LDL.U8 R0, [R1+0xb] ;  /* 0x00000b0001007983 */ /* 0x000eb40000100000 */
[----:B------:R-:W5:Y:S01]  /*f9a0*/  @P0 LDL.64 R4, [R1+0x860] ;  /* 0x0008600001040983 */ /* 0x000f620000100a00 */
[----:B--2---:R-:W-:-:S03]  /*f9b0*/  ISETP.NE.AND P1, PT, R0, RZ, PT ;  /* 0x000000ff0000720c */ /* 0x004fc60003f25270 */
[----:B------:R-:W2:Y:S01]  /*f9c0*/  LDL.U8 R0, [R1+0x3] ;  /* 0x0000030001007983 */ /* 0x000ea20000100000 */
[----:B-----5:R-:W-:Y:S01]  /*f9d0*/  @P0 LOP3.LUT R10, R4, 0x80, RZ, 0xfc, !PT ;  /* 0x00000080040a0812 */ /* 0x020fe200078efcff */
[----:B------:R-:W-:-:S05]  /*f9e0*/  @P0 IMAD.MOV.U32 R11, RZ, RZ, R5 ;  /* 0x000000ffff0b0224 */ /* 0x000fca00078e0005 */
[----:B------:R-:W-:Y:S04]  /*f9f0*/  @P0 STL.64 [R1+0x860], R10 ;  /* 0x0008600a01000387 */ /* 0x000fe80000100a00 */
[----:B------:R-:W5:Y:S01]  /*fa00*/  @P1 LDL.64 R4, [R1+0x860] ;  /* 0x0008600001041983 */ /* 0x000f620000100a00 */
[----:B---3--:R-:W-:Y:S02]  /*fa10*/  ISETP.NE.AND P2, PT, R6, RZ, PT ;  /* 0x000000ff0600720c */ /* 0x008fe40003f45270 */
[----:B-----5:R-:W-:Y:S01]  /*fa20*/  @P1 LOP3.LUT R12, R4, 0x800, RZ, 0xfc, !PT ;  /* 0x00000800040c1812 */ /* 0x020fe200078efcff */
[----:B------:R-:W-:-:S05]  /*fa30*/  @P1 IMAD.MOV.U32 R13, RZ, RZ, R5 ;  /* 0x000000ffff0d1224 */ /* 0x000fca00078e0005 */
[----:B------:R0:W-:Y:S05]  /*fa40*/  @P1 STL.64 [R1+0x860], R12 ;  /* 0x0008600c01001387 */ /* 0x0001ea0000100a00 */
[----:B------:R-:W3:Y:S01]  /*fa50*/  @P2 LDL.64 R6, [R1+0x860] ;  /* 0x0008600001062983 */ /* 0x000ee20000100a00 */
[----:B--2---:R-:W-:-:S03]  /*fa60*/  ISETP.NE.AND P0, PT, R0, RZ, PT ;  /* 0x000000ff0000720c */ /* 0x004fc60003f05270 */
[----:B------:R-:W2:Y:S01]  /*fa70*/  LDL.U8 R0, [R1+0x5] ;  /* 0x0000050001007983 */ /* 0x000ea20000100000 */
[----:B----4-:R-:W-:-:S03]  /*fa80*/  ISETP.NE.AND P3, PT, R8, RZ, PT ;  /* 0x000000ff0800720c */ /* 0x010fc60003f65270 */
[----:B------:R-:W-:Y:S04]  /*fa90*/  STL.128 [R1+0x840], RZ ;  /* 0x000840ff01007387 */ /* 0x000fe80000100c00 */
[----:B------:R-:W4:Y:S04]  /*faa0*/  LDL.U8 R8, [R1+0x15] ;  /* 0x0000150001087983 */ /* 0x000f280000100000 */
[----:B------:R-:W5:Y:S01]  /*fab0*/  @P0 LDL.64 R4, [R1+0x840] ;  /* 0x0008400001040983 */ /* 0x000f620000100a00 */
[----:B---3--:R-:W-:Y:S01]  /*fac0*/  @P2 LOP3.LUT R14, R6, 0x2000, RZ, 0xfc, !PT ;  /* 0x00002000060e2812 */ /* 0x008fe200078efcff */
[----:B------:R-:W-:-:S02]  /*fad0*/  @P2 IMAD.MOV.U32 R15, RZ, RZ, R7 ;  /* 0x000000ffff0f2224 */ /* 0x000fc400078e0007 */
[----:B------:R-:W3:Y:S04]  /*fae0*/  LDL.U8 R6, [R1+0x13] ;  /* 0x0000130001067983 */ /* 0x000ee80000100000 */
[----:B------:R-:W-:Y:S04]  /*faf0*/  @P2 STL.64 [R1+0x860], R14 ;  /* 0x0008600e01002387 */ /* 0x000fe80000100a00 */
[----:B0-----:R-:W4:Y:S01]  /*fb00*/  @P3 LDL.64 R12, [R1+0x860] ;  /* 0x00086000010c3983 */ /* 0x001f220000100a00 */
[----:B--2---:R-:W-:-:S03]  /*fb10*/  ISETP.NE.AND P1, PT, R0, RZ, PT ;  /* 0x000000ff0000720c */ /* 0x004fc60003f25270 */
[----:B------:R-:W2:Y:S01]  /*fb20*/  LDL.U8 R0, [R1+0x6] ;  /* 0x0000060001007983 */ /* 0x000ea20000100000 */
[----:B-----5:R-:W-:Y:S01]  /*fb30*/  @P0 LOP3.LUT R10, R4, 0x8, RZ, 0xfc, !PT ;  /* 0x00000008040a0812 */ /* 0x020fe200078efcff */
[----:B------:R-:W-:-:S05]  /*fb40*/  @P0 IMAD.MOV.U32 R11, RZ, RZ, R5 ;  /* 0x000000ffff0b0224 */ /* 0x000fca00078e0005 */
[----:B------:R0:W-:Y:S04]  /*fb50*/  @P0 STL.64 [R1+0x840], R10 ;  /* 0x0008400a01000387 */ /* 0x0001e80000100a00 */
[----:B------:R-:W5:Y:S04]  /*fb60*/  @P1 LDL.64 R4, [R1+0x840] ;  /* 0x0008400001041983 */ /* 0x000f680000100a00 */
[----:B0-----:R-:W5:Y:S04]  /*fb70*/  LDL.U8 R10, [R1+0x16] ;  /* 0x00001600010a7983 */ /* 0x001f680000100000 */
[----:B------:R-:W-:Y:S04]  /*fb80*/  STL.128 [R1+0x880], RZ ;  /* 0x000880ff01007387 */ /* 0x000fe80000100c00 */
[----:B------:R-:W5:Y:S01]  /*fb90*/  LDL.U8 R11, [R1+0x1b] ;  /* 0x00001b00010b7983 */ /* 0x000f620000100000 */
[----:B---3--:R-:W-:-:S02]  /*fba0*/  ISETP.NE.AND P2, PT, R6, RZ, PT ;  /* 0x000000ff0600720c */ /* 0x008fc40003f45270 */
[----:B----4-:R-:W-:-:S05]  /*fbb0*/  @P3 LOP3.LUT R12, R12, 0x4000, RZ, 0xfc, !PT ;  /* 0x000040000c0c3812 */ /* 0x010fca00078efcff */
[----:B------:R0:W-:Y:S06]  /*fbc0*/  @P3 STL.64 [R1+0x860], R12 ;  /* 0x0008600c01003387 */ /* 0x0001ec0000100a00 */
[----:B------:R-:W3:Y:S01]  /*fbd0*/  @P2 LDL.64 R6, [R1+0x860] ;  /* 0x0008600001062983 */ /* 0x000ee20000100a00 */
[----:B--2---:R-:W-:-:S03]  /*fbe0*/  ISETP.NE.AND P0, PT, R0, RZ, PT ;  /* 0x000000ff0000720c */ /* 0x004fc60003f05270 */
[----:B------:R-:W2:Y:S01]  /*fbf0*/  LDL.U8 R0, [R1+0x9] ;  /* 0x0000090001007983 */ /* 0x000ea20000100000 */
[----:B-----5:R-:W-:Y:S02]  /*fc00*/  @P1 LOP3.LUT R4, R4, 0x20, RZ, 0xfc, !PT ;  /* 0x0000002004041812 */ /* 0x020fe400078efcff */
[----:B------:R-:W-:-:S03]  /*fc10*/  ISETP.NE.AND P3, PT, R8, RZ, PT ;  /* 0x000000ff0800720c */ /* 0x000fc60003f65270 */
[----:B------:R1:W-:Y:S04]  /*fc20*/  @P1 STL.64 [R1+0x840], R4 ;  /* 0x0008400401001387 */ /* 0x0003e80000100a00 */
[----:B------:R-:W0:Y:S01]  /*fc30*/  @P0 LDL.64 R16, [R1+0x840] ;  /* 0x0008400001100983 */ /* 0x000e220000100a00 */
[----:B---3--:R-:W-:Y:S01]  /*fc40*/  @P2 LOP3.LUT R14, R6, 0x80000, RZ, 0xfc, !PT ;  /* 0x00080000060e2812 */ /* 0x008fe200078efcff */
[----:B------:R-:W-:Y:S02]  /*fc50*/  @P2 IMAD.MOV.U32 R15, RZ, RZ, R7 ;  /* 0x000000ffff0f2224 */ /* 0x000fe400078e0007 */
[----:B------:R-:W3:Y:S04]  /*fc60*/  LDL.U8 R6, [R1+0xf] ;  /* 0x00000f0001067983 */ /* 0x000ee80000100000 */
[----:B------:R4:W-:Y:S04]  /*fc70*/  @P2 STL.64 [R1+0x860], R14 ;  /* 0x0008600e01002387 */ /* 0x0009e80000100a00 */
[----:B------:R-:W5:Y:S01]  /*fc80*/  @P3 LDL.64 R8, [R1+0x860] ;  /* 0x0008600001083983 */ /* 0x000f620000100a00 */
[----:B--2---:R-:W-:-:S03]  /*fc90*/  ISETP.NE.AND P1, PT, R0, RZ, PT ;  /* 0x000000ff0000720c */ /* 0x004fc60003f25270 */
[----:B------:R-:W2:Y:S01]  /*fca0*/  LDL.U8 R0, [R1+0xa] ;  /* 0x00000a0001007983 */ /* 0x000ea20000100000 */
[----:B0-----:R-:W-:Y:S01]  /*fcb0*/  @P0 LOP3.LUT R12, R16, 0x40, RZ, 0xfc, !PT ;  /* 0x00000040100c0812 */ /* 0x001fe200078efcff */
[----:B------:R-:W-:Y:S01]  /*fcc0*/  @P0 IMAD.MOV.U32 R13, RZ, RZ, R17 ;  /* 0x000000ffff0d0224 */ /* 0x000fe200078e0011 */
[----:B------:R-:W-:Y:S02]  /*fcd0*/  ISETP.NE.AND P5, PT, R10, RZ, PT ;  /* 0x000000ff0a00720c */ /* 0x000fe40003fa5270 */
[----:B------:R-:W2:Y:S04]  /*fce0*/  LDL.U8 R10, [R1+0x19] ;  /* 0x00001900010a7983 */ /* 0x000ea80000100000 */
[----:B------:R0:W-:Y:S04]  /*fcf0*/  @P0 STL.64 [R1+0x840], R12 ;  /* 0x0008400c01000387 */ /* 0x0001e80000100a00 */
[----:B-1----:R-:W2:Y:S01]  /*fd00*/  @P1 LDL.64 R4, [R1+0x840] ;  /* 0x0008400001041983 */ /* 0x002ea20000100a00 */
[----:B---3--:R-:W-:-:S02]  /*fd10*/  ISETP.NE.AND P4, PT, R6, RZ, PT ;  /* 0x000000ff0600720c */ /* 0x008fc40003f85270 */
[----:B-----5:R-:W-:Y:S01]  /*fd20*/  @P3 LOP3.LUT R16, R8, 0x200000, RZ, 0xfc, !PT ;  /* 0x0020000008103812 */ /* 0x020fe200078efcff */
[----:B------:R-:W-:Y:S01]  /*fd30*/  @P3 IMAD.MOV.U32 R17, RZ, RZ, R9 ;  /* 0x000000ffff113224 */ /* 0x000fe200078e0009 */
[----:B------:R-:W3:Y:S04]  /*fd40*/  LDL.U8 R8, [R1+0x17] ;  /* 0x0000170001087983 */ /* 0x000ee80000100000 */
[----:B------:R1:W-:Y:S04]  /*fd50*/  @P3 STL.64 [R1+0x860], R16 ;  /* 0x0008601001003387 */ /* 0x0003e80000100a00 */
[----:B----4-:R-:W1:Y:S04]  /*fd60*/  @P5 LDL.64 R14, [R1+0x860] ;  /* 0x00086000010e5983 */ /* 0x010e680000100a00 */
[----:B------:R-:W4:Y:S01]  /*fd70*/  @P4 LDL.64 R6, [R1+0x880] ;  /* 0x0008800001064983 */ /* 0x000f220000100a00 */
[----:B--2---:R-:W-:-:S03]  /*fd80*/  ISETP.NE.AND P0, PT, R0, RZ, PT ;  /* 0x000000ff0000720c */ /* 0x004fc60003f05270 */
[----:B------:R-:W2:Y:S01]  /*fd90*/  LDL.U8 R0, [R1+0xc] ;  /* 0x00000c0001007983 */ /* 0x000ea20000100000 */
[----:B------:R-:W-:Y:S02]  /*fda0*/  @P1 LOP3.LUT R4, R4, 0x200, RZ, 0xfc, !PT ;  /* 0x0000020004041812 */ /* 0x000fe400078efcff */
[----:B------:R-:W-:Y:S02]  /*fdb0*/  ISETP.NE.AND P2, PT, R10, RZ, PT ;  /* 0x000000ff0a00720c */ /* 0x000fe40003f45270 */
[----:B------:R-:W5:Y:S04]  /*fdc0*/  LDL.U8 R10, [R1+0x1a] ;  /* 0x00001a00010a7983 */ /* 0x000f680000100000 */
[----:B------:R5:W-:Y:S04]  /*fdd0*/  @P1 STL.64 [R1+0x840], R4 ;  /* 0x0008400401001387 */ /* 0x000be80000100a00 */
[----:B0-----:R-:W5:Y:S01]  /*fde0*/  @P0 LDL.64 R12, [R1+0x840] ;  /* 0x00084000010c0983 */ /* 0x001f620000100a00 */
[----:B---3--:R-:W-:-:S02]  /*fdf0*/  ISETP.NE.AND P3, PT, R8, RZ, PT ;  /* 0x000000ff0800720c */ /* 0x008fc40003f65270 */
[----:B-1----:R-:W-:Y:S01]  /*fe00*/  @P5 LOP3.LUT R16, R14, 0x400000, RZ, 0xfc, !PT ;  /* 0x004000000e105812 */ /* 0x002fe200078efcff */
[----:B------:R-:W-:Y:S01]  /*fe10*/  @P5 IMAD.MOV.U32 R17, RZ, RZ, R15 ;  /* 0x000000ffff115224 */ /* 0x000fe200078e000f */
[----:B----4-:R-:W-:-:S04]  /*fe20*/  @P4 LOP3.LUT R14, R6, 0x8000, RZ, 0xfc, !PT ;  /* 0x00008000060e4812 */ /* 0x010fc800078efcff */
[----:B------:R0:W-:Y:S01]  /*fe30*/  @P5 STL.64 [R1+0x860], R16 ;  /* 0x0008601001005387 */ /* 0x0001e20000100a00 */
[----:B------:R-:W-:-:S03]  /*fe40*/  @P4 IMAD.MOV.U32 R15, RZ, RZ, R7 ;  /* 0x000000ffff0f4224 */ /* 0x000fc600078e0007 */
[----:B------:R-:W0:Y:S04]  /*fe50*/  @P2 LDL.64 R8, [R1+0x860] ;  /* 0x0008600001082983 */ /* 0x000e280000100a00 */
[----:B------:R1:W-:Y:S04]  /*fe60*/  @P4 STL.64 [R1+0x880], R14 ;  /* 0x0008800e01004387 */ /* 0x0003e80000100a00 */
[----:B------:R-:W3:Y:S01]  /*fe70*/  @P3 LDL.64 R6, [R1+0x880] ;  /* 0x0008800001063983 */ /* 0x000ee20000100a00 */
[----:B--2---:R-:W-:Y:S02]  /*fe80*/  ISETP.NE.AND P4, PT, R0, RZ, PT ;  /* 0x000000ff0000720c */ /* 0x004fe40003f85270 */
[----:B-----5:R-:W-:Y:S01]  /*fe90*/  @P0 LOP3.LUT R12, R12, 0x400, RZ, 0xfc, !PT ;  /* 0x000004000c0c0812 */ /* 0x020fe200078efcff */
[----:B------:R-:W2:Y:S01]  /*fea0*/  LDL.U8 R0, [R1+0x11] ;  /* 0x0000110001007983 */ /* 0x000ea20000100000 */
[----:B------:R-:W-:-:S03]  /*feb0*/  ISETP.NE.AND P1, PT, R10, RZ, PT ;  /* 0x000000ff0a00720c */ /* 0x000fc60003f25270 */
[----:B------:R4:W-:Y:S06]  /*fec0*/  @P0 STL.64 [R1+0x840], R12 ;  /* 0x0008400c01000387 */ /* 0x0009ec0000100a00 */
[----:B------:R-:W4:Y:S01]  /*fed0*/  @P4 LDL.64 R4, [R1+0x840] ;  /* 0x0008400001044983 */ /* 0x000f220000100a00 */
[----:B------:R-:W-:Y:S02]  /*fee0*/  ISETP.NE.AND P0, PT, R11, RZ, PT ;  /* 0x000000ff0b00720c */ /* 0x000fe40003f05270 */
[----:B0-----:R-:W-:Y:S01]  /*fef0*/  @P2 LOP3.LUT R16, R8, 0x2000000, RZ, 0xfc, !PT ;  /* 0x0200000008102812 */ /* 0x001fe200078efcff */
[----:B------:R-:W-:Y:S01]  /*ff00*/  @P2 IMAD.MOV.U32 R17, RZ, RZ, R9 ;  /* 0x000000ffff112224 */ /* 0x000fe200078e0009 */
[----:B------:R-:W5:Y:S04]  /*ff10*/  LDL.U8 R8, [R1+0x1c] ;  /* 0x00001c0001087983 */ /* 0x000f680000100000 */
[----:B------:R-:W5:Y:S01]  /*ff20*/  LDL.U8 R9, [R1+0x1d] ;  /* 0x00001d0001097983 */ /* 0x000f620000100000 */
[----:B---3--:R-:W-:Y:S01]  /*ff30*/  @P3 LOP3.LUT R10, R6, 0x800000, RZ, 0xfc, !PT ;  /* 0x00800000060a3812 */ /* 0x008fe200078efcff */
[----:B------:R-:W-:-:S02]  /*ff40*/  @P3 IMAD.MOV.U32 R11, RZ, RZ, R7 ;  /* 0x000000ffff0b3224 */ /* 0x000fc400078e0007 */
[----:B------:R-:W-:Y:S04]  /*ff50*/  @P2 STL.64 [R1+0x860], R16 ;  /* 0x0008601001002387 */ /* 0x000fe80000100a00 */
[----:B-1----:R-:W3:Y:S04]  /*ff60*/  @P1 LDL.64 R14, [R1+0x860] ;  /* 0x00086000010e1983 */ /* 0x002ee80000100a00 */
[----:B------:R0:W-:Y:S04]  /*ff70*/  @P3 STL.64 [R1+0x880], R10 ;  /* 0x0008800a01003387 */ /* 0x0001e80000100a00 */
[----:B------:R-:W3:Y:S01]  /*ff80*/  @P0 LDL.64 R6, [R1+0x880] ;  /* 0x0008800001060983 */ /* 0x000ee20000100a00 */
[----:B--2---:R-:W-:Y:S01]  /*ff90*/  ISETP.NE.AND P2, PT, R0, RZ, PT ;  /* 0x000000ff0000720c */ /* 0x004fe20003f45270 */
[----:B----4-:R-:W-:Y:S01]  /*ffa0*/  @P4 IMAD.MOV.U32 R13, RZ, RZ, R5 ;  /* 0x000000ffff0d4224 */ /* 0x010fe200078e0005 */
[----:B------:R-:W-:Y:S01]  /*ffb0*/  @P4 LOP3.LUT R12, R4, 0x1000, RZ, 0xfc, !PT ;  /* 0x00001000040c4812 */ /* 0x000fe200078efcff */
[----:B------:R-:W2:Y:S04]  /*ffc0*/  LDL.U8 R0, [R1+0x12] ;  /* 0x0000120001007983 */ /* 0x000ea80000100000 */
[----:B------:R1:W-:Y:S04]  /*ffd0*/  @P4 STL.64 [R1+0x840], R12 ;  /* 0x0008400c01004387 */ /* 0x0003e80000100a00 */
[----:B0-----:R-:W4:Y:S04]  /*ffe0*/  LDL.U8 R11, [R1+0x23] ;  /* 0x00002300010b7983 */ /* 0x001f280000100000 */
[----:B------:R-:W1:Y:S04]  /*fff0*/  @P2 LDL.64 R4, [R1+0x840] ;  /* 0x0008400001042983 */ /* 0x000e680000100a00 */
[----:B------:R-:W4:Y:S01]  /*10000*/  LDL.U8 R10, [R1+0x1e] ;  /* 0x00001e00010a7983 */ /* 0x000f220000100000 */
[----:B-----5:R-:W-:-:S02]  /*10010*/  ISETP.NE.AND P3, PT, R8, RZ, PT ;  /* 0x000000ff0800720c */ /* 0x020fc40003f65270 */
[----:B------:R-:W-:Y:S02]  /*10020*/  ISETP.NE.AND P4, PT, R9, RZ, PT ;  /* 0x000000ff0900720c */ /* 0x000fe40003f85270 */
[----:B---3--:R-:W-:-:S05]  /*10030*/  @P1 LOP3.LUT R14, R14, 0x4000000, RZ, 0xfc, !PT ;  /* 0x040000000e0e1812 */ /* 0x008fca00078efcff */
[----:B------:R0:W-:Y:S01]  /*10040*/  @P1 STL.64 [R1+0x860], R14 ;  /* 0x0008600e01001387 */ /* 0x0001e20000100a00 */
[----:B------:R-:W-:Y:S01]  /*10050*/  @P0 LOP3.LUT R16, R6, 0x8000000, RZ, 0xfc, !PT ;  /* 0x0800000006100812 */ /* 0x000fe200078efcff */
[----:B------:R-:W-:Y:S02]  /*10060*/  @P0 IMAD.MOV.U32 R17, RZ, RZ, R7 ;  /* 0x000000ffff110224 */ /* 0x000fe400078e0007 */
[----:B------:R-:W3:Y:S04]  /*10070*/  @P3 LDL.64 R8, [R1+0x860] ;  /* 0x0008600001083983 */ /* 0x000ee80000100a00 */
[----:B------:R3:W-:Y:S04]  /*10080*/  @P0 STL.64 [R1+0x880], R16 ;  /* 0x0008801001000387 */ /* 0x0007e80000100a00 */
[----:B------:R-:W5:Y:S01]  /*10090*/  @P4 LDL.64 R6, [R1+0x880] ;  /* 0x0008800001064983 */ /* 0x000f620000100a00 */
[----:B--2---:R-:W-:-:S03]  /*100a0*/  ISETP.NE.AND P1, PT, R0, RZ, PT ;  /* 0x000000ff0000720c */ /* 0x004fc60003f25270 */
[----:B------:R-:W2:Y:S01]  /*100b0*/  LDL.U8 R0, [R1+0x1] ;  /* 0x0000010001007983 */ /* 0x000ea20000100000 */
[----:B-1----:R-:W-:Y:S01]  /*100c0*/  @P2 LOP3.LUT R12, R4, 0x20000, RZ, 0xfc, !PT ;  /* 0x00020000040c2812 */ /* 0x002fe200078efcff */
[----:B------:R-:W-:Y:S02]  /*100d0*/  @P2 IMAD.MOV.U32 R13, RZ, RZ, R5 ;  /* 0x000000ffff0d2224 */ /* 0x000fe400078e0005 */
[----:B------:R-:W2:Y:S04]  /*100e0*/  LDL.U8 R4, [R1+0x14] ;  /* 0x0000140001047983 */ /* 0x000ea80000100000 */
[----:B------:R1:W-:Y:S01]  /*100f0*/  @P2 STL.64 [R1+0x840], R12 ;  /* 0x0008400c01002387 */ /* 0x0003e20000100a00 */
[----:B----4-:R-:W-:-:S03]  /*10100*/  ISETP.NE.AND P2, PT, R11, RZ, PT ;  /* 0x000000ff0b00720c */ /* 0x010fc60003f45270 */
[----:B------:R-:W1:Y:S01]  /*10110*/  @P1 LDL.64 R18, [R1+0x840] ;  /* 0x0008400001121983 */ /* 0x000e620000100a00 */
[----:B------:R-:W-:-:S03]  /*10120*/  ISETP.NE.AND P5, PT, R10, RZ, PT ;  /* 0x000000ff0a00720c */ /* 0x000fc60003fa5270 */
[----:B------:R-:W4:Y:S04]  /*10130*/  LDL.U8 R5, [R1+0x25] ;  /* 0x0000250001057983 */ /* 0x000f280000100000 */
[----:B0-----:R-:W4:Y:S04]  /*10140*/  LDL.U8 R15, [R1+0x47] ;  /* 0x00004700010f7983 */ /* 0x001f280000100000 */
[----:B------:R-:W-:Y:S04]  /*10150*/  STL.128 [R1+0x820], RZ ;  /* 0x000820ff01007387 */ /* 0x000fe80000100c00 */
[----:B------:R-:W4:Y:S01]  /*10160*/  LDL.U8 R14, [R1+0x2b] ;  /* 0x00002b00010e7983 */ /* 0x000f220000100000 */
[----:B---3--:R-:W-:Y:S01]  /*10170*/  @P3 LOP3.LUT R16, R8, 0x10000000, RZ, 0xfc, !PT ;  /* 0x1000000008103812 */ /* 0x008fe200078efcff */
[----:B------:R-:W-:-:S02]  /*10180*/  @P3 IMAD.MOV.U32 R17, RZ, RZ, R9 ;  /* 0x000000ffff113224 */ /* 0x000fc400078e0009 */
[----:B------:R-:W3:Y:S04]  /*10190*/  LDL.U8 R8, [R1+0x18] ;  /* 0x0000180001087983 */ /* 0x000ee80000100000 */
[----:B------:R-:W3:Y:S01]  /*101a0*/  LDL.U8 R9, [R1+0x27] ;  /* 0x0000270001097983 */ /* 0x000ee20000100000 */
[----:B-----5:R-:W-:-:S03]  /*101b0*/  @P4 LOP3.LUT R6, R6, 0x20000000, RZ, 0xfc, !PT ;  /* 0x2000000006064812 */ /* 0x020fc600078efcff */
[----:B------:R-:W-:Y:S04]  /*101c0*/  @P3 STL.64 [R1+0x860], R16 ;  /* 0x0008601001003387 */ /* 0x000fe80000100a00 */
[----:B------:R-:W5:Y:S04]  /*101d0*/  @P2 LDL.64 R10, [R1+0x860] ;  /* 0x00086000010a2983 */ /* 0x000f680000100a00 */
[----:B------:R0:W-:Y:S04]  /*101e0*/  @P4 STL.64 [R1+0x880], R6 ;  /* 0x0008800601004387 */ /* 0x0001e80000100a00 */
[----:B------:R-:W5:Y:S01]  /*101f0*/  @P5 LDL.64 R22, [R1+0x880] ;  /* 0x0008800001165983 */ /* 0x000f620000100a00 */
[----:B--2---:R-:W-:-:S02]  /*10200*/  ISETP.NE.AND P0, PT, R0, RZ, PT ;  /* 0x000000ff0000720c */ /* 0x004fc40003f05270 */
[----:B------:R-:W-:Y:S01]  /*10210*/  ISETP.NE.AND P4, PT, R4, RZ, PT ;  /* 0x000000ff0400720c */ /* 0x000fe20003f85270 */
[----:B-1----:R-:W-:Y:S01]  /*10220*/  @P1 IMAD.MOV.U32 R13, RZ, RZ, R19 ;  /* 0x000000ffff0d1224 */ /* 0x002fe200078e0013 */
[----:B------:R-:W-:Y:S01]  /*10230*/  @P1 LOP3.LUT R12, R18, 0x40000, RZ, 0xfc, !PT ;  /* 0x00040000120c1812 */ /* 0x000fe200078efcff */
[----:B------:R-:W2:Y:S04]  /*10240*/  LDL.U8 R0, [R1+0x2] ;  /* 0x0000020001007983 */ /* 0x000ea80000100000 */
[----:B------:R1:W-:Y:S01]  /*10250*/  @P1 STL.64 [R1+0x840], R12 ;  /* 0x0008400c01001387 */ /* 0x0003e20000100a00 */
[----:B----4-:R-:W-:-:S03]  /*10260*/  ISETP.NE.AND P1, PT, R5, RZ, PT ;  /* 0x000000ff0500720c */ /* 0x010fc60003f25270 */
[----:B------:R-:W4:Y:S04]  /*10270*/  @P0 LDL.64 R4, [R1+0x820] ;  /* 0x0008200001040983 */ /* 0x000f280000100a00 */
[----:B0-----:R-:W4:Y:S01]  /*10280*/  @P4 LDL.64 R6, [R1+0x840] ;  /* 0x0008400001064983 */ /* 0x001f220000100a00 */
[----:B---3--:R-:W-:-:S03]  /*10290*/  ISETP.NE.AND P3, PT, R9, RZ, PT ;  /* 0x000000ff0900720c */ /* 0x008fc60003f65270 */
[----:B------:R-:W3:Y:S01]  /*102a0*/  LDL.U8 R9, [R1+0x26] ;  /* 0x0000260001097983 */ /* 0x000ee20000100000 */
[----:B-----5:R-:W-:Y:S01]  /*102b0*/  @P2 LOP3.LUT R21, R11, 0x8, RZ, 0xfc, !PT ;  /* 0x000000080b152812 */ /* 0x020fe200078efcff */
[----:B------:R-:W-:-:S05]  /*102c0*/  @P2 IMAD.MOV.U32 R20, RZ, RZ, R10 ;  /* 0x000000ffff142224 */ /* 0x000fca00078e000a */
[----:B------:R0:W-:Y:S01]  /*102d0*/  @P2 STL.64 [R1+0x860], R20 ;  /* 0x0008601401002387 */ /* 0x0001e20000100a00 */
[----:B------:R-:W-:-:S03]  /*102e0*/  @P5 LOP3.LUT R22, R22, 0x40000000, RZ, 0xfc, !PT ;  /* 0x4000000016165812 */ /* 0x000fc600078efcff */
[----:B------:R-:W5:Y:S01]  /*102f0*/  @P1 LDL.64 R10, [R1+0x860] ;  /* 0x00086000010a1983 */ /* 0x000f620000100a00 */
[----:B------:R-:W-:-:S03]  /*10300*/  ISETP.NE.AND P2, PT, R15, RZ, PT ;  /* 0x000000ff0f00720c */ /* 0x000fc60003f45270 */
[----:B------:R5:W-:Y:S04]  /*10310*/  @P5 STL.64 [R1+0x880], R22 ;  /* 0x0008801601005387 */ /* 0x000be80000100a00 */
[----:B-1----:R-:W5:Y:S04]  /*10320*/  @P3 LDL.64 R12, [R1+0x880] ;  /* 0x00088000010c3983 */ /* 0x002f680000100a00 */
[----:B------:R-:W5:Y:S04]  /*10330*/  LDL.U8 R15, [R1+0x4b] ;  /* 0x00004b00010f7983 */ /* 0x000f680000100000 */
[----:B------:R-:W5:Y:S01]  /*10340*/  @P2 LDL.64 R16, [R1+0x888] ;  /* 0x0008880001102983 */ /* 0x000f620000100a00 */
[----:B--2---:R-:W-:-:S02]  /*10350*/  ISETP.NE.AND P5, PT, R0, RZ, PT ;  /* 0x000000ff0000720c */ /* 0x004fc40003fa5270 */
[----:B------:R-:W-:Y:S01]  /*10360*/  ISETP.NE.AND P6, PT, R8, RZ, PT ;  /* 0x000000ff0800720c */ /* 0x000fe20003fc5270 */
[----:B----4-:R-:W-:Y:S01]  /*10370*/  @P0 IMAD.MOV.U32 R19, RZ, RZ, R5 ;  /* 0x000000ffff130224 */ /* 0x010fe200078e0005 */
[----:B------:R-:W-:Y:S01]  /*10380*/  @P0 LOP3.LUT R18, R4, 0x2, RZ, 0xfc, !PT ;  /* 0x0000000204120812 */ /* 0x000fe200078efcff */
[----:B0-----:R-:W-:Y:S01]  /*10390*/  @P4 IMAD.MOV.U32 R21, RZ, RZ, R7 ;  /* 0x000000ffff154224 */ /* 0x001fe200078e0007 */
[----:B------:R-:W-:Y:S01]  /*103a0*/  @P4 LOP3.LUT R20, R6, 0x100000, RZ, 0xfc, !PT ;  /* 0x0010000006144812 */ /* 0x000fe200078efcff */
[----:B------:R-:W2:Y:S04]  /*103b0*/  LDL.U8 R0, [R1+0x4] ;  /* 0x0000040001007983 */ /* 0x000ea80000100000 */
[----:B------:R-:W-:Y:S04]  /*103c0*/  @P0 STL.64 [R1+0x820], R18 ;  /* 0x0008201201000387 */ /* 0x000fe80000100a00 */
[----:B------:R-:W4:Y:S04]  /*103d0*/  LDL.U8 R6, [R1+0x21] ;  /* 0x0000210001067983 */ /* 0x000f280000100000 */
[----:B------:R-:W4:Y:S04]  /*103e0*/  @P5 LDL.64 R26, [R1+0x820] ;  /* 0x00082000011a5983 */ /* 0x000f280000100a00 */
[----:B------:R0:W-:Y:S01]  /*103f0*/  @P4 STL.64 [R1+0x840], R20 ;  /* 0x0008401401004387 */ /* 0x0001e20000100a00 */
[----:B------:R-:W-:-:S03]  /*10400*/  ISETP.NE.AND P4, PT, R14, RZ, PT ;  /* 0x000000ff0e00720c */ /* 0x000fc60003f85270 */
[----:B------:R-:W4:Y:S04]  /*10410*/  @P6 LDL.64 R4, [R1+0x840] ;  /* 0x0008400001046983 */ /* 0x000f280000100a00 */
[----:B------:R-:W4:Y:S04]  /*10420*/  LDL.U8 R7, [R1+0x29] ;  /* 0x0000290001077983 */ /* 0x000f280000100000 */
[----:B------:R-:W4:Y:S01]  /*10430*/  LDL.U8 R8, [R1+0x2d] ;  /* 0x00002d0001087983 */ /* 0x000f220000100000 */
[----:B---3--:R-:W-:Y:S02]  /*10440*/  ISETP.NE.AND P0, PT, R9, RZ, PT ;  /* 0x000000ff0900720c */ /* 0x008fe40003f05270 */
[----:B-----5:R-:W-:Y:S01]  /*10450*/  @P1 LOP3.LUT R23, R11, 0x20, RZ, 0xfc, !PT ;  /* 0x000000200b171812 */ /* 0x020fe200078efcff */
[----:B------:R-:W-:-:S05]  /*10460*/  @P1 IMAD.MOV.U32 R22, RZ, RZ, R10 ;  /* 0x000000ffff161224 */ /* 0x000fca00078e000a */
[----:B------:R-:W-:Y:S01]  /*10470*/  @P1 STL.64 [R1+0x860], R22 ;  /* 0x0008601601001387 */ /* 0x000fe20000100a00 */
[----:B------:R-:W-:Y:S01]  /*10480*/  @P3 LOP3.LUT R25, R13, 0x80, RZ, 0xfc, !PT ;  /* 0x000000800d193812 */ /* 0x000fe200078efcff */
[----:B------:R-:W-:-:S03]  /*10490*/  @P3 IMAD.MOV.U32 R24, RZ, RZ, R12 ;  /* 0x000000ffff183224 */ /* 0x000fc600078e000c */
[----:B------:R-:W3:Y:S01]  /*104a0*/  @P0 LDL.64 R28, [R1+0x860] ;  /* 0x00086000011c0983 */ /* 0x000ee20000100a00 */
[----:B------:R-:W-:-:S03]  /*104b0*/  ISETP.NE.AND P1, PT, R15, RZ, PT ;  /* 0x000000ff0f00720c */ /* 0x000fc60003f25270 */
[----:B------:R-:W-:Y:S04]  /*104c0*/  @P3 STL.64 [R1+0x880], R24 ;  /* 0x0008801801003387 */ /* 0x000fe80000100a00 */
[----:B------:R-:W5:Y:S01]  /*104d0*/  @P4 LDL.64 R10, [R1+0x880] ;  /* 0x00088000010a4983 */ /* 0x000f620000100a00 */
[----:B0-----:R-:W-:Y:S01]  /*104e0*/  @P2 LOP3.LUT R20, R16, 0x80, RZ, 0xfc, !PT ;  /* 0x0000008010142812 */ /* 0x001fe200078efcff */
[----:B------:R-:W-:Y:S02]  /*104f0*/  @P2 IMAD.MOV.U32 R21, RZ, RZ, R17 ;  /* 0x000000ffff152224 */ /* 0x000fe400078e0011 */
[----:B------:R-:W5:Y:S04]  /*10500*/  LDL.U8 R13, [R1+0x4d] ;  /* 0x00004d00010d7983 */ /* 0x000f680000100000 */
[----:B------:R-:W-:Y:S04]  /*10510*/  @P2 STL.64 [R1+0x888], R20 ;  /* 0x0008881401002387 */ /* 0x000fe80000100a00 */
[----:B------:R-:W5:Y:S01]  /*10520*/  @P1 LDL.64 R16, [R1+0x888] ;  /* 0x0008880001101983 */ /* 0x000f620000100a00 */
[----:B--2---:R-:W-:-:S02]  /*10530*/  ISETP.NE.AND P2, PT, R0, RZ, PT ;  /* 0x000000ff0000720c */ /* 0x004fc40003f45270 */
[----:B----4-:R-:W-:Y:S01]  /*10540*/  ISETP.NE.AND P3, PT, R6, RZ, PT ;  /* 0x000000ff0600720c */ /* 0x010fe20003f65270 */
[----:B------:R-:W2:Y:S01]  /*10550*/  LDL.U8 R0, [R1] ;  /* 0x0000000001007983 */ /* 0x000ea20000100000 */
[----:B------:R-:W-:Y:S01]  /*10560*/  @P5 LOP3.LUT R14, R26, 0x4, RZ, 0xfc, !PT ;  /* 0x000000041a0e5812 */ /* 0x000fe200078efcff */
[----:B------:R-:W-:Y:S02]  /*10570*/  @P5 IMAD.MOV.U32 R15, RZ, RZ, R27 ;  /* 0x000000ffff0f5224 */ /* 0x000fe400078e001b */
[----:B------:R-:W4:Y:S04]  /*10580*/  LDL.U8 R6, [R1+0x8] ;  /* 0x0000080001067983 */ /* 0x000f280000100000 */
[----:B------:R-:W-:Y:S01]  /*10590*/  @P5 STL.64 [R1+0x820], R14 ;  /* 0x0008200e01005387 */ /* 0x000fe20000100a00 */
[----:B------:R-:W-:Y:S01]  /*105a0*/  @P6 LOP3.LUT R18, R4, 0x1000000, RZ, 0xfc, !PT ;  /* 0x0100000004126812 */ /* 0x000fe200078efcff */
[----:B------:R-:W-:-:S02]  /*105b0*/  @P6 IMAD.MOV.U32 R19, RZ, RZ, R5 ;  /* 0x000000ffff136224 */ /* 0x000fc400078e0005 */
[----:B------:R-:W2:Y:S01]  /*105c0*/  LDL.U8 R12, [R1+0x2a] ;  /* 0x00002a00010c7983 */ /* 0x000ea20000100000 */
[----:B------:R-:W-:-:S03]  /*105d0*/  ISETP.NE.AND P5, PT, R7, RZ, PT ;  /* 0x000000ff0700720c */ /* 0x000fc60003fa5270 */
[----:B------:R0:W-:Y:S01]  /*105e0*/  @P6 STL.64 [R1+0x840], R18 ;  /* 0x0008401201006387 */ /* 0x0001e20000100a00 */
[----:B------:R-:W-:-:S03]  /*105f0*/  ISETP.NE.AND P6, PT, R8, RZ, PT ;  /* 0x000000ff0800720c */ /* 0x000fc60003fc5270 */
[----:B------:R-:W2:Y:S04]  /*10600*/  @P2 LDL.64 R4, [R1+0x820] ;  /* 0x0008200001042983 */ /* 0x000ea80000100a00 */
[----:B------:R-:W2:Y:S04]  /*10610*/  @P3 LDL.64 R8, [R1+0x840] ;  /* 0x0008400001083983 */ /* 0x000ea80000100a00 */
[----:B------:R-:W2:Y:S04]  /*10620*/  LDL.U8 R7, [R1+0x22] ;  /* 0x0000220001077983 */ /* 0x000ea80000100000 */
[----:B0-----:R-:W2:Y:S01]  /*10630*/  LDL.U8 R18, [R1+0x4e] ;  /* 0x00004e0001127983 */ /* 0x001ea20000100000 */
[----:B---3--:R-:W-:Y:S01]  /*10640*/  @P0 LOP3.LUT R21, R29, 0x40, RZ, 0xfc, !PT ;  /* 0x000000401d150812 */ /* 0x008fe200078efcff */
[----:B------:R-:W-:-:S05]  /*10650*/  @P0 IMAD.MOV.U32 R20, RZ, RZ, R28 ;  /* 0x000000ffff140224 */ /* 0x000fca00078e001c */
[----:B------:R0:W-:Y:S01]  /*10660*/  @P0 STL.64 [R1+0x860], R20 ;  /* 0x0008601401000387 */ /* 0x0001e20000100a00 */
[----:B-----5:R-:W-:Y:S01]  /*10670*/  @P4 LOP3.LUT R23, R11, 0x800, RZ, 0xfc, !PT ;  /* 0x000008000b174812 */ /* 0x020fe200078efcff */
[----:B------:R-:W-:Y:S02]  /*10680*/  @P4 IMAD.MOV.U32 R22, RZ, RZ, R10 ;  /* 0x000000ffff164224 */ /* 0x000fe400078e000a */
[----:B------:R-:W3:Y:S01]  /*10690*/  @P5 LDL.64 R10, [R1+0x860] ;  /* 0x00086000010a5983 */ /* 0x000ee20000100a00 */
[----:B------:R-:W-:-:S03]  /*106a0*/  ISETP.NE.AND P0, PT, R13, RZ, PT ;  /* 0x000000ff0d00720c */ /* 0x000fc60003f05270 */
[----:B------:R-:W-:Y:S04]  /*106b0*/  @P4 STL.64 [R1+0x880], R22 ;  /* 0x0008801601004387 */ /* 0x000fe80000100a00 */
[----:B------:R-:W5:Y:S04]  /*106c0*/  @P6 LDL.64 R14, [R1+0x880] ;  /* 0x00088000010e6983 */ /* 0x000f680000100a00 */
[----:B------:R-:W5:Y:S01]  /*106d0*/  LDL.U8 R13, [R1+0x2e] ;  /* 0x00002e00010d7983 */ /* 0x000f620000100000 */
[----:B------:R-:W-:Y:S01]  /*106e0*/  @P1 LOP3.LUT R24, R16, 0x800, RZ, 0xfc, !PT ;  /* 0x0000080010181812 */ /* 0x000fe200078efcff */
[----:B------:R-:W-:-:S05]  /*106f0*/  @P1 IMAD.MOV.U32 R25, RZ, RZ, R17 ;  /* 0x000000ffff191224 */ /* 0x000fca00078e0011 */
[----:B------:R-:W-:Y:S04]  /*10700*/  @P1 STL.64 [R1+0x888], R24 ;  /* 0x0008881801001387 */ /* 0x000fe80000100a00 */
[----:B------:R-:W5:Y:S01]  /*10710*/  @P0 LDL.64 R16, [R1+0x888] ;  /* 0x0008880001100983 */ /* 0x000f620000100a00 */
[----:B----4-:R-:W-:Y:S02]  /*10720*/  ISETP.NE.AND P1, PT, R6, RZ, PT ;  /* 0x000000ff0600720c */ /* 0x010fe40003f25270 */
[----:B--2---:R-:W-:Y:S01]  /*10730*/  ISETP.NE.AND P4, PT, R0, RZ, PT ;  /* 0x000000ff0000720c */ /* 0x004fe20003f85270 */
[----:B------:R-:W-:Y:S04]  /*10740*/  STL.128 [R1+0x800], RZ ;  /* 0x000800ff01007387 */ /* 0x000fe80000100c00 */
[----:B------:R-:W2:Y:S01]  /*10750*/  LDL.U8 R0, [R1+0x10] ;  /* 0x0000100001007983 */ /* 0x000ea20000100000 */
[----:B0-----:R-:W-:Y:S01]  /*10760*/  @P2 LOP3.LUT R20, R4, 0x10, RZ, 0xfc, !PT ;  /* 0x0000001004142812 */ /* 0x001fe200078efcff */
[----:B------:R-:W-:Y:S01]  /*10770*/  @P2 IMAD.MOV.U32 R21, RZ, RZ, R5 ;  /* 0x000000ffff152224 */ /* 0x000fe200078e0005 */
[----:B------:R-:W-:-:S04]  /*10780*/  @P3 LOP3.LUT R9, R9, 0x2, RZ, 0xfc, !PT ;  /* 0x0000000209093812 */ /* 0x000fc800078efcff */
[----:B------:R-:W-:Y:S01]  /*10790*/  @P2 STL.64 [R1+0x820], R20 ;  /* 0x0008201401002387 */ /* 0x000fe20000100a00 */
[----:B------:R-:W-:-:S03]  /*107a0*/  ISETP.NE.AND P2, PT, R12, RZ, PT ;  /* 0x000000ff0c00720c */ /* 0x000fc60003f45270 */
[----:B------:R0:W-:Y:S01]  /*107b0*/  @P3 STL.64 [R1+0x840], R8 ;  /* 0x0008400801003387 */ /* 0x0001e20000100a00 */
[----:B------:R-:W-:-:S03]  /*107c0*/  ISETP.NE.AND P3, PT, R7, RZ, PT ;  /* 0x000000ff0700720c */ /* 0x000fc60003f65270 */
[----:B------:R-:W4:Y:S04]  /*107d0*/  @P1 LDL.64 R6, [R1+0x820] ;  /* 0x0008200001061983 */ /* 0x000f280000100a00 */
[----:B------:R-:W4:Y:S04]  /*107e0*/  @P4 LDL.64 R4, [R1+0x800] ;  /* 0x0008000001044983 */ /* 0x000f280000100a00 */
[----:B0-----:R-:W4:Y:S04]  /*107f0*/  LDL.U8 R9, [R1+0x24] ;  /* 0x0000240001097983 */ /* 0x001f280000100000 */
[----:B------:R-:W4:Y:S04]  /*10800*/  LDL.U8 R8, [R1+0x1f] ;  /* 0x00001f0001087983 */ /* 0x000f280000100000 */
[----:B------:R-:W4:Y:S04]  /*10810*/  @P3 LDL.64 R20, [R1+0x840] ;  /* 0x0008400001143983 */ /* 0x000f280000100a00 */
[----:B------:R-:W4:Y:S01]  /*10820*/  LDL.U8 R12, [R1+0x43] ;  /* 0x00004300010c7983 */ /* 0x000f220000100000 */
[----:B---3--:R-:W-:-:S05]  /*10830*/  @P5 LOP3.LUT R11, R11, 0x200, RZ, 0xfc, !PT ;  /* 0x000002000b0b5812 */ /* 0x008fca00078efcff */
[----:B------:R0:W-:Y:S01]  /*10840*/  @P5 STL.64 [R1+0x860], R10 ;  /* 0x0008600a01005387 */ /* 0x0001e20000100a00 */
[----:B-----5:R-:W-:-:S03]  /*10850*/  @P6 LOP3.LUT R15, R15, 0x2000, RZ, 0xfc, !PT ;  /* 0x000020000f0f6812 */ /* 0x020fc600078efcff */
[----:B------:R-:W3:Y:S01]  /*10860*/  @P2 LDL.64 R22, [R1+0x860] ;  /* 0x0008600001162983 */ /* 0x000ee20000100a00 */
[----:B------:R-:W-:-:S03]  /*10870*/  ISETP.NE.AND P5, PT, R13, RZ, PT ;  /* 0x000000ff0d00720c */ /* 0x000fc60003fa5270 */
[----:B------:R1:W-:Y:S01]  /*10880*/  @P6 STL.64 [R1+0x880], R14 ;  /* 0x0008800e01006387 */ /* 0x0003e20000100a00 */
[----:B------:R-:W-:-:S03]  /*10890*/  ISETP.NE.AND P6, PT, R18, RZ, PT ;  /* 0x000000ff1200720c */ /* 0x000fc60003fc5270 */
[----:B0-----:R-:W5:Y:S04]  /*108a0*/  LDL.U8 R10, [R1+0x2c] ;  /* 0x00002c00010a7983 */ /* 0x001f680000100000 */
[----:B------:R-:W5:Y:S01]  /*108b0*/  LDL.U8 R11, [R1+0x33] ;  /* 0x00003300010b7983 */ /* 0x000f620000100000 */
[----:B------:R-:W-:Y:S01]  /*108c0*/  @P0 LOP3.LUT R18, R16, 0x2000, RZ, 0xfc, !PT ;  /* 0x0000200010120812 */ /* 0x000fe200078efcff */
[----:B------:R-:W-:Y:S02]  /*108d0*/  @P0 IMAD.MOV.U32 R19, RZ, RZ, R17 ;  /* 0x000000ffff130224 */ /* 0x000fe400078e0011 */
[----:B------:R-:W5:Y:S04]  /*108e0*/  @P5 LDL.64 R26, [R1+0x880] ;  /* 0x00088000011a5983 */ /* 0x000f680000100a00 */
[----:B------:R-:W-:Y:S04]  /*108f0*/  @P0 STL.64 [R1+0x888], R18 ;  /* 0x0008881201000387 */ /* 0x000fe80000100a00 */
[----:B------:R-:W5:Y:S04]  /*10900*/  @P6 LDL.64 R24, [R1+0x888] ;  /* 0x0008880001186983 */ /* 0x000f680000100a00 */
[----:B-1----:R-:W5:Y:S01]  /*10910*/  LDL.U8 R14, [R1+0x53] ;  /* 0x00005300010e7983 */ /* 0x002f620000100000 */
[----:B--2---:R-:W-:-:S03]  /*10920*/  ISETP.NE.AND P0, PT, R0, RZ, PT ;  /* 0x000000ff0000720c */ /* 0x004fc60003f05270 */
[----:B------:R-:W-:Y:S04]  /*10930*/  STL.128 [R1+0x8a0], RZ ;  /* 0x0008a0ff01007387 */ /* 0x000fe80000100c00 */
[----:B------:R-:W2:Y:S01]  /*10940*/  LDL.U8 R0, [R1+0x20] ;  /* 0x0000200001007983 */ /* 0x000ea20000100000 */
[----:B----4-:R-:W-:-:S03]  /*10950*/  @P1 LOP3.LUT R6, R6, 0x100, RZ, 0xfc, !PT ;  /* 0x0000010006061812 */ /* 0x010fc600078efcff */
[----:B------:R-:W4:Y:S01]  /*10960*/  LDL.U8 R15, [R1+0x35] ;  /* 0x00003500010f7983 */ /* 0x000f220000100000 */
[----:B------:R-:W-:-:S03]  /*10970*/  @P4 LOP3.LUT R4, R4, 0x1, RZ, 0xfc, !PT ;  /* 0x0000000104044812 */ /* 0x000fc600078efcff */
[----:B------:R-:W-:Y:S01]  /*10980*/  @P1 STL.64 [R1+0x820], R6 ;  /* 0x0008200601001387 */ /* 0x000fe20000100a00 */
[----:B------:R-:W-:-:S03]  /*10990*/  ISETP.NE.AND P1, PT, R9, RZ, PT ;  /* 0x000000ff0900720c */ /* 0x000fc60003f25270 */
[----:B------:R0:W-:Y:S01]  /*109a0*/  @P4 STL.64 [R1+0x800], R4 ;  /* 0x0008000401004387 */ /* 0x0001e20000100a00 */
[----:B------:R-:W-:Y:S02]  /*109b0*/  ISETP.NE.AND P4, PT, R8, RZ, PT ;  /* 0x000000ff0800720c */ /* 0x000fe40003f85270 */
[----:B------:R-:W-:Y:S01]  /*109c0*/  @P3 LOP3.LUT R17, R21, 0x4, RZ, 0xfc, !PT ;  /* 0x0000000415113812 */ /* 0x000fe200078efcff */
[----:B------:R-:W-:-:S05]  /*109d0*/  @P3 IMAD.MOV.U32 R16, RZ, RZ, R20 ;  /* 0x000000ffff103224 */ /* 0x000fca00078e0014 */
[----:B------:R1:W-:Y:S04]  /*109e0*/  @P3 STL.64 [R1+0x840], R16 ;  /* 0x0008401001003387 */ /* 0x0003e80000100a00 */
[----:B------:R-:W2:Y:S04]  /*109f0*/  @P1 LDL.64 R8, [R1+0x840] ;  /* 0x0008400001081983 */ /* 0x000ea80000100a00 */
[----:B0-----:R-:W4:Y:S04]  /*10a00*/  @P0 LDL.64 R4, [R1+0x820] ;  /* 0x0008200001040983 */ /* 0x001f280000100a00 */
[----:B------:R-:W4:Y:S01]  /*10a10*/  @P4 LDL.64 R6, [R1+0x8a0] ;  /* 0x0008a00001064983 */ /* 0x000f220000100a00 */
[----:B---3--:R-:W-:Y:S01]  /*10a20*/  @P2 LOP3.LUT R19, R23, 0x400, RZ, 0xfc, !PT ;  /* 0x0000040017132812 */ /* 0x008fe200078efcff */
[----:B------:R-:W-:-:S05]  /*10a30*/  @P2 IMAD.MOV.U32 R18, RZ, RZ, R22 ;  /* 0x000000ffff122224 */ /* 0x000fca00078e0016 */
[----:B------:R0:W-:Y:S01]  /*10a40*/  @P2 STL.64 [R1+0x860], R18 ;  /* 0x0008601201002387 */ /* 0x0001e20000100a00 */
[----:B-----5:R-:W-:-:S03]  /*10a50*/  ISETP.NE.AND P3, PT, R10, RZ, PT ;  /* 0x000000ff0a00720c */ /* 0x020fc60003f65270 */
[----:B------:R-:W3:Y:S01]  /*10a60*/  LDL.U8 R10, [R1+0x28] ;  /* 0x00002800010a7983 */ /* 0x000ee20000100000 */
[----:B------:R-:W-:-:S03]  /*10a70*/  ISETP.NE.AND P2, PT, R11, RZ, PT ;  /* 0x000000ff0b00720c */ /* 0x000fc60003f45270 */
[----:B------:R-:W5:Y:S01]  /*10a80*/  LDL.U8 R11, [R1+0x2f] ;  /* 0x00002f00010b7983 */ /* 0x000f620000100000 */
[----:B------:R-:W-:Y:S01]  /*10a90*/  @P5 LOP3.LUT R21, R27, 0x4000, RZ, 0xfc, !PT ;  /* 0x000040001b155812 */ /* 0x000fe200078efcff */
[----:B------:R-:W-:-:S05]  /*10aa0*/  @P5 IMAD.MOV.U32 R20, RZ, RZ, R26 ;  /* 0x000000ffff145224 */ /* 0x000fca00078e001a */
[----:B------:R0:W-:Y:S01]  /*10ab0*/  @P5 STL.64 [R1+0x880], R20 ;  /* 0x0008801401005387 */ /* 0x0001e20000100a00 */
[----:B------:R-:W-:Y:S02]  /*10ac0*/  ISETP.NE.AND P5, PT, R12, RZ, PT ;  /* 0x000000ff0c00720c */ /* 0x000fe40003fa5270 */
[----:B------:R-:W-:Y:S01]  /*10ad0*/  @P6 LOP3.LUT R24, R24, 0x4000, RZ, 0xfc, !PT ;  /* 0x0000400018186812 */ /* 0x000fe200078efcff */
[----:B------:R-:W3:Y:S04]  /*10ae0*/  @P3 LDL.64 R12, [R1+0x860] ;  /* 0x00086000010c3983 */ /* 0x000ee80000100a00 */
[----:B------:R-:W-:Y:S01]  /*10af0*/  @P6 STL.64 [R1+0x888], R24 ;  /* 0x0008881801006387 */ /* 0x000fe20000100a00 */
[----:B------:R-:W-:-:S03]  /*10b00*/  ISETP.NE.AND P6, PT, R14, RZ, PT ;  /* 0x000000ff0e00720c */ /* 0x000fc60003fc5270 */
[----:B-1----:R-:W3:Y:S04]  /*10b10*/  @P2 LDL.64 R16, [R1+0x880] ;  /* 0x0008800001102983 */ /* 0x002ee80000100a00 */
[----:B------:R-:W3:Y:S04]  /*10b20*/  LDL.U8 R14, [R1+0x31] ;  /* 0x00003100010e7983 */ /* 0x000ee80000100000 */
[----:B0-----:R-:W3:Y:S04]  /*10b30*/  @P5 LDL.64 R18, [R1+0x868] ;  /* 0x0008680001125983 */ /* 0x001ee80000100a00 */
[----:B------:R-:W3:Y:S04]  /*10b40*/  @P6 LDL.64 R22, [R1+0x888] ;  /* 0x0008880001166983 */ /* 0x000ee80000100a00 */
[----:B------:R-:W3:Y:S04]  /*10b50*/  LDL.U8 R20, [R1+0x45] ;  /* 0x0000450001147983 */ /* 0x000ee80000100000 */
[----:B------:R-:W3:Y:S01]  /*10b60*/  LDL.U8 R21, [R1+0x55] ;  /* 0x0000550001157983 */ /* 0x000ee20000100000 */
[----:B--2---:R-:W-:-:S02]  /*10b70*/  @P1 LOP3.LUT R9, R9, 0x10, RZ, 0xfc, !PT ;  /* 0x0000001009091812 */ /* 0x004fc400078efcff */
[----:B----4-:R-:W-:-:S03]  /*10b80*/  @P0 LOP3.LUT R4, R4, 0x10000, RZ, 0xfc, !PT ;  /* 0x0001000004040812 */ /* 0x010fc600078efcff */
[----:B------:R-:W-:Y:S01]  /*10b90*/  @P1 STL.64 [R1+0x840], R8 ;  /* 0x0008400801001387 */ /* 0x000fe20000100a00 */
[----:B------:R-:W-:-:S03]  /*10ba0*/  @P4 LOP3.LUT R6, R6, 0x80000000, RZ, 0xfc, !PT ;  /* 0x8000000006064812 */ /* 0x000fc600078efcff */
[----:B------:R0:W-:Y:S01]  /*10bb0*/  @P0 STL.64 [R1+0x820], R4 ;  /* 0x0008200401000387 */ /* 0x0001e20000100a00 */
[----:B------:R-:W-:-:S03]  /*10bc0*/  ISETP.NE.AND P0, PT, R0, RZ, PT ;  /* 0x000000ff0000720c */ /* 0x000fc60003f05270 */
[----:B------:R1:W-:Y:S04]  /*10bd0*/  @P4 STL.64 [R1+0x8a0], R6 ;  /* 0x0008a00601004387 */ /* 0x0003e80000100a00 */
[----:B------:R-:W2:Y:S06]  /*10be0*/  LDL.U8 R0, [R1+0x30] ;  /* 0x0000300001007983 */ /* 0x000eac0000100000 */
[----:B0-----:R-:W4:Y:S01]  /*10bf0*/  @P0 LDL.64 R4, [R1+0x820] ;  /* 0x0008200001040983 */ /* 0x001f220000100a00 */
[----:B-----5:R-:W-:-:S02]  /*10c00*/  ISETP.NE.AND P1, PT, R11, RZ, PT ;  /* 0x000000ff0b00720c */ /* 0x020fc40003f25270 */
[----:B---3--:R-:W-:Y:S02]  /*10c10*/  ISETP.NE.AND P4, PT, R10, RZ, PT ;  /* 0x000000ff0a00720c */ /* 0x008fe40003f85270 */
[----:B------:R-:W-:-:S09]  /*10c20*/  @P3 LOP3.LUT R13, R13, 0x1000, RZ, 0xfc, !PT ;  /* 0x000010000d0d3812 */ /* 0x000fd200078efcff */
[----:B------:R-:W3:Y:S01]  /*10c30*/  @P1 LDL.64 R8, [R1+0x8a0] ;  /* 0x0008a00001081983 */ /* 0x000ee20000100a00 */
[----:B------:R-:W-:-:S03]  /*10c40*/  @P2 LOP3.LUT R17, R17, 0x80000, RZ, 0xfc, !PT ;  /* 0x0008000011112812 */ /* 0x000fc600078efcff */
[----:B------:R0:W-:Y:S01]  /*10c50*/  @P3 STL.64 [R1+0x860], R12 ;  /* 0x0008600c01003387 */ /* 0x0001e20000100a00 */
[----:B------:R-:W-:-:S03]  /*10c60*/  ISETP.NE.AND P3, PT, R14, RZ, PT ;  /* 0x000000ff0e00720c */ /* 0x000fc60003f65270 */
[----:B------:R5:W-:Y:S01]  /*10c70*/  @P2 STL.64 [R1+0x880], R16 ;  /* 0x0008801001002387 */ /* 0x000be20000100a00 */
[----:B------:R-:W-:Y:S02]  /*10c80*/  ISETP.NE.AND P2, PT, R15, RZ, PT ;  /* 0x000000ff0f00720c */ /* 0x000fe40003f45270 */
[----:B------:R-:W-:Y:S01]  /*10c90*/  @P5 LOP3.LUT R18, R18, 0x8, RZ, 0xfc, !PT ;  /* 0x0000000812125812 */ /* 0x000fe200078efcff */
[----:B-1----:R-:W3:Y:S01]  /*10ca0*/  @P4 LDL.64 R6, [R1+0x840] ;  /* 0x0008400001064983 */ /* 0x002ee20000100a00 */
[----:B------:R-:W-:-:S03]  /*10cb0*/  @P6 LOP3.LUT R22, R22, 0x80000, RZ, 0xfc, !PT ;  /* 0x0008000016166812 */ /* 0x000fc600078efcff */
[----:B------:R1:W-:Y:S01]  /*10cc0*/  @P5 STL.64 [R1+0x868], R18 ;  /* 0x0008681201005387 */ /* 0x0003e20000100a00 */
[----:B------:R-:W-:-:S03]  /*10cd0*/  ISETP.NE.AND P5, PT, R20, RZ, PT ;  /* 0x000000ff1400720c */ /* 0x000fc60003fa5270 */
[----:B0-----:R-:W3:Y:S04]  /*10ce0*/  LDL.U8 R13, [R1+0x36] ;  /* 0x00003600010d7983 */ /* 0x001ee80000100000 */
[----:B------:R0:W-:Y:S01]  /*10cf0*/  @P6 STL.64 [R1+0x888], R22 ;  /* 0x0008881601006387 */ /* 0x0001e20000100a00 */
[----:B------:R-:W-:-:S03]  /*10d00*/  ISETP.NE.AND P6, PT, R21, RZ, PT ;  /* 0x000000ff1500720c */ /* 0x000fc60003fc5270 */
[----:B------:R-:W3:Y:S04]  /*10d10*/  LDL.U8 R12, [R1+0x32] ;  /* 0x00003200010c7983 */ /* 0x000ee80000100000 */
[----:B------:R-:W3:Y:S04]  /*10d20*/  @P3 LDL.64 R10, [R1+0x860] ;  /* 0x00086000010a3983 */ /* 0x000ee80000100a00 */
[----:B------:R-:W3:Y:S04]  /*10d30*/  @P2 LDL.64 R14, [R1+0x880] ;  /* 0x00088000010e2983 */ /* 0x000ee80000100a00 */
[----:B-----5:R-:W5:Y:S04]  /*10d40*/  LDL.U8 R16, [R1+0x37] ;  /* 0x0000370001107983 */ /* 0x020f680000100000 */
[----:B------:R-:W5:Y:S04]  /*10d50*/  LDL.U8 R17, [R1+0x46] ;  /* 0x0000460001117983 */ /* 0x000f680000100000 */
[----:B-1----:R-:W5:Y:S04]  /*10d60*/  @P5 LDL.64 R18, [R1+0x868] ;  /* 0x0008680001125983 */ /* 0x002f680000100a00 */
[----:B------:R-:W5:Y:S04]  /*10d70*/  @P6 LDL.64 R20, [R1+0x888] ;  /* 0x0008880001146983 */ /* 0x000f680000100a00 */
[----:B0-----:R-:W5:Y:S04]  /*10d80*/  LDL.U8 R22, [R1+0x56] ;  /* 0x0000560001167983 */ /* 0x001f680000100000 */
[----:B------:R-:W5:Y:S01]  /*10d90*/  LDL.U8 R23, [R1+0x87] ;  /* 0x0000870001177983 */ /* 0x000f620000100000 */
[----:B----4-:R-:W-:-:S05]  /*10da0*/  @P0 LOP3.LUT R5, R5, 0x1, RZ, 0xfc, !PT ;  /* 0x0000000105050812 */ /* 0x010fca00078efcff */
[----:B------:R-:W-:Y:S01]  /*10db0*/  @P0 STL.64 [R1+0x820], R4 ;  /* 0x0008200401000387 */ /* 0x000fe20000100a00 */
[----:B--2---:R-:W-:-:S03]  /*10dc0*/  ISETP.NE.AND P0, PT, R0, RZ, PT ;  /* 0x000000ff0000720c */ /* 0x004fc60003f05270 */
[----:B------:R-:W2:Y:S04]  /*10dd0*/  LDL.U8 R0, [R1+0x34] ;  /* 0x0000340001007983 */ /* 0x000ea80000100000 */
[----:B------:R-:W-:Y:S01]  /*10de0*/  STL.128 [R1+0x890], RZ ;  /* 0x000890ff01007387 */ /* 0x000fe20000100c00 */
[----:B---3--:R-:W-:-:S05]  /*10df0*/  @P1 LOP3.LUT R9, R9, 0x8000, RZ, 0xfc, !PT ;  /* 0x0000800009091812 */ /* 0x008fca00078efcff */
[----:B------:R0:W-:Y:S01]  /*10e00*/  @P1 STL.64 [R1+0x8a0], R8 ;  /* 0x0008a00801001387 */ /* 0x0001e20000100a00 */
[----:B------:R-:W-:-:S03]  /*10e10*/  @P4 LOP3.LUT R7, R7, 0x100, RZ, 0xfc, !PT ;  /* 0x0000010007074812 */ /* 0x000fc600078efcff */
[----:B0-----:R-:W3:Y:S04]  /*10e20*/  LDL.U8 R9, [R1+0x3b] ;  /* 0x00003b0001097983 */ /* 0x001ee80000100000 */
[----:B------:R-:W4:Y:S01]  /*10e30*/  LDL.U8 R8, [R1+0x39] ;  /* 0x0000390001087983 */ /* 0x000f220000100000 */
[----:B------:R-:W-:-:S03]  /*10e40*/  ISETP.NE.AND P1, PT, R13, RZ, PT ;  /* 0x000000ff0d00720c */ /* 0x000fc60003f25270 */
[----:B------:R0:W-:Y:S04]  /*10e50*/  @P4 STL.64 [R1+0x840], R6 ;  /* 0x0008400601004387 */ /* 0x0001e80000100a00 */
[----:B------:R-:W2:Y:S01]  /*10e60*/  @P0 LDL.64 R4, [R1+0x840] ;  /* 0x0008400001040983 */ /* 0x000ea20000100a00 */
[----:B------:R-:W-:-:S03]  /*10e70*/  ISETP.NE.AND P4, PT, R12, RZ, PT ;  /* 0x000000ff0c00720c */ /* 0x000fc60003f85270 */
[----:B------:R-:W4:Y:S01]  /*10e80*/  LDL.U8 R12, [R1+0x59] ;  /* 0x00005900010c7983 */ /* 0x000f220000100000 */
[----:B------:R-:W-:Y:S02]  /*10e90*/  @P3 LOP3.LUT R11, R11, 0x20000, RZ, 0xfc, !PT ;  /* 0x000200000b0b3812 */ /* 0x000fe400078efcff */
[----:B------:R-:W-:-:S03]  /*10ea0*/  @P2 LOP3.LUT R15, R15, 0x200000, RZ, 0xfc, !PT ;  /* 0x002000000f0f2812 */ /* 0x000fc600078efcff */
[----:B------:R1:W-:Y:S01]  /*10eb0*/  @P3 STL.64 [R1+0x860], R10 ;  /* 0x0008600a01003387 */ /* 0x0003e20000100a00 */
[----:B-----5:R-:W-:-:S03]  /*10ec0*/  ISETP.NE.AND P3, PT, R16, RZ, PT ;  /* 0x000000ff1000720c */ /* 0x020fc60003f65270 */
[----:B------:R5:W-:Y:S01]  /*10ed0*/  @P2 STL.64 [R1+0x880], R14 ;  /* 0x0008800e01002387 */ /* 0x000be20000100a00 */
[----:B------:R-:W-:-:S03]  /*10ee0*/  ISETP.NE.AND P2, PT, R17, RZ, PT ;  /* 0x000000ff1100720c */ /* 0x000fc60003f45270 */
[----:B------:R-:W3:Y:S01]  /*10ef0*/  @P1 LDL.64 R26, [R1+0x880] ;  /* 0x00088000011a1983 */ /* 0x000ee20000100a00 */
[----:B------:R-:W-:-:S03]  /*10f00*/  @P5 LOP3.LUT R18, R18, 0x20, RZ, 0xfc, !PT ;  /* 0x0000002012125812 */ /* 0x000fc600078efcff */
[----:B------:R-:W4:Y:S01]  /*10f10*/  @P4 LDL.64 R24, [R1+0x860] ;  /* 0x0008600001184983 */ /* 0x000f220000100a00 */
[----:B------:R-:W-:-:S03]  /*10f20*/  @P6 LOP3.LUT R20, R20, 0x200000, RZ, 0xfc, !PT ;  /* 0x0020000014146812 */ /* 0x000fc600078efcff */
[----:B------:R-:W-:Y:S01]  /*10f30*/  @P5 STL.64 [R1+0x868], R18 ;  /* 0x0008681201005387 */ /* 0x000fe20000100a00 */
[----:B------:R-:W-:-:S03]  /*10f40*/  ISETP.NE.AND P5, PT, R22, RZ, PT ;  /* 0x000000ff1600720c */ /* 0x000fc60003fa5270 */
[----:B------:R3:W-:Y:S01]  /*10f50*/  @P6 STL.64 [R1+0x888], R20 ;  /* 0x0008881401006387 */ /* 0x0007e20000100a00 */
[----:B------:R-:W-:-:S03]  /*10f60*/  ISETP.NE.AND P6, PT, R23, RZ, PT ;  /* 0x000000ff1700720c */ /* 0x000fc60003fc5270 */
[----:B0-----:R-:W4:Y:S04]  /*10f70*/  @P3 LDL.64 R6, [R1+0x8a0] ;  /* 0x0008a00001063983 */ /* 0x001f280000100a00 */
[----:B------:R-:W4:Y:S04]  /*10f80*/  @P2 LDL.64 R28, [R1+0x868] ;  /* 0x00086800011c2983 */ /* 0x000f280000100a00 */
[----:B-1----:R-:W4:Y:S04]  /*10f90*/  LDL.U8 R10, [R1+0x49] ;  /* 0x00004900010a7983 */ /* 0x002f280000100000 */
[----:B------:R-:W4:Y:S04]  /*10fa0*/  LDL.U8 R11, [R1+0x4f] ;  /* 0x00004f00010b7983 */ /* 0x000f280000100000 */
[----:B------:R-:W4:Y:S04]  /*10fb0*/  @P5 LDL.64 R30, [R1+0x888] ;  /* 0x00088800011e5983 */ /* 0x000f280000100a00 */
[----:B-----5:R-:W5:Y:S04]  /*10fc0*/  @P6 LDL.64 R14, [R1+0x890] ;  /* 0x00089000010e6983 */ /* 0x020f680000100a00 */
[----:B------:R-:W5:Y:S01]  /*10fd0*/  LDL.U8 R16, [R1+0x8b] ;  /* 0x00008b0001107983 */ /* 0x000f620000100000 */
[----:B--2---:R-:W-:-:S05]  /*10fe0*/  @P0 LOP3.LUT R5, R5, 0x10000, RZ, 0xfc, !PT ;  /* 0x0001000005050812 */ /* 0x004fca00078efcff */
[----:B------:R0:W-:Y:S01]  /*10ff0*/  @P0 STL.64 [R1+0x840], R4 ;  /* 0x0008400401000387 */ /* 0x0001e20000100a00 */
[----:B------:R-:W-:-:S03]  /*11000*/  ISETP.NE.AND P0, PT, R0, RZ, PT ;  /* 0x000000ff0000720c */ /* 0x000fc60003f05270 */
[----:B------:R-:W2:Y:S01]  /*11010*/  LDL.U8 R0, [R1+0x38] ;  /* 0x0000380001007983 */ /* 0x000ea20000100000 */
[----:B---3--:R-:W-:Y:S01]  /*11020*/  @P1 LOP3.LUT R21, R27, 0x400000, RZ, 0xfc, !PT ;  /* 0x004000001b151812 */ /* 0x008fe200078efcff */
[----:B------:R-:W-:Y:S01]  /*11030*/  @P1 IMAD.MOV.U32 R20, RZ, RZ, R26 ;  /* 0x000000ffff141224 */ /* 0x000fe200078e001a */
[----:B----4-:R-:W-:Y:S01]  /*11040*/  @P4 LOP3.LUT R19, R25, 0x40000, RZ, 0xfc, !PT ;  /* 0x0004000019134812 */ /* 0x010fe200078efcff */
[----:B------:R-:W-:-:S03]  /*11050*/  @P4 IMAD.MOV.U32 R18, RZ, RZ, R24 ;  /* 0x000000ffff124224 */ /* 0x000fc600078e0018 */
[----:B------:R1:W-:Y:S01]  /*11060*/  @P1 STL.64 [R1+0x880], R20 ;  /* 0x0008801401001387 */ /* 0x0003e20000100a00 */
[----:B------:R-:W-:-:S03]  /*11070*/  ISETP.NE.AND P1, PT, R9, RZ, PT ;  /* 0x000000ff0900720c */ /* 0x000fc60003f25270 */
[----:B------:R3:W-:Y:S01]  /*11080*/  @P4 STL.64 [R1+0x860], R18 ;  /* 0x0008601201004387 */ /* 0x0007e20000100a00 */
[----:B------:R-:W-:-:S03]  /*11090*/  ISETP.NE.AND P4, PT, R8, RZ, PT ;  /* 0x000000ff0800720c */ /* 0x000fc60003f85270 */
[----:B0-----:R-:W4:Y:S01]  /*110a0*/  @P0 LDL.64 R4, [R1+0x860] ;  /* 0x0008600001040983 */ /* 0x001f220000100a00 */
[----:B------:R-:W-:Y:S01]  /*110b0*/  @P3 LOP3.LUT R23, R7, 0x800000, RZ, 0xfc, !PT ;  /* 0x0080000007173812 */ /* 0x000fe200078efcff */
[----:B------:R-:W-:Y:S02]  /*110c0*/  @P3 IMAD.MOV.U32 R22, RZ, RZ, R6 ;  /* 0x000000ffff163224 */ /* 0x000fe400078e0006 */
[----:B-1----:R-:W2:Y:S01]  /*110d0*/  LDL.U8 R20, [R1+0x5a] ;  /* 0x00005a0001147983 */ /* 0x002ea20000100000 */
[----:B------:R-:W-:Y:S01]  /*110e0*/  @P2 LOP3.LUT R8, R28, 0x40, RZ, 0xfc, !PT ;  /* 0x000000401c082812 */ /* 0x000fe200078efcff */
[----:B------:R-:W-:Y:S02]  /*110f0*/  @P2 IMAD.MOV.U32 R9, RZ, RZ, R29 ;  /* 0x000000ffff092224 */ /* 0x000fe400078e001d */
[----:B------:R-:W-:Y:S04]  /*11100*/  @P3 STL.64 [R1+0x8a0], R22 ;  /* 0x0008a01601003387 */ /* 0x000fe80000100a00 */
[----:B------:R0:W-:Y:S01]  /*11110*/  @P2 STL.64 [R1+0x868], R8 ;  /* 0x0008680801002387 */ /* 0x0001e20000100a00 */
[----:B------:R-:W-:-:S02]  /*11120*/  ISETP.NE.AND P2, PT, R10, RZ, PT ;  /* 0x000000ff0a00720c */ /* 0x000fc40003f45270 */
[----:B------:R-:W-:Y:S01]  /*11130*/  ISETP.NE.AND P3, PT, R11, RZ, PT ;  /* 0x000000ff0b00720c */ /* 0x000fe20003f65270 */
[----:B------:R-:W2:Y:S01]  /*11140*/  @P4 LDL.64 R6, [R1+0x880] ;  /* 0x0008800001064983 */ /* 0x000ea20000100a00 */
[----:B---3--:R-:W-:Y:S01]  /*11150*/  @P5 LOP3.LUT R18, R30, 0x400000, RZ, 0xfc, !PT ;  /* 0x004000001e125812 */ /* 0x008fe200078efcff */
[----:B------:R-:W-:Y:S02]  /*11160*/  @P5 IMAD.MOV.U32 R19, RZ, RZ, R31 ;  /* 0x000000ffff135224 */ /* 0x000fe400078e001f */
[----:B------:R-:W3:Y:S01]  /*11170*/  @P1 LDL.64 R10, [R1+0x8a0] ;  /* 0x0008a000010a1983 */ /* 0x000ee20000100a00 */
[----:B-----5:R-:W-:Y:S01]  /*11180*/  @P6 LOP3.LUT R24, R14, 0x80, RZ, 0xfc, !PT ;  /* 0x000000800e186812 */ /* 0x020fe200078efcff */
[----:B------:R-:W-:Y:S02]  /*11190*/  @P6 IMAD.MOV.U32 R25, RZ, RZ, R15 ;  /* 0x000000ffff196224 */ /* 0x000fe400078e000f */
[----:B------:R1:W-:Y:S01]  /*111a0*/  @P5 STL.64 [R1+0x888], R18 ;  /* 0x0008881201005387 */ /* 0x0003e20000100a00 */
[----:B------:R-:W-:-:S03]  /*111b0*/  ISETP.NE.AND P5, PT, R12, RZ, PT ;  /* 0x000000ff0c00720c */ /* 0x000fc60003fa5270 */
[----:B0-----:R-:W5:Y:S04]  /*111c0*/  LDL.U8 R9, [R1+0x3d] ;  /* 0x00003d0001097983 */ /* 0x001f680000100000 */
[----:B------:R-:W-:Y:S01]  /*111d0*/  @P6 STL.64 [R1+0x890], R24 ;  /* 0x0008901801006387 */ /* 0x000fe20000100a00 */
[----:B------:R-:W-:-:S03]  /*111e0*/  ISETP.NE.AND P6, PT, R16, RZ, PT ;  /* 0x000000ff1000720c */ /* 0x000fc60003fc5270 */
[----:B------:R-:W5:Y:S04]  /*111f0*/  @P2 LDL.64 R12, [R1+0x868] ;  /* 0x00086800010c2983 */ /* 0x000f680000100a00 */
[----:B------:R-:W5:Y:S04]  /*11200*/  @P3 LDL.64 R16, [R1+0x8a8] ;  /* 0x0008a80001103983 */ /* 0x000f680000100a00 */
[----:B------:R-:W5:Y:S04]  /*11210*/  LDL.U8 R8, [R1+0x3a] ;  /* 0x00003a0001087983 */ /* 0x000f680000100000 */
[----:B------:R-:W5:Y:S04]  /*11220*/  LDL.U8 R14, [R1+0x4a] ;  /* 0x00004a00010e7983 */ /* 0x000f680000100000 */
[----:B------:R-:W5:Y:S04]  /*11230*/  LDL.U8 R15, [R1+0x57] ;  /* 0x00005700010f7983 */ /* 0x000f680000100000 */
[----:B-1----:R-:W5:Y:S04]  /*11240*/  @P5 LDL.64 R18, [R1+0x888] ;  /* 0x0008880001125983 */ /* 0x002f680000100a00 */
[----:B------:R-:W5:Y:S04]  /*11250*/  @P6 LDL.64 R22, [R1+0x890] ;  /* 0x0008900001166983 */ /* 0x000f680000100a00 */
[----:B------:R-:W5:Y:S01]  /*11260*/  LDL.U8 R21, [R1+0x8d] ;  /* 0x00008d0001157983 */ /* 0x000f620000100000 */
[----:B----4-:R-:W-:-:S05]  /*11270*/  @P0 LOP3.LUT R5, R5, 0x100000, RZ, 0xfc, !PT ;  /* 0x0010000005050812 */ /* 0x010fca00078efcff */
[----:B------:R0:W-:Y:S01]  /*11280*/  @P0 STL.64 [R1+0x860], R4 ;  /* 0x0008600401000387 */ /* 0x0001e20000100a00 */
[----:B--2---:R-:W-:-:S03]  /*11290*/  ISETP.NE.AND P0, PT, R0, RZ, PT ;  /* 0x000000ff0000720c */ /* 0x004fc60003f05270 */
[----:B------:R-:W2:Y:S01]  /*112a0*/  LDL.U8 R0, [R1+0x3c] ;  /* 0x00003c0001007983 */ /* 0x000ea20000100000 */
[----:B------:R-:W-:-:S09]  /*112b0*/  @P4 LOP3.LUT R7, R7, 0x2000000, RZ, 0xfc, !PT ;  /* 0x0200000007074812 */ /* 0x000fd200078efcff */
[----:B0-----:R-:W4:Y:S01]  /*112c0*/  @P0 LDL.64 R4, [R1+0x860] ;  /* 0x0008600001040983 */ /* 0x001f220000100a00 */
[----:B---3--:R-:W-:-:S05]  /*112d0*/  @P1 LOP3.LUT R11, R11, 0x8000000, RZ, 0xfc, !PT ;  /* 0x080000000b0b1812 */ /* 0x008fca00078efcff */
[----:B------:R0:W-:Y:S01]  /*112e0*/  @P1 STL.64 [R1+0x8a0], R10 ;  /* 0x0008a00a01001387 */ /* 0x0001e20000100a00 */
[----:B-----5:R-:W-:-:S03]  /*112f0*/  ISETP.NE.AND P1, PT, R9, RZ, PT ;  /* 0x000000ff0900720c */ /* 0x020fc60003f25270 */
[----:B------:R1:W-:Y:S04]  /*11300*/  @P4 STL.64 [R1+0x880], R6 ;  /* 0x0008800601004387 */ /* 0x0003e80000100a00 */
[----:B------:R-:W3:Y:S01]  /*11310*/  LDL.U8 R9, [R1+0x3f] ;  /* 0x00003f0001097983 */ /* 0x000ee20000100000 */
[----:B------:R-:W-:-:S03]  /*11320*/  @P2 LOP3.LUT R12, R12, 0x200, RZ, 0xfc, !PT ;  /* 0x000002000c0c2812 */ /* 0x000fc600078efcff */
[----:B0-----:R-:W5:Y:S01]  /*11330*/  LDL.U8 R10, [R1+0x4c] ;  /* 0x00004c00010a7983 */ /* 0x001f620000100000 */
[----:B------:R-:W-:-:S03]  /*11340*/  @P3 LOP3.LUT R16, R16, 0x8000, RZ, 0xfc, !PT ;  /* 0x0000800010103812 */ /* 0x000fc600078efcff */
[----:B------:R0:W-:Y:S01]  /*11350*/  @P2 STL.64 [R1+0x868], R12 ;  /* 0x0008680c01002387 */ /* 0x0001e20000100a00 */
[----:B------:R-:W-:-:S03]  /*11360*/  ISETP.NE.AND P4, PT, R8, RZ, PT ;  /* 0x000000ff0800720c */ /* 0x000fc60003f85270 */
[----:B------:R0:W-:Y:S01]  /*11370*/  @P3 STL.64 [R1+0x8a8], R16 ;  /* 0x0008a81001003387 */ /* 0x0001e20000100a00 */
[----:B------:R-:W-:-:S03]  /*11380*/  ISETP.NE.AND P2, PT, R14, RZ, PT ;  /* 0x000000ff0e00720c */ /* 0x000fc60003f45270 */
[----:B-1----:R-:W3:Y:S01]  /*11390*/  @P1 LDL.64 R6, [R1+0x8a0] ;  /* 0x0008a00001061983 */ /* 0x002ee20000100a00 */
[----:B------:R-:W-:-:S03]  /*113a0*/  ISETP.NE.AND P3, PT, R15, RZ, PT ;  /* 0x000000ff0f00720c */ /* 0x000fc60003f65270 */
[----:B------:R-:W5:Y:S01]  /*113b0*/  LDL.U8 R8, [R1+0x3e] ;  /* 0x00003e0001087983 */ /* 0x000f620000100000 */
[----:B------:R-:W-:-:S03]  /*113c0*/  @P5 LOP3.LUT R18, R18, 0x2000000, RZ, 0xfc, !PT ;  /* 0x0200000012125812 */ /* 0x000fc600078efcff */
[----:B------:R-:W5:Y:S04]  /*113d0*/  @P4 LDL.64 R24, [R1+0x880] ;  /* 0x0008800001184983 */ /* 0x000f680000100a00 */
[----:B------:R5:W-:Y:S01]  /*113e0*/  @P5 STL.64 [R1+0x888], R18 ;  /* 0x0008881201005387 */ /* 0x000be20000100a00 */
[----:B------:R-:W-:Y:S02]  /*113f0*/  ISETP.NE.AND P5, PT, R20, RZ, PT ;  /* 0x000000ff1400720c */ /* 0x000fe40003fa5270 */
[----:B------:R-:W-:Y:S01]  /*11400*/  @P6 LOP3.LUT R22, R22, 0x800, RZ, 0xfc, !PT ;  /* 0x0000080016166812 */ /* 0x000fe200078efcff */
[----:B------:R-:W5:Y:S04]  /*11410*/  @P2 LDL.64 R26, [R1+0x868] ;  /* 0x00086800011a2983 */ /* 0x000f680000100a00 */
[----:B0-----:R-:W5:Y:S04]  /*11420*/  @P3 LDL.64 R12, [R1+0x8a8] ;  /* 0x0008a800010c3983 */ /* 0x001f680000100a00 */
[----:B------:R-:W-:Y:S01]  /*11430*/  @P6 STL.64 [R1+0x890], R22 ;  /* 0x0008901601006387 */ /* 0x000fe20000100a00 */
[----:B------:R-:W-:-:S03]  /*11440*/  ISETP.NE.AND P6, PT, R21, RZ, PT ;  /* 0x000000ff1500720c */ /* 0x000fc60003fc5270 */
[----:B------:R-:W5:Y:S04]  /*11450*/  LDL.U8 R11, [R1+0x5b] ;  /* 0x00005b00010b7983 */ /* 0x000f680000100000 */
[----:B------:R-:W5:Y:S04]  /*11460*/  @P5 LDL.64 R28, [R1+0x888] ;  /* 0x00088800011c5983 */ /* 0x000f680000100a00 */
[----:B------:R-:W5:Y:S04]  /*11470*/  LDL.U8 R14, [R1+0x5c] ;  /* 0x00005c00010e7983 */ /* 0x000f680000100000 */
[----:B------:R-:W5:Y:S04]  /*11480*/  @P6 LDL.64 R16, [R1+0x890] ;  /* 0x0008900001106983 */ /* 0x000f680000100a00 */
[----:B------:R-:W5:Y:S04]  /*11490*/  LDL.U8 R15, [R1+0x8e] ;  /* 0x00008e00010f7983 */ /* 0x000f680000100000 */
[----:B------:R-:W-:Y:S01]  /*114a0*/  STL.128 [R1+0x8c0], RZ ;  /* 0x0008c0ff01007387 */ /* 0x000fe20000100c00 */
[----:B----4-:R-:W-:-:S05]  /*114b0*/  @P0 LOP3.LUT R5, R5, 0x1000000, RZ, 0xfc, !PT ;  /* 0x0100000005050812 */ /* 0x010fca00078efcff */
[----:B------:R-:W-:Y:S01]  /*114c0*/  @P0 STL.64 [R1+0x860], R4 ;  /* 0x0008600401000387 */ /* 0x000fe20000100a00 */
[----:B--2---:R-:W-:-:S03]  /*114d0*/  ISETP.NE.AND P0, PT, R0, RZ, PT ;  /* 0x000000ff0000720c */ /* 0x004fc60003f05270 */
[----:B------:R-:W2:Y:S01]  /*114e0*/  LDL.U8 R0, [R1+0x40] ;  /* 0x0000400001007983 */ /* 0x000ea20000100000 */
[----:B---3--:R-:W-:-:S05]  /*114f0*/  @P1 LOP3.LUT R7, R7, 0x20000000, RZ, 0xfc, !PT ;  /* 0x2000000007071812 */ /* 0x008fca00078efcff */
[----:B------:R0:W-:Y:S01]  /*11500*/  @P1 STL.64 [R1+0x8a0], R6 ;  /* 0x0008a00601001387 */ /* 0x0001e20000100a00 */
[----:B------:R-:W-:Y:S02]  /*11510*/  ISETP.NE.AND P1, PT, R9, RZ, PT ;  /* 0x000000ff0900720c */ /* 0x000fe40003f25270 */
[----:B-----5:R-:W-:Y:S01]  /*11520*/  @P4 LOP3.LUT R19, R25, 0x4000000, RZ, 0xfc, !PT ;  /* 0x0400000019134812 */ /* 0x020fe200078efcff */
[----:B------:R-:W-:Y:S01]  /*11530*/  @P4 IMAD.MOV.U32 R18, RZ, RZ, R24 ;  /* 0x000000ffff124224 */ /* 0x000fe200078e0018 */
[----:B------:R-:W-:Y:S01]  /*11540*/  @P2 LOP3.LUT R20, R26, 0x400, RZ, 0xfc, !PT ;  /* 0x000004001a142812 */ /* 0x000fe200078efcff */
[----:B------:R-:W-:Y:S01]  /*11550*/  @P2 IMAD.MOV.U32 R21, RZ, RZ, R27 ;  /* 0x000000ffff152224 */ /* 0x000fe200078e001b */
[----:B------:R-:W-:Y:S02]  /*11560*/  @P3 LOP3.LUT R12, R12, 0x800000, RZ, 0xfc, !PT ;  /* 0x008000000c0c3812 */ /* 0x000fe400078efcff */
[----:B------:R-:W-:Y:S01]  /*11570*/  @P4 STL.64 [R1+0x880], R18 ;  /* 0x0008801201004387 */ /* 0x000fe20000100a00 */
[----:B------:R-:W-:-:S03]  /*11580*/  ISETP.NE.AND P4, PT, R8, RZ, PT ;  /* 0x000000ff0800720c */ /* 0x000fc60003f85270 */
[----:B------:R-:W-:Y:S01]  /*11590*/  @P2 STL.64 [R1+0x868], R20 ;  /* 0x0008681401002387 */ /* 0x000fe20000100a00 */
[----:B------:R-:W-:-:S03]  /*115a0*/  ISETP.NE.AND P2, PT, R10, RZ, PT ;  /* 0x000000ff0a00720c */ /* 0x000fc60003f45270 */
[----:B------:R-:W-:Y:S01]  /*115b0*/  @P3 STL.64 [R1+0x8a8], R12 ;  /* 0x0008a80c01003387 */ /* 0x000fe20000100a00 */
[----:B------:R-:W-:Y:S02]  /*115c0*/  ISETP.NE.AND P3, PT, R11, RZ, PT ;  /* 0x000000ff0b00720c */ /* 0x000fe40003f65270 */
[----:B------:R-:W-:Y:S01]  /*115d0*/  @P5 LOP3.LUT R8, R28, 0x4000000, RZ, 0xfc, !PT ;  /* 0x040000001c085812 */ /* 0x000fe200078efcff */
[----:B------:R-:W-:Y:S01]  /*115e0*/  @P5 IMAD.MOV.U32 R9, RZ, RZ, R29 ;  /* 0x000000ffff095224 */ /* 0x000fe200078e001d */
[----:B0-----:R-:W3:Y:S04]  /*115f0*/  @P1 LDL.64 R6, [R1+0x8c0] ;  /* 0x0008c00001061983 */ /* 0x001ee80000100a00 */
[----:B------:R-:W4:Y:S04]  /*11600*/  @P0 LDL.64 R4, [R1+0x880] ;  /* 0x0008800001040983 */ /* 0x000f280000100a00 */
[----:B------:R0:W-:Y:S01]  /*11610*/  @P5 STL.64 [R1+0x888], R8 ;  /* 0x0008880801005387 */ /* 0x0001e20000100a00 */
[----:B------:R-:W-:Y:S01]  /*11620*/  ISETP.NE.AND P5, PT, R14, RZ, PT ;  /* 0x000000ff0e00720c */ /* 0x000fe20003fa5270 */
[----:B------:R-:W-:Y:S01]  /*11630*/  @P6 IMAD.MOV.U32 R23, RZ, RZ, R17 ;  /* 0x000000ffff176224 */ /* 0x000fe200078e0011 */
[----:B------:R-:W-:Y:S01]  /*11640*/  @P6 LOP3.LUT R22, R16, 0x2000, RZ, 0xfc, !PT ;  /* 0x0000200010166812 */ /* 0x000fe200078efcff */
[----:B------:R-:W5:Y:S04]  /*11650*/  @P4 LDL.64 R24, [R1+0x8a0] ;  /* 0x0008a00001184983 */ /* 0x000f680000100a00 */
[----:B------:R-:W5:Y:S04]  /*11660*/  @P2 LDL.64 R10, [R1+0x868] ;  /* 0x00086800010a2983 */ /* 0x000f680000100a00 */
[----:B0-----:R-:W5:Y:S04]  /*11670*/  LDL.U8 R9, [R1+0x51] ;  /* 0x0000510001097983 */ /* 0x001f680000100000 */
[----:B------:R-:W5:Y:S04]  /*11680*/  @P3 LDL.64 R12, [R1+0x8a8] ;  /* 0x0008a800010c3983 */ /* 0x000f680000100a00 */
[----:B------:R-:W-:Y:S01]  /*11690*/  @P6 STL.64 [R1+0x890], R22 ;  /* 0x0008901601006387 */ /* 0x000fe20000100a00 */
[----:B------:R-:W-:-:S03]  /*116a0*/  ISETP.NE.AND P6, PT, R15, RZ, PT ;  /* 0x000000ff0f00720c */ /* 0x000fc60003fc5270 */
[----:B------:R-:W5:Y:S04]  /*116b0*/  LDL.U8 R8, [R1+0x41] ;  /* 0x0000410001087983 */ /* 0x000f680000100000 */
[----:B------:R-:W5:Y:S04]  /*116c0*/  LDL.U8 R16, [R1+0x5d] ;  /* 0x00005d0001107983 */ /* 0x000f680000100000 */
[----:B------:R-:W5:Y:S04]  /*116d0*/  LDL.U8 R17, [R1+0x63] ;  /* 0x0000630001117983 */ /* 0x000f680000100000 */
[----:B------:R-:W5:Y:S04]  /*116e0*/  @P5 LDL.64 R14, [R1+0x888] ;  /* 0x00088800010e5983 */ /* 0x000f680000100a00 */
[----:B------:R-:W5:Y:S04]  /*116f0*/  @P6 LDL.64 R26, [R1+0x890] ;  /* 0x00089000011a6983 */ /* 0x000f680000100a00 */
[----:B------:R-:W5:Y:S04]  /*11700*/  LDL.U8 R18, [R1+0x83] ;  /* 0x0000830001127983 */ /* 0x000f680000100000 */
[----:B------:R-:W5:Y:S04]  /*11710*/  LDL.U8 R19, [R1+0x93] ;  /* 0x0000930001137983 */ /* 0x000f680000100000 */
[----:B------:R-:W-:Y:S01]  /*11720*/  STL.128 [R1+0x870], RZ ;  /* 0x000870ff01007387 */ /* 0x000fe20000100c00 */
[----:B---3--:R-:W-:-:S02]  /*11730*/  @P1 LOP3.LUT R7, R7, 0x80000000, RZ, 0xfc, !PT ;  /* 0x8000000007071812 */ /* 0x008fc400078efcff */
[----:B----4-:R-:W-:-:S03]  /*11740*/  @P0 LOP3.LUT R5, R5, 0x10000000, RZ, 0xfc, !PT ;  /* 0x1000000005050812 */ /* 0x010fc600078efcff */
[----:B------:R-:W-:Y:S04]  /*11750*/  @P1 STL.64 [R1+0x8c0], R6 ;  /* 0x0008c00601001387 */ /* 0x000fe80000100a00 */
[----:B------:R0:W-:Y:S01]  /*11760*/  @P0 STL.64 [R1+0x880], R4 ;  /* 0x0008800401000387 */ /* 0x0001e20000100a00 */
[----:B--2---:R-:W-:Y:S02]  /*11770*/  ISETP.NE.AND P0, PT, R0, RZ, PT ;  /* 0x000000ff0000720c */ /* 0x004fe40003f05270 */
[----:B-----5:R-:W-:Y:S01]  /*11780*/  @P4 LOP3.LUT R21, R25, 0x40000000, RZ, 0xfc, !PT ;  /* 0x4000000019154812 */ /* 0x020fe200078efcff */
[----:B------:R-:W-:Y:S01]  /*11790*/  @P4 IMAD.MOV.U32 R20, RZ, RZ, R24 ;  /* 0x000000ffff144224 */ /* 0x000fe200078e0018 */
[----:B------:R-:W2:Y:S01]  /*117a0*/  LDL.U8 R0, [R1+0x42] ;  /* 0x0000420001007983 */ /* 0x000ea20000100000 */
[----:B------:R-:W-:-:S02]  /*117b0*/  ISETP.NE.AND P1, PT, R9, RZ, PT ;  /* 0x000000ff0900720c */ /* 0x000fc40003f25270 */
[----:B------:R-:W-:Y:S02]  /*117c0*/  @P2 LOP3.LUT R10, R10, 0x1000, RZ, 0xfc, !PT ;  /* 0x000010000a0a2812 */ /* 0x000fe400078efcff */
[----:B------:R-:W-:Y:S01]  /*117d0*/  @P3 LOP3.LUT R12, R12, 0x8000000, RZ, 0xfc, !PT ;  /* 0x080000000c0c3812 */ /* 0x000fe200078efcff */
[----:B------:R-:W-:Y:S04]  /*117e0*/  @P4 STL.64 [R1+0x8a0], R20 ;  /* 0x0008a01401004387 */ /* 0x000fe80000100a00 */
[----:B------:R1:W-:Y:S01]  /*117f0*/  @P2 STL.64 [R1+0x868], R10 ;  /* 0x0008680a01002387 */ /* 0x0003e20000100a00 */
[----:B------:R-:W-:-:S03]  /*11800*/  ISETP.NE.AND P4, PT, R8, RZ, PT ;  /* 0x000000ff0800720c */ /* 0x000fc60003f85270 */
[----:B------:R3:W-:Y:S01]  /*11810*/  @P3 STL.64 [R1+0x8a8], R12 ;  /* 0x0008a80c01003387 */ /* 0x0007e20000100a00 */
[----:B------:R-:W-:-:S03]  /*11820*/  ISETP.NE.AND P2, PT, R16, RZ, PT ;  /* 0x000000ff1000720c */ /* 0x000fc60003f45270 */
[----:B------:R-:W4:Y:S01]  /*11830*/  @P1 LDL.64 R8, [R1+0x868] ;  /* 0x0008680001081983 */ /* 0x000f220000100a00 */
[----:B------:R-:W-:-:S03]  /*11840*/  ISETP.NE.AND P3, PT, R17, RZ, PT ;  /* 0x000000ff1100720c */ /* 0x000fc60003f65270 */
[----:B0-----:R-:W5:Y:S01]  /*11850*/  @P0 LDL.64 R4, [R1+0x828] ;  /* 0x0008280001040983 */ /* 0x001f620000100a00 */
[----:B------:R-:W-:Y:S01]  /*11860*/  @P5 LOP3.LUT R22, R14, 0x10000000, RZ, 0xfc, !PT ;  /* 0x100000000e165812 */ /* 0x000fe200078efcff */
[----:B------:R-:W-:Y:S02]  /*11870*/  @P5 IMAD.MOV.U32 R23, RZ, RZ, R15 ;  /* 0x000000ffff175224 */ /* 0x000fe400078e000f */
[----:B-1----:R-:W2:Y:S01]  /*11880*/  LDL.U8 R10, [R1+0x52] ;  /* 0x00005200010a7983 */ /* 0x002ea20000100000 */
[----:B------:R-:W-:-:S03]  /*11890*/  @P6 LOP3.LUT R20, R26, 0x4000, RZ, 0xfc, !PT ;  /* 0x000040001a146812 */ /* 0x000fc600078efcff */
[----:B------:R0:W-:Y:S01]  /*118a0*/  @P5 STL.64 [R1+0x888], R22 ;  /* 0x0008881601005387 */ /* 0x0001e20000100a00 */
[----:B------:R-:W-:-:S03]  /*118b0*/  @P6 IMAD.MOV.U32 R21, RZ, RZ, R27 ;  /* 0x000000ffff156224 */ /* 0x000fc600078e001b */
[----:B---3--:R-:W3:Y:S04]  /*118c0*/  @P2 LDL.64 R12, [R1+0x8a8] ;  /* 0x0008a800010c2983 */ /* 0x008ee80000100a00 */
[----:B------:R-:W3:Y:S04]  /*118d0*/  @P3 LDL.64 R14, [R1+0x888] ;  /* 0x00088800010e3983 */ /* 0x000ee80000100a00 */
[----:B------:R-:W3:Y:S01]  /*118e0*/  @P4 LDL.64 R6, [R1+0x848] ;  /* 0x0008480001064983 */ /* 0x000ee20000100a00 */
[----:B------:R-:W-:-:S03]  /*118f0*/  ISETP.NE.AND P5, PT, R18, RZ, PT ;  /* 0x000000ff1200720c */ /* 0x000fc60003fa5270 */
[----:B------:R1:W-:Y:S01]  /*11900*/  @P6 STL.64 [R1+0x890], R20 ;  /* 0x0008901401006387 */ /* 0x0003e20000100a00 */
[----:B------:R-:W-:-:S03]  /*11910*/  ISETP.NE.AND P6, PT, R19, RZ, PT ;  /* 0x000000ff1300720c */ /* 0x000fc60003fc5270 */
[----:B------:R-:W3:Y:S04]  /*11920*/  LDL.U8 R11, [R1+0x5e] ;  /* 0x00005e00010b7983 */ /* 0x000ee80000100000 */
[----:B------:R-:W3:Y:S04]  /*11930*/  LDL.U8 R16, [R1+0x65] ;  /* 0x0000650001107983 */ /* 0x000ee80000100000 */
[----:B------:R-:W3:Y:S04]  /*11940*/  LDL.U8 R17, [R1+0x85] ;  /* 0x0000850001117983 */ /* 0x000ee80000100000 */
[----:B------:R-:W3:Y:S04]  /*11950*/  @P5 LDL.64 R18, [R1+0x870] ;  /* 0x0008700001125983 */ /* 0x000ee80000100a00 */
[----:B0-----:R-:W3:Y:S04]  /*11960*/  @P6 LDL.64 R22, [R1+0x890] ;  /* 0x0008900001166983 */ /* 0x001ee80000100a00 */
[----:B-1----:R-:W3:Y:S04]  /*11970*/  LDL.U8 R20, [R1+0x8f] ;  /* 0x00008f0001147983 */ /* 0x002ee80000100000 */
[----:B------:R-:W3:Y:S04]  /*11980*/  LDL.U8 R21, [R1+0x95] ;  /* 0x0000950001157983 */ /* 0x000ee80000100000 */
[----:B------:R-:W-:Y:S01]  /*11990*/  STL.128 [R1+0x8b0], RZ ;  /* 0x0008b0ff01007387 */ /* 0x000fe20000100c00 */
[----:B----4-:R-:W-:-:S02]  /*119a0*/  @P1 LOP3.LUT R8, R8, 0x20000, RZ, 0xfc, !PT ;  /* 0x0002000008081812 */ /* 0x010fc400078efcff */
[----:B-----5:R-:W-:-:S03]  /*119b0*/  @P0 LOP3.LUT R4, R4, 0x1, RZ, 0xfc, !PT ;  /* 0x0000000104040812 */ /* 0x020fc600078efcff */
[----:B------:R0:W-:Y:S04]  /*119c0*/  @P1 STL.64 [R1+0x868], R8 ;  /* 0x0008680801001387 */ /* 0x0001e80000100a00 */
[----:B------:R1:W-:Y:S01]  /*119d0*/  @P0 STL.64 [R1+0x828], R4 ;  /* 0x0008280401000387 */ /* 0x0003e20000100a00 */
[----:B--2---:R-:W-:Y:S02]  /*119e0*/  ISETP.NE.AND P1, PT, R10, RZ, PT ;  /* 0x000000ff0a00720c */ /* 0x004fe40003f25270 */
[----:B------:R-:W-:Y:S02]  /*119f0*/  ISETP.NE.AND P0, PT, R0, RZ, PT ;  /* 0x000000ff0000720c */ /* 0x000fe40003f05270 */
[----:B------:R-:W2:Y:S01]  /*11a00*/  LDL.U8 R0, [R1+0x44] ;  /* 0x0000440001007983 */ /* 0x000ea20000100000 */
[----:B---3--:R-:W-:-:S03]  /*11a10*/  @P2 LOP3.LUT R12, R12, 0x20000000, RZ, 0xfc, !PT ;  /* 0x200000000c0c2812 */ /* 0x008fc600078efcff */
[----:B0-----:R-:W3:Y:S01]  /*11a20*/  LDL.U8 R8, [R1+0x67] ;  /* 0x0000670001087983 */ /* 0x001ee20000100000 */
[----:B------:R-:W-:-:S03]  /*11a30*/  @P3 LOP3.LUT R15, R15, 0x8, RZ, 0xfc, !PT ;  /* 0x000000080f0f3812 */ /* 0x000fc600078efcff */
[----:B------:R-:W-:Y:S01]  /*11a40*/  @P2 STL.64 [R1+0x8a8], R12 ;  /* 0x0008a80c01002387 */ /* 0x000fe20000100a00 */
[----:B------:R-:W-:-:S03]  /*11a50*/  @P4 LOP3.LUT R6, R6, 0x2, RZ, 0xfc, !PT ;  /* 0x0000000206064812 */ /* 0x000fc600078efcff */
[----:B------:R-:W-:Y:S04]  /*11a60*/  @P3 STL.64 [R1+0x888], R14 ;  /* 0x0008880e01003387 */ /* 0x000fe80000100a00 */
[----:B------:R0:W-:Y:S01]  /*11a70*/  @P4 STL.64 [R1+0x848], R6 ;  /* 0x0008480601004387 */ /* 0x0001e20000100a00 */
[----:B------:R-:W-:-:S03]  /*11a80*/  ISETP.NE.AND P2, PT, R11, RZ, PT ;  /* 0x000000ff0b00720c */ /* 0x000fc60003f45270 */
[----:B------:R-:W4:Y:S01]  /*11a90*/  @P1 LDL.64 R26, [R1+0x868] ;  /* 0x00086800011a1983 */ /* 0x000f220000100a00 */
[----:B------:R-:W-:-:S03]  /*11aa0*/  ISETP.NE.AND P3, PT, R16, RZ, PT ;  /* 0x000000ff1000720c */ /* 0x000fc60003f65270 */
[----:B------:R-:W5:Y:S01]  /*11ab0*/  @P0 LDL.64 R24, [R1+0x848] ;  /* 0x0008480001180983 */ /* 0x000f620000100a00 */
[----:B------:R-:W-:-:S03]  /*11ac0*/  ISETP.NE.AND P4, PT, R17, RZ, PT ;  /* 0x000000ff1100720c */ /* 0x000fc60003f85270 */
[----:B-1----:R-:W2:Y:S01]  /*11ad0*/  LDL.U8 R4, [R1+0x54] ;  /* 0x0000540001047983 */ /* 0x002ea20000100000 */
[----:B------:R-:W-:-:S03]  /*11ae0*/  @P5 LOP3.LUT R18, R18, 0x8, RZ, 0xfc, !PT ;  /* 0x0000000812125812 */ /* 0x000fc600078efcff */
[----:B------:R-:W3:Y:S01]  /*11af0*/  @P2 LDL.64 R28, [R1+0x8a8] ;  /* 0x0008a800011c2983 */ /* 0x000ee20000100a00 */
[----:B------:R-:W-:-:S03]  /*11b00*/  @P6 LOP3.LUT R22, R22, 0x80000, RZ, 0xfc, !PT ;  /* 0x0008000016166812 */ /* 0x000fc600078efcff */
[----:B0-----:R-:W3:Y:S04]  /*11b10*/  @P3 LDL.64 R6, [R1+0x888] ;  /* 0x0008880001063983 */ /* 0x001ee80000100a00 */
[----:B------:R5:W-:Y:S01]  /*11b20*/  @P5 STL.64 [R1+0x870], R18 ;  /* 0x0008701201005387 */ /* 0x000be20000100a00 */
[----:B------:R-:W-:-:S03]  /*11b30*/  ISETP.NE.AND P5, PT, R20, RZ, PT ;  /* 0x000000ff1400720c */ /* 0x000fc60003fa5270 */
[----:B------:R3:W-:Y:S01]  /*11b40*/  @P6 STL.64 [R1+0x890], R22 ;  /* 0x0008901601006387 */ /* 0x0007e20000100a00 */
[----:B------:R-:W-:-:S03]  /*11b50*/  ISETP.NE.AND P6, PT, R21, RZ, PT ;  /* 0x000000ff1500720c */ /* 0x000fc60003fc5270 */
[----:B------:R-:W3:Y:S04]  /*11b60*/  LDL.U8 R5, [R1+0x66] ;  /* 0x0000660001057983 */ /* 0x000ee80000100000 */
[----:B------:R-:W3:Y:S04]  /*11b70*/  @P4 LDL.64 R10, [R1+0x870] ;  /* 0x00087000010a4983 */ /* 0x000ee80000100a00 */
[----:B------:R-:W3:Y:S04]  /*11b80*/  LDL.U8 R9, [R1+0x86] ;  /* 0x0000860001097983 */ /* 0x000ee80000100000 */
[----:B------:R-:W3:Y:S04]  /*11b90*/  @P5 LDL.64 R12, [R1+0x8b0] ;  /* 0x0008b000010c5983 */ /* 0x000ee80000100a00 */
[----:B------:R-:W3:Y:S04]  /*11ba0*/  @P6 LDL.64 R14, [R1+0x890] ;  /* 0x00089000010e6983 */ /* 0x000ee80000100a00 */
[----:B------:R-:W3:Y:S04]  /*11bb0*/  LDL.U8 R16, [R1+0x96] ;  /* 0x0000960001107983 */ /* 0x000ee80000100000 */
[----:B------:R-:W3:Y:S01]  /*11bc0*/  LDL.U8 R17, [R1+0x97] ;  /* 0x0000970001117983 */ /* 0x000ee20000100000 */
[----:B----4-:R-:W-:Y:S01]  /*11bd0*/  @P1 LOP3.LUT R20, R26, 0x40000, RZ, 0xfc, !PT ;  /* 0x000400001a141812 */ /* 0x010fe200078efcff */
[----:B------:R-:W-:Y:S01]  /*11be0*/  @P1 IMAD.MOV.U32 R21, RZ, RZ, R27 ;  /* 0x000000ffff151224 */ /* 0x000fe200078e001b */
[----:B-----5:R-:W-:Y:S01]  /*11bf0*/  @P0 LOP3.LUT R18, R24, 0x4, RZ, 0xfc, !PT ;  /* 0x0000000418120812 */ /* 0x020fe200078efcff */
[----:B------:R-:W-:-:S03]  /*11c00*/  @P0 IMAD.MOV.U32 R19, RZ, RZ, R25 ;  /* 0x000000ffff130224 */ /* 0x000fc600078e0019 */
[----:B------:R-:W-:Y:S01]  /*11c10*/  @P1 STL.64 [R1+0x868], R20 ;  /* 0x0008681401001387 */ /* 0x000fe20000100a00 */
[----:B--2---:R-:W-:-:S03]  /*11c20*/  ISETP.NE.AND P1, PT, R4, RZ, PT ;  /* 0x000000ff0400720c */ /* 0x004fc60003f25270 */
[----:B------:R-:W-:Y:S01]  /*11c30*/  @P0 STL.64 [R1+0x848], R18 ;  /* 0x0008481201000387 */ /* 0x000fe20000100a00 */
[----:B------:R-:W-:Y:S01]  /*11c40*/  ISETP.NE.AND P0, PT, R0, RZ, PT ;  /* 0x000000ff0000720c */ /* 0x000fe20003f05270 */
[----:B---3--:R-:W-:Y:S01]  /*11c50*/  @P2 IMAD.MOV.U32 R23, RZ, RZ, R29 ;  /* 0x000000ffff172224 */ /* 0x008fe200078e001d */
[----:B------:R-:W-:Y:S01]  /*11c60*/  @P2 LOP3.LUT R22, R28, 0x40000000, RZ, 0xfc, !PT ;  /* 0x400000001c162812 */ /* 0x000fe200078efcff */
[----:B------:R-:W2:Y:S01]  /*11c70*/  LDL.U8 R0, [R1+0x48] ;  /* 0x0000480001007983 */ /* 0x000ea20000100000 */
[----:B------:R-:W-:-:S03]  /*11c80*/  @P3 LOP3.LUT R7, R7, 0x20, RZ, 0xfc, !PT ;  /* 0x0000002007073812 */ /* 0x000fc600078efcff */
[----:B------:R-:W-:Y:S04]  /*11c90*/  @P2 STL.64 [R1+0x8a8], R22 ;  /* 0x0008a81601002387 */ /* 0x000fe80000100a00 */
[----:B------:R0:W-:Y:S01]  /*11ca0*/  @P3 STL.64 [R1+0x888], R6 ;  /* 0x0008880601003387 */ /* 0x0001e20000100a00 */
[----:B------:R-:W-:-:S03]  /*11cb0*/  ISETP.NE.AND P3, PT, R8, RZ, PT ;  /* 0x000000ff0800720c */ /* 0x000fc60003f65270 */
[----:B------:R-:W3:Y:S01]  /*11cc0*/  LDL.U8 R8, [R1+0x58] ;  /* 0x0000580001087983 */ /* 0x000ee20000100000 */
[----:B------:R-:W-:-:S03]  /*11cd0*/  ISETP.NE.AND P2, PT, R5, RZ, PT ;  /* 0x000000ff0500720c */ /* 0x000fc60003f45270 */
[----:B------:R-:W4:Y:S01]  /*11ce0*/  @P0 LDL.64 R4, [R1+0x848] ;  /* 0x0008480001040983 */ /* 0x000f220000100a00 */
[----:B------:R-:W-:-:S03]  /*11cf0*/  @P4 LOP3.LUT R10, R10, 0x20, RZ, 0xfc, !PT ;  /* 0x000000200a0a4812 */ /* 0x000fc600078efcff */
[----:B0-----:R-:W5:Y:S04]  /*11d00*/  @P1 LDL.64 R6, [R1+0x868] ;  /* 0x0008680001061983 */ /* 0x001f680000100a00 */
[----:B------:R0:W-:Y:S01]  /*11d10*/  @P4 STL.64 [R1+0x870], R10 ;  /* 0x0008700a01004387 */ /* 0x0001e20000100a00 */
[----:B------:R-:W-:Y:S02]  /*11d20*/  ISETP.NE.AND P4, PT, R9, RZ, PT ;  /* 0x000000ff0900720c */ /* 0x000fe40003f85270 */
[----:B------:R-:W-:Y:S01]  /*11d30*/  @P5 LOP3.LUT R12, R12, 0x8000, RZ, 0xfc, !PT ;  /* 0x000080000c0c5812 */ /* 0x000fe200078efcff */
[----:B------:R-:W3:Y:S01]  /*11d40*/  @P2 LDL.64 R20, [R1+0x888] ;  /* 0x0008880001142983 */ /* 0x000ee20000100a00 */
[----:B------:R-:W-:Y:S01]  /*11d50*/  @P6 LOP3.LUT R18, R14, 0x200000, RZ, 0xfc, !PT ;  /* 0x002000000e126812 */ /* 0x000fe200078efcff */
[----:B------:R-:W-:-:S02]  /*11d60*/  @P6 IMAD.MOV.U32 R19, RZ, RZ, R15 ;  /* 0x000000ffff136224 */ /* 0x000fc400078e000f */
[----:B0-----:R-:W3:Y:S04]  /*11d70*/  @P3 LDL.64 R10, [R1+0x8a8] ;  /* 0x0008a800010a3983 */ /* 0x001ee80000100a00 */
[----:B------:R0:W-:Y:S01]  /*11d80*/  @P5 STL.64 [R1+0x8b0], R12 ;  /* 0x0008b00c01005387 */ /* 0x0001e20000100a00 */
[----:B------:R-:W-:-:S03]  /*11d90*/  ISETP.NE.AND P5, PT, R16, RZ, PT ;  /* 0x000000ff1000720c */ /* 0x000fc60003fa5270 */
[----:B------:R1:W-:Y:S01]  /*11da0*/  @P6 STL.64 [R1+0x890], R18 ;  /* 0x0008901201006387 */ /* 0x0003e20000100a00 */
[----:B------:R-:W-:-:S03]  /*11db0*/  ISETP.NE.AND P6, PT, R17, RZ, PT ;  /* 0x000000ff1100720c */ /* 0x000fc60003fc5270 */
[----:B------:R-:W3:Y:S04]  /*11dc0*/  LDL.U8 R9, [R1+0x69] ;  /* 0x0000690001097983 */ /* 0x000ee80000100000 */
[----:B0-----:R-:W3:Y:S04]  /*11dd0*/  LDL.U8 R12, [R1+0x6b] ;  /* 0x00006b00010c7983 */ /* 0x001ee80000100000 */
[----:B------:R-:W3:Y:S04]  /*11de0*/  @P4 LDL.64 R22, [R1+0x870] ;  /* 0x0008700001164983 */ /* 0x000ee80000100a00 */
[----:B------:R-:W3:Y:S04]  /*11df0*/  LDL.U8 R13, [R1+0x89] ;  /* 0x00008900010d7983 */ /* 0x000ee80000100000 */
[----:B------:R-:W3:Y:S04]  /*11e00*/  @P5 LDL.64 R24, [R1+0x890] ;  /* 0x0008900001185983 */ /* 0x000ee80000100a00 */
[----:B------:R-:W3:Y:S04]  /*11e10*/  @P6 LDL.64 R14, [R1+0x8b0] ;  /* 0x0008b000010e6983 */ /* 0x000ee80000100a00 */
[----:B------:R-:W3:Y:S04]  /*11e20*/  LDL.U8 R16, [R1+0x99] ;  /* 0x0000990001107983 */ /* 0x000ee80000100000 */
[----:B------:R-:W3:Y:S01]  /*11e30*/  LDL.U8 R17, [R1+0x9b] ;  /* 0x00009b0001117983 */ /* 0x000ee20000100000 */
[----:B----4-:R-:W-:-:S02]  /*11e40*/  @P0 LOP3.LUT R4, R4, 0x10, RZ, 0xfc, !PT ;  /* 0x0000001004040812 */ /* 0x010fc400078efcff */
[----:B-----5:R-:W-:-:S03]  /*11e50*/  @P1 LOP3.LUT R6, R6, 0x100000, RZ, 0xfc, !PT ;  /* 0x0010000006061812 */ /* 0x020fc600078efcff */
[----:B------:R-:W-:Y:S01]  /*11e60*/  @P0 STL.64 [R1+0x848], R4 ;  /* 0x0008480401000387 */ /* 0x000fe20000100a00 */
[----:B--2---:R-:W-:-:S03]  /*11e70*/  ISETP.NE.AND P0, PT, R0, RZ, PT ;  /* 0x000000ff0000720c */ /* 0x004fc60003f05270 */
[----:B------:R0:W-:Y:S01]  /*11e80*/  @P1 STL.64 [R1+0x868], R6 ;  /* 0x0008680601001387 */ /* 0x0001e20000100a00 */
[----:B---3--:R-:W-:Y:S02]  /*11e90*/  ISETP.NE.AND P1, PT, R8, RZ, PT ;  /* 0x000000ff0800720c */ /* 0x008fe40003f25270 */
[----:B-1----:R-:W-:Y:S01]  /*11ea0*/  @P2 LOP3.LUT R19, R21, 0x40, RZ, 0xfc, !PT ;  /* 0x0000004015132812 */ /* 0x002fe200078efcff */
[----:B------:R-:W-:Y:S01]  /*11eb0*/  @P2 IMAD.MOV.U32 R18, RZ, RZ, R20 ;  /* 0x000000ffff122224 */ /* 0x000fe200078e0014 */
[----:B------:R-:W2:Y:S01]  /*11ec0*/  LDL.U8 R0, [R1+0x50] ;  /* 0x0000500001007983 */ /* 0x000ea20000100000 */
[----:B------:R-:W-:-:S03]  /*11ed0*/  @P3 LOP3.LUT R11, R11, 0x80, RZ, 0xfc, !PT ;  /* 0x000000800b0b3812 */ /* 0x000fc600078efcff */
[----:B------:R-:W-:Y:S04]  /*11ee0*/  @P2 STL.64 [R1+0x888], R18 ;  /* 0x0008881201002387 */ /* 0x000fe80000100a00 */
[----:B------:R1:W-:Y:S04]  /*11ef0*/  @P3 STL.64 [R1+0x8a8], R10 ;  /* 0x0008a80a01003387 */ /* 0x0003e80000100a00 */
[----:B0-----:R-:W3:Y:S01]  /*11f00*/  @P1 LDL.64 R6, [R1+0x868] ;  /* 0x0008680001061983 */ /* 0x001ee20000100a00 */
[----:B------:R-:W-:-:S03]  /*11f10*/  ISETP.NE.AND P2, PT, R9, RZ, PT ;  /* 0x000000ff0900720c */ /* 0x000fc60003f45270 */
[----:B------:R-:W4:Y:S01]  /*11f20*/  @P0 LDL.64 R4, [R1+0x848] ;  /* 0x0008480001040983 */ /* 0x000f220000100a00 */
[----:B------:R-:W-:Y:S02]  /*11f30*/  ISETP.NE.AND P3, PT, R12, RZ, PT ;  /* 0x000000ff0c00720c */ /* 0x000fe40003f65270 */
[----:B------:R-:W-:Y:S01]  /*11f40*/  @P4 LOP3.LUT R8, R22, 0x40, RZ, 0xfc, !PT ;  /* 0x0000004016084812 */ /* 0x000fe200078efcff */
[----:B------:R-:W-:-:S06]  /*11f50*/  @P4 IMAD.MOV.U32 R9, RZ, RZ, R23 ;  /* 0x000000ffff094224 */ /* 0x000fcc00078e0017 */
[----:B-1----:R-:W5:Y:S04]  /*11f60*/  @P2 LDL.64 R10, [R1+0x888] ;  /* 0x00088800010a2983 */ /* 0x002f680000100a00 */
[----:B------:R0:W-:Y:S01]  /*11f70*/  @P4 STL.64 [R1+0x870], R8 ;  /* 0x0008700801004387 */ /* 0x0001e20000100a00 */
[----:B------:R-:W-:Y:S01]  /*11f80*/  ISETP.NE.AND P4, PT, R13, RZ, PT ;  /* 0x000000ff0d00720c */ /* 0x000fe20003f85270 */
[----:B------:R-:W-:Y:S01]  /*11f90*/  @P5 IMAD.MOV.U32 R21, RZ, RZ, R25 ;  /* 0x000000ffff155224 */ /* 0x000fe200078e0019 */
[----:B------:R-:W-:Y:S01]  /*11fa0*/  @P5 LOP3.LUT R20, R24, 0x400000, RZ, 0xfc, !PT ;  /* 0x0040000018145812 */ /* 0x000fe200078efcff */
[----:B------:R-:W5:Y:S01]  /*11fb0*/  @P3 LDL.64 R12, [R1+0x8a8] ;  /* 0x0008a800010c3983 */ /* 0x000f620000100a00 */
[----:B------:R-:W-:-:S03]  /*11fc0*/  @P6 LOP3.LUT R24, R14, 0x800000, RZ, 0xfc, !PT ;  /* 0x008000000e186812 */ /* 0x000fc600078efcff */
[----:B0-----:R-:W5:Y:S01]  /*11fd0*/  LDL.U8 R8, [R1+0x61] ;  /* 0x0000610001087983 */ /* 0x001f620000100000 */
[----:B------:R-:W-:-:S03]  /*11fe0*/  @P6 IMAD.MOV.U32 R25, RZ, RZ, R15 ;  /* 0x000000ffff196224 */ /* 0x000fc600078e000f */
[----:B------:R0:W-:Y:S01]  /*11ff0*/  @P5 STL.64 [R1+0x890], R20 ;  /* 0x0008901401005387 */ /* 0x0001e20000100a00 */
[----:B------:R-:W-:-:S03]  /*12000*/  ISETP.NE.AND P5, PT, R16, RZ, PT ;  /* 0x000000ff1000720c */ /* 0x000fc60003fa5270 */
[----:B------:R-:W-:Y:S01]  /*12010*/  @P6 STL.64 [R1+0x8b0], R24 ;  /* 0x0008b01801006387 */ /* 0x000fe20000100a00 */
[----:B------:R-:W-:-:S03]  /*12020*/  ISETP.NE.AND P6, PT, R17, RZ, PT ;  /* 0x000000ff1100720c */ /* 0x000fc60003fc5270 */
[----:B------:R-:W5:Y:S04]  /*12030*/  LDL.U8 R14, [R1+0x6d] ;  /* 0x00006d00010e7983 */ /* 0x000f680000100000 */
[----:B------:R-:W5:Y:S04]  /*12040*/  LDL.U8 R9, [R1+0x6a] ;  /* 0x00006a0001097983 */ /* 0x000f680000100000 */
[----:B------:R-:W5:Y:S04]  /*12050*/  @P4 LDL.64 R16, [R1+0x870] ;  /* 0x0008700001104983 */ /* 0x000f680000100a00 */
[----:B------:R-:W5:Y:S04]  /*12060*/  LDL.U8 R15, [R1+0x8a] ;  /* 0x00008a00010f7983 */ /* 0x000f680000100000 */
[----:B------:R-:W5:Y:S04]  /*12070*/  @P5 LDL.64 R18, [R1+0x890] ;  /* 0x0008900001125983 */ /* 0x000f680000100a00 */
[----:B------:R-:W5:Y:S04]  /*12080*/  @P6 LDL.64 R22, [R1+0x8b0] ;  /* 0x0008b00001166983 */ /* 0x000f680000100a00 */
[----:B0-----:R-:W5:Y:S04]  /*12090*/  LDL.U8 R20, [R1+0x9a] ;  /* 0x00009a0001147983 */ /* 0x001f680000100000 */
[----:B------:R-:W5:Y:S01]  /*120a0*/  LDL.U8 R21, [R1+0x9d] ;  /* 0x00009d0001157983 */ /* 0x000f620000100000 */
[----:B---3--:R-:W-:-:S02]  /*120b0*/  @P1 LOP3.LUT R6, R6, 0x1000000, RZ, 0xfc, !PT ;  /* 0x0100000006061812 */ /* 0x008fc400078efcff */
[----:B----4-:R-:W-:-:S03]  /*120c0*/  @P0 LOP3.LUT R4, R4, 0x100, RZ, 0xfc, !PT ;  /* 0x0000010004040812 */ /* 0x010fc600078efcff */
[----:B------:R-:W-:Y:S04]  /*120d0*/  @P1 STL.64 [R1+0x868], R6 ;  /* 0x0008680601001387 */ /* 0x000fe80000100a00 */
[----:B------:R0:W-:Y:S01]  /*120e0*/  @P0 STL.64 [R1+0x848], R4 ;  /* 0x0008480401000387 */ /* 0x0001e20000100a00 */
[----:B--2---:R-:W-:-:S03]  /*120f0*/  ISETP.NE.AND P0, PT, R0, RZ, PT ;  /* 0x000000ff0000720c */ /* 0x004fc60003f05270 */
[----:B------:R-:W2:Y:S01]  /*12100*/  LDL.U8 R0, [R1+0x5f] ;  /* 0x00005f0001007983 */ /* 0x000ea20000100000 */
[----:B-----5:R-:W-:Y:S02]  /*12110*/  @P2 LOP3.LUT R11, R11, 0x200, RZ, 0xfc, !PT ;  /* 0x000002000b0b2812 */ /* 0x020fe400078efcff */
[----:B------:R-:W-:Y:S02]  /*12120*/  @P3 LOP3.LUT R13, R13, 0x800, RZ, 0xfc, !PT ;  /* 0x000008000d0d3812 */ /* 0x000fe400078efcff */
[----:B------:R-:W-:-:S03]  /*12130*/  ISETP.NE.AND P1, PT, R8, RZ, PT ;  /* 0x000000ff0800720c */ /* 0x000fc60003f25270 */
[----:B------:R1:W-:Y:S04]  /*12140*/  @P3 STL.64 [R1+0x8a8], R12 ;  /* 0x0008a80c01003387 */ /* 0x0003e80000100a00 */
[----:B------:R3:W-:Y:S04]  /*12150*/  @P2 STL.64 [R1+0x888], R10 ;  /* 0x0008880a01002387 */ /* 0x0007e80000100a00 */
[----:B0-----:R-:W4:Y:S01]  /*12160*/  @P0 LDL.64 R4, [R1+0x848] ;  /* 0x0008480001040983 */ /* 0x001f220000100a00 */
[----:B------:R-:W-:-:S03]  /*12170*/  ISETP.NE.AND P3, PT, R14, RZ, PT ;  /* 0x000000ff0e00720c */ /* 0x000fc60003f65270 */
[----:B------:R-:W5:Y:S01]  /*12180*/  @P1 LDL.64 R6, [R1+0x868] ;  /* 0x0008680001061983 */ /* 0x000f620000100a00 */
[----:B------:R-:W-:-:S03]  /*12190*/  ISETP.NE.AND P2, PT, R9, RZ, PT ;  /* 0x000000ff0900720c */ /* 0x000fc60003f45270 */
[----:B------:R-:W2:Y:S01]  /*121a0*/  LDL.U8 R8, [R1+0x62] ;  /* 0x0000620001087983 */ /* 0x000ea20000100000 */
[----:B------:R-:W-:-:S03]  /*121b0*/  @P4 LOP3.LUT R16, R16, 0x200, RZ, 0xfc, !PT ;  /* 0x0000020010104812 */ /* 0x000fc600078efcff */
[----:B-1----:R-:W2:Y:S04]  /*121c0*/  LDL.U8 R12, [R1+0x6e] ;  /* 0x00006e00010c7983 */ /* 0x002ea80000100000 */
[----:B------:R0:W-:Y:S01]  /*121d0*/  @P4 STL.64 [R1+0x870], R16 ;  /* 0x0008701001004387 */ /* 0x0001e20000100a00 */
[----:B------:R-:W-:Y:S02]  /*121e0*/  ISETP.NE.AND P4, PT, R15, RZ, PT ;  /* 0x000000ff0f00720c */ /* 0x000fe40003f85270 */
[----:B------:R-:W-:Y:S01]  /*121f0*/  @P5 LOP3.LUT R18, R18, 0x2000000, RZ, 0xfc, !PT ;  /* 0x0200000012125812 */ /* 0x000fe200078efcff */
[----:B---3--:R-:W3:Y:S01]  /*12200*/  @P3 LDL.64 R10, [R1+0x8a8] ;  /* 0x0008a800010a3983 */ /* 0x008ee20000100a00 */
[----:B------:R-:W-:-:S03]  /*12210*/  @P6 LOP3.LUT R22, R22, 0x8000000, RZ, 0xfc, !PT ;  /* 0x0800000016166812 */ /* 0x000fc600078efcff */
[----:B------:R-:W3:Y:S04]  /*12220*/  @P2 LDL.64 R24, [R1+0x888] ;  /* 0x0008880001182983 */ /* 0x000ee80000100a00 */
[----:B------:R-:W-:Y:S01]  /*12230*/  @P5 STL.64 [R1+0x890], R18 ;  /* 0x0008901201005387 */ /* 0x000fe20000100a00 */
[----:B------:R-:W-:-:S03]  /*12240*/  ISETP.NE.AND P5, PT, R20, RZ, PT ;  /* 0x000000ff1400720c */ /* 0x000fc60003fa5270 */
[----:B------:R-:W-:Y:S01]  /*12250*/  @P6 STL.64 [R1+0x8b0], R22 ;  /* 0x0008b01601006387 */ /* 0x000fe20000100a00 */
[----:B------:R-:W-:-:S03]  /*12260*/  ISETP.NE.AND P6, PT, R21, RZ, PT ;  /* 0x000000ff1500720c */ /* 0x000fc60003fc5270 */
[----:B------:R-:W3:Y:S04]  /*12270*/  LDL.U8 R9, [R1+0x6c] ;  /* 0x00006c0001097983 */ /* 0x000ee80000100000 */
[----:B------:R-:W3:Y:S04]  /*12280*/  @P4 LDL.64 R20, [R1+0x870] ;  /* 0x0008700001144983 */ /* 0x000ee80000100a00 */
[----:B------:R-:W3:Y:S04]  /*12290*/  LDL.U8 R13, [R1+0x8c] ;  /* 0x00008c00010d7983 */ /* 0x000ee80000100000 */
[----:B------:R-:W3:Y:S04]  /*122a0*/  @P5 LDL.64 R26, [R1+0x890] ;  /* 0x00089000011a5983 */ /* 0x000ee80000100a00 */
[----:B0-----:R-:W3:Y:S04]  /*122b0*/  @P6 LDL.64 R16, [R1+0x8b0] ;  /* 0x0008b00001106983 */ /* 0x001ee80000100a00 */
[----:B------:R-:W3:Y:S04]  /*122c0*/  LDL.U8 R14, [R1+0x9c] ;  /* 0x00009c00010e7983 */ /* 0x000ee80000100000 */
[----:B------:R-:W3:Y:S01]  /*122d0*/  LDL.U8 R15, [R1+0x9e] ;  /* 0x00009e00010f7983 */ /* 0x000ee20000100000 */
[----:B----4-:R-:W-:-:S02]  /*122e0*/  @P0 LOP3.LUT R4, R4, 0x10000, RZ, 0xfc, !PT ;  /* 0x0001000004040812 */ /* 0x010fc400078efcff */
[----:B-----5:R-:W-:-:S03]  /*122f0*/  @P1 LOP3.LUT R7, R7, 0x2, RZ, 0xfc, !PT ;  /* 0x0000000207071812 */ /* 0x020fc600078efcff */
[----:B------:R0:W-:Y:S01]  /*12300*/  @P0 STL.64 [R1+0x848], R4 ;  /* 0x0008480401000387 */ /* 0x0001e20000100a00 */
[----:B--2---:R-:W-:-:S03]  /*12310*/  ISETP.NE.AND P0, PT, R0, RZ, PT ;  /* 0x000000ff0000720c */ /* 0x004fc60003f05270 */
[----:B------:R1:W-:Y:S01]  /*12320*/  @P1 STL.64 [R1+0x868], R6 ;  /* 0x0008680601001387 */ /* 0x0003e20000100a00 */
[----:B------:R-:W-:-:S03]  /*12330*/  ISETP.NE.AND P1, PT, R8, RZ, PT ;  /* 0x000000ff0800720c */ /* 0x000fc60003f25270 */
[----:B------:R-:W2:Y:S06]  /*12340*/  LDL.U8 R0, [R1+0x60] ;  /* 0x0000600001007983 */ /* 0x000eac0000100000 */
[----:B0-----:R-:W4:Y:S01]  /*12350*/  @P0 LDL.64 R4, [R1+0x8c8] ;  /* 0x0008c80001040983 */ /* 0x001f220000100a00 */
[----:B---3--:R-:W-:-:S03]  /*12360*/  @P3 LOP3.LUT R11, R11, 0x2000, RZ, 0xfc, !PT ;  /* 0x000020000b0b3812 */ /* 0x008fc600078efcff */
[----:B-1----:R-:W3:Y:S01]  /*12370*/  LDL.U8 R6, [R1+0x64] ;  /* 0x0000640001067983 */ /* 0x002ee20000100000 */
[----:B------:R-:W-:Y:S01]  /*12380*/  @P2 LOP3.LUT R19, R25, 0x400, RZ, 0xfc, !PT ;  /* 0x0000040019132812 */ /* 0x000fe200078efcff */
[----:B------:R-:W-:Y:S02]  /*12390*/  @P2 IMAD.MOV.U32 R18, RZ, RZ, R24 ;  /* 0x000000ffff122224 */ /* 0x000fe400078e0018 */
[----:B------:R0:W-:Y:S01]  /*123a0*/  @P3 STL.64 [R1+0x8a8], R10 ;  /* 0x0008a80a01003387 */ /* 0x0001e20000100a00 */
[----:B------:R-:W-:-:S03]  /*123b0*/  ISETP.NE.AND P3, PT, R12, RZ, PT ;  /* 0x000000ff0c00720c */ /* 0x000fc60003f65270 */
[----:B------:R1:W-:Y:S04]  /*123c0*/  @P2 STL.64 [R1+0x888], R18 ;  /* 0x0008881201002387 */ /* 0x0003e80000100a00 */
[----:B------:R-:W5:Y:S01]  /*123d0*/  @P1 LDL.64 R24, [R1+0x868] ;  /* 0x0008680001181983 */ /* 0x000f620000100a00 */
[----:B------:R-:W-:-:S03]  /*123e0*/  ISETP.NE.AND P2, PT, R9, RZ, PT ;  /* 0x000000ff0900720c */ /* 0x000fc60003f45270 */
[----:B------:R-:W3:Y:S01]  /*123f0*/  LDL.U8 R7, [R1+0x71] ;  /* 0x0000710001077983 */ /* 0x000ee20000100000 */
[----:B------:R-:W-:-:S03]  /*12400*/  @P4 LOP3.LUT R20, R20, 0x400, RZ, 0xfc, !PT ;  /* 0x0000040014144812 */ /* 0x000fc600078efcff */
[----:B0-----:R-:W3:Y:S04]  /*12410*/  LDL.U8 R10, [R1+0x73] ;  /* 0x00007300010a7983 */ /* 0x001ee80000100000 */
[----:B------:R0:W-:Y:S01]  /*12420*/  @P4 STL.64 [R1+0x870], R20 ;  /* 0x0008701401004387 */ /* 0x0001e20000100a00 */
[----:B------:R-:W-:Y:S01]  /*12430*/  ISETP.NE.AND P4, PT, R13, RZ, PT ;  /* 0x000000ff0d00720c */ /* 0x000fe20003f85270 */
[----:B------:R-:W-:Y:S01]  /*12440*/  @P5 IMAD.MOV.U32 R23, RZ, RZ, R27 ;  /* 0x000000ffff175224 */ /* 0x000fe200078e001b */
[----:B------:R-:W-:Y:S01]  /*12450*/  @P5 LOP3.LUT R22, R26, 0x4000000, RZ, 0xfc, !PT ;  /* 0x040000001a165812 */ /* 0x000fe200078efcff */
[----:B------:R-:W3:Y:S01]  /*12460*/  @P2 LDL.64 R8, [R1+0x888] ;  /* 0x0008880001082983 */ /* 0x000ee20000100a00 */
[----:B-1----:R-:W-:Y:S01]  /*12470*/  @P6 LOP3.LUT R18, R16, 0x20000000, RZ, 0xfc, !PT ;  /* 0x2000000010126812 */ /* 0x002fe200078efcff */
[----:B------:R-:W-:-:S02]  /*12480*/  @P6 IMAD.MOV.U32 R19, RZ, RZ, R17 ;  /* 0x000000ffff136224 */ /* 0x000fc400078e0011 */
[----:B------:R-:W3:Y:S04]  /*12490*/  LDL.U8 R11, [R1+0x91] ;  /* 0x00009100010b7983 */ /* 0x000ee80000100000 */
[----:B0-----:R-:W3:Y:S04]  /*124a0*/  @P3 LDL.64 R20, [R1+0x8a8] ;  /* 0x0008a80001143983 */ /* 0x001ee80000100a00 */
[----:B------:R0:W-:Y:S01]  /*124b0*/  @P5 STL.64 [R1+0x890], R22 ;  /* 0x0008901601005387 */ /* 0x0001e20000100a00 */
[----:B------:R-:W-:-:S03]  /*124c0*/  ISETP.NE.AND P5, PT, R14, RZ, PT ;  /* 0x000000ff0e00720c */ /* 0x000fc60003fa5270 */
[----:B------:R5:W-:Y:S01]  /*124d0*/  @P6 STL.64 [R1+0x8b0], R18 ;  /* 0x0008b01201006387 */ /* 0x000be20000100a00 */
[----:B------:R-:W-:-:S03]  /*124e0*/  ISETP.NE.AND P6, PT, R15, RZ, PT ;  /* 0x000000ff0f00720c */ /* 0x000fc60003fc5270 */
[----:B------:R-:W3:Y:S04]  /*124f0*/  @P4 LDL.64 R12, [R1+0x870] ;  /* 0x00087000010c4983 */ /* 0x000ee80000100a00 */
[----:B------:R-:W3:Y:S04]  /*12500*/  LDL.U8 R16, [R1+0xa3] ;  /* 0x0000a30001107983 */ /* 0x000ee80000100000 */
[----:B------:R-:W3:Y:S04]  /*12510*/  @P5 LDL.64 R14, [R1+0x890] ;  /* 0x00089000010e5983 */ /* 0x000ee80000100a00 */
[----:B0-----:R-:W3:Y:S04]  /*12520*/  @P6 LDL.64 R22, [R1+0x8b0] ;  /* 0x0008b00001166983 */ /* 0x001ee80000100a00 */
[----:B------:R-:W3:Y:S01]  /*12530*/  LDL.U8 R17, [R1+0xa7] ;  /* 0x0000a70001117983 */ /* 0x000ee20000100000 */
[----:B----4-:R-:W-:-:S05]  /*12540*/  @P0 LOP3.LUT R4, R4, 0x80000000, RZ, 0xfc, !PT ;  /* 0x8000000004040812 */ /* 0x010fca00078efcff */
[----:B------:R0:W-:Y:S01]  /*12550*/  @P0 STL.64 [R1+0x8c8], R4 ;  /* 0x0008c80401000387 */ /* 0x0001e20000100a00 */
[----:B--2---:R-:W-:-:S03]  /*12560*/  ISETP.NE.AND P0, PT, R0, RZ, PT ;  /* 0x000000ff0000720c */ /* 0x004fc60003f05270 */
[----:B------:R-:W2:Y:S01]  /*12570*/  LDL.U8 R0, [R1+0x68] ;  /* 0x0000680001007983 */ /* 0x000ea20000100000 */
[----:B-----5:R-:W-:Y:S01]  /*12580*/  @P1 LOP3.LUT R19, R25, 0x4, RZ, 0xfc, !PT ;  /* 0x0000000419131812 */ /* 0x020fe200078efcff */
[----:B------:R-:W-:-:S08]  /*12590*/  @P1 IMAD.MOV.U32 R18, RZ, RZ, R24 ;  /* 0x000000ffff121224 */ /* 0x000fd000078e0018 */
[----:B0-----:R-:W4:Y:S04]  /*125a0*/  @P0 LDL.64 R4, [R1+0x848] ;  /* 0x0008480001040983 */ /* 0x001f280000100a00 */
[----:B------:R-:W-:Y:S01]  /*125b0*/  @P1 STL.64 [R1+0x868], R18 ;  /* 0x0008681201001387 */ /* 0x000fe20000100a00 */
[----:B---3--:R-:W-:Y:S02]  /*125c0*/  ISETP.NE.AND P1, PT, R6, RZ, PT ;  /* 0x000000ff0600720c */ /* 0x008fe40003f25270 */
[----:B------:R-:W-:Y:S02]  /*125d0*/  @P2 LOP3.LUT R9, R9, 0x1000, RZ, 0xfc, !PT ;  /* 0x0000100009092812 */ /* 0x000fe400078efcff */
[----:B------:R-:W-:-:S03]  /*125e0*/  @P3 LOP3.LUT R21, R21, 0x4000, RZ, 0xfc, !PT ;  /* 0x0000400015153812 */ /* 0x000fc600078efcff */
[----:B------:R0:W-:Y:S01]  /*125f0*/  @P2 STL.64 [R1+0x888], R8 ;  /* 0x0008880801002387 */ /* 0x0001e20000100a00 */
[----:B------:R-:W-:-:S03]  /*12600*/  ISETP.NE.AND P2, PT, R10, RZ, PT ;  /* 0x000000ff0a00720c */ /* 0x000fc60003f45270 */
[----:B------:R-:W-:Y:S01]  /*12610*/  @P3 STL.64 [R1+0x8a8], R20 ;  /* 0x0008a81401003387 */ /* 0x000fe20000100a00 */
[----:B------:R-:W-:-:S03]  /*12620*/  ISETP.NE.AND P3, PT, R7, RZ, PT ;  /* 0x000000ff0700720c */ /* 0x000fc60003f65270 */
[----:B------:R-:W3:Y:S01]  /*12630*/  @P1 LDL.64 R6, [R1+0x868] ;  /* 0x0008680001061983 */ /* 0x000ee20000100a00 */
[----:B------:R-:W-:-:S03]  /*12640*/  @P4 LOP3.LUT R12, R12, 0x1000, RZ, 0xfc, !PT ;  /* 0x000010000c0c4812 */ /* 0x000fc600078efcff */
[----:B0-----:R-:W5:Y:S04]  /*12650*/  LDL.U8 R8, [R1+0x6f] ;  /* 0x00006f0001087983 */ /* 0x001f680000100000 */
[----:B------:R0:W-:Y:S01]  /*12660*/  @P4 STL.64 [R1+0x870], R12 ;  /* 0x0008700c01004387 */ /* 0x0001e20000100a00 */
[----:B------:R-:W-:Y:S02]  /*12670*/  ISETP.NE.AND P4, PT, R11, RZ, PT ;  /* 0x000000ff0b00720c */ /* 0x000fe40003f85270 */
[----:B------:R-:W-:Y:S01]  /*12680*/  @P5 LOP3.LUT R14, R14, 0x10000000, RZ, 0xfc, !PT ;  /* 0x100000000e0e5812 */ /* 0x000fe200078efcff */
[----:B------:R-:W5:Y:S01]  /*12690*/  @P3 LDL.64 R10, [R1+0x888] ;  /* 0x00088800010a3983 */ /* 0x000f620000100a00 */
[----:B------:R-:W-:-:S03]  /*126a0*/  @P6 LOP3.LUT R22, R22, 0x40000000, RZ, 0xfc, !PT ;  /* 0x4000000016166812 */ /* 0x000fc600078efcff */
[----:B------:R-:W5:Y:S04]  /*126b0*/  LDL.U8 R9, [R1+0x72] ;  /* 0x0000720001097983 */ /* 0x000f680000100000 */
[----:B0-----:R-:W5:Y:S04]  /*126c0*/  @P2 LDL.64 R12, [R1+0x8a8] ;  /* 0x0008a800010c2983 */ /* 0x001f680000100a00 */
[----:B------:R0:W-:Y:S01]  /*126d0*/  @P5 STL.64 [R1+0x890], R14 ;  /* 0x0008900e01005387 */ /* 0x0001e20000100a00 */
[----:B------:R-:W-:-:S03]  /*126e0*/  ISETP.NE.AND P5, PT, R16, RZ, PT ;  /* 0x000000ff1000720c */ /* 0x000fc60003fa5270 */
[----:B------:R1:W-:Y:S01]  /*126f0*/  @P6 STL.64 [R1+0x8b0], R22 ;  /* 0x0008b01601006387 */ /* 0x0003e20000100a00 */
[----:B------:R-:W-:-:S03]  /*12700*/  ISETP.NE.AND P6, PT, R17, RZ, PT ;  /* 0x000000ff1100720c */ /* 0x000fc60003fc5270 */
[----:B------:R-:W5:Y:S04]  /*12710*/  @P4 LDL.64 R16, [R1+0x870] ;  /* 0x0008700001104983 */ /* 0x000f680000100a00 */
[----:B0-----:R-:W5:Y:S04]  /*12720*/  LDL.U8 R14, [R1+0x75] ;  /* 0x00007500010e7983 */ /* 0x001f680000100000 */
[----:B------:R-:W5:Y:S04]  /*12730*/  LDL.U8 R15, [R1+0x92] ;  /* 0x00009200010f7983 */ /* 0x000f680000100000 */
[----:B------:R-:W5:Y:S04]  /*12740*/  @P5 LDL.64 R18, [R1+0x890] ;  /* 0x0008900001125983 */ /* 0x000f680000100a00 */
[----:B-1----:R-:W5:Y:S04]  /*12750*/  @P6 LDL.64 R22, [R1+0x8b0] ;  /* 0x0008b00001166983 */ /* 0x002f680000100a00 */
[----:B------:R-:W5:Y:S04]  /*12760*/  LDL.U8 R20, [R1+0xa5] ;  /* 0x0000a50001147983 */ /* 0x000f680000100000 */
[----:B------:R-:W5:Y:S01]  /*12770*/  LDL.U8 R21, [R1+0xab] ;  /* 0x0000ab0001157983 */ /* 0x000f620000100000 */
[----:B----4-:R-:W-:-:S05]  /*12780*/  @P0 LOP3.LUT R5, R5, 0x1, RZ, 0xfc, !PT ;  /* 0x0000000105050812 */ /* 0x010fca00078efcff */
[----:B------:R0:W-:Y:S01]  /*12790*/  @P0 STL.64 [R1+0x848], R4 ;  /* 0x0008480401000387 */ /* 0x0001e20000100a00 */
[----:B--2---:R-:W-:-:S03]  /*127a0*/  ISETP.NE.AND P0, PT, R0, RZ, PT ;  /* 0x000000ff0000720c */ /* 0x004fc60003f05270 */
[----:B------:R-:W2:Y:S01]  /*127b0*/  LDL.U8 R0, [R1+0x70] ;  /* 0x0000700001007983 */ /* 0x000ea20000100000 */
[----:B---3--:R-:W-:-:S05]  /*127c0*/  @P1 LOP3.LUT R7, R7, 0x10, RZ, 0xfc, !PT ;  /* 0x0000001007071812 */ /* 0x008fca00078efcff */
[----:B------:R1:W-:Y:S01]  /*127d0*/  @P1 STL.64 [R1+0x868], R6 ;  /* 0x0008680601001387 */ /* 0x0003e20000100a00 */
[----:B-----5:R-:W-:-:S03]  /*127e0*/  ISETP.NE.AND P1, PT, R8, RZ, PT ;  /* 0x000000ff0800720c */ /* 0x020fc60003f25270 */
[----:B0-----:R-:W3:Y:S01]  /*127f0*/  @P0 LDL.64 R4, [R1+0x868] ;  /* 0x0008680001040983 */ /* 0x001ee20000100a00 */
[----:B------:R-:W-:-:S03]  /*12800*/  @P3 LOP3.LUT R11, R11, 0x20000, RZ, 0xfc, !PT ;  /* 0x000200000b0b3812 */ /* 0x000fc600078efcff */
[----:B------:R-:W4:Y:S01]  /*12810*/  LDL.U8 R8, [R1+0x74] ;  /* 0x0000740001087983 */ /* 0x000f220000100000 */
[----:B------:R-:W-:-:S03]  /*12820*/  @P2 LOP3.LUT R13, R13, 0x80000, RZ, 0xfc, !PT ;  /* 0x000800000d0d2812 */ /* 0x000fc600078efcff */
[----:B------:R-:W-:Y:S01]  /*12830*/  @P3 STL.64 [R1+0x888], R10 ;  /* 0x0008880a01003387 */ /* 0x000fe20000100a00 */
[----:B------:R-:W-:-:S03]  /*12840*/  ISETP.NE.AND P3, PT, R9, RZ, PT ;  /* 0x000000ff0900720c */ /* 0x000fc60003f65270 */
[----:B------:R0:W-:Y:S04]  /*12850*/  @P2 STL.64 [R1+0x8a8], R12 ;  /* 0x0008a80c01002387 */ /* 0x0001e80000100a00 */
[----:B-1----:R-:W5:Y:S01]  /*12860*/  @P1 LDL.64 R6, [R1+0x8c8] ;  /* 0x0008c80001061983 */ /* 0x002f620000100a00 */
[----:B------:R-:W-:-:S03]  /*12870*/  @P4 LOP3.LUT R16, R16, 0x20000, RZ, 0xfc, !PT ;  /* 0x0002000010104812 */ /* 0x000fc600078efcff */
[----:B------:R-:W4:Y:S01]  /*12880*/  LDL.U8 R9, [R1+0x76] ;  /* 0x0000760001097983 */ /* 0x000f220000100000 */
[----:B------:R-:W-:-:S03]  /*12890*/  ISETP.NE.AND P2, PT, R14, RZ, PT ;  /* 0x000000ff0e00720c */ /* 0x000fc60003f45270 */
[----:B------:R1:W-:Y:S01]  /*128a0*/  @P4 STL.64 [R1+0x870], R16 ;  /* 0x0008701001004387 */ /* 0x0003e20000100a00 */
[----:B------:R-:W-:-:S03]  /*128b0*/  ISETP.NE.AND P4, PT, R15, RZ, PT ;  /* 0x000000ff0f00720c */ /* 0x000fc60003f85270 */
[----:B------:R-:W4:Y:S01]  /*128c0*/  @P3 LDL.64 R24, [R1+0x888] ;  /* 0x0008880001183983 */ /* 0x000f220000100a00 */
[----:B------:R-:W-:-:S03]  /*128d0*/  @P5 LOP3.LUT R19, R19, 0x8, RZ, 0xfc, !PT ;  /* 0x0000000813135812 */ /* 0x000fc600078efcff */
[----:B0-----:R-:W4:Y:S04]  /*128e0*/  LDL.U8 R12, [R1+0x77] ;  /* 0x00007700010c7983 */ /* 0x001f280000100000 */
[----:B------:R-:W4:Y:S01]  /*128f0*/  @P2 LDL.64 R10, [R1+0x8a8] ;  /* 0x0008a800010a2983 */ /* 0x000f220000100a00 */
[----:B------:R-:W-:-:S03]  /*12900*/  @P6 LOP3.LUT R23, R23, 0x80, RZ, 0xfc, !PT ;  /* 0x0000008017176812 */ /* 0x000fc600078efcff */
[----:B------:R0:W-:Y:S01]  /*12910*/  @P5 STL.64 [R1+0x890], R18 ;  /* 0x0008901201005387 */ /* 0x0001e20000100a00 */
[----:B------:R-:W-:-:S03]  /*12920*/  ISETP.NE.AND P5, PT, R20, RZ, PT ;  /* 0x000000ff1400720c */ /* 0x000fc60003fa5270 */
[----:B------:R-:W4:Y:S04]  /*12930*/  @P4 LDL.64 R26, [R1+0x870] ;  /* 0x00087000011a4983 */ /* 0x000f280000100a00 */
[----:B------:R-:W-:Y:S01]  /*12940*/  @P6 STL.64 [R1+0x8b0], R22 ;  /* 0x0008b01601006387 */ /* 0x000fe20000100a00 */
[----:B------:R-:W-:-:S03]  /*12950*/  ISETP.NE.AND P6, PT, R21, RZ, PT ;  /* 0x000000ff1500720c */ /* 0x000fc60003fc5270 */
[----:B------:R-:W4:Y:S04]  /*12960*/  LDL.U8 R13, [R1+0x94] ;  /* 0x00009400010d7983 */ /* 0x000f280000100000 */
[----:B------:R-:W4:Y:S04]  /*12970*/  @P5 LDL.64 R14, [R1+0x890] ;  /* 0x00089000010e5983 */ /* 0x000f280000100a00 */
[----:B-1----:R-:W4:Y:S04]  /*12980*/  LDL.U8 R16, [R1+0xa6] ;  /* 0x0000a60001107983 */ /* 0x002f280000100000 */
[----:B0-----:R-:W4:Y:S04]  /*12990*/  @P6 LDL.64 R18, [R1+0x8b0] ;  /* 0x0008b00001126983 */ /* 0x001f280000100a00 */
[----:B------:R-:W4:Y:S01]  /*129a0*/  LDL.U8 R17, [R1+0xad] ;  /* 0x0000ad0001117983 */ /* 0x000f220000100000 */
[----:B---3--:R-:W-:-:S05]  /*129b0*/  @P0 LOP3.LUT R5, R5, 0x100, RZ, 0xfc, !PT ;  /* 0x0000010005050812 */ /* 0x008fca00078efcff */
[----:B------:R0:W-:Y:S01]  /*129c0*/  @P0 STL.64 [R1+0x868], R4 ;  /* 0x0008680401000387 */ /* 0x0001e20000100a00 */
[----:B--2---:R-:W-:-:S03]  /*129d0*/  ISETP.NE.AND P0, PT, R0, RZ, PT ;  /* 0x000000ff0000720c */ /* 0x004fc60003f05270 */
[----:B------:R-:W2:Y:S10]  /*129e0*/  LDL.U8 R0, [R1+0x78] ;  /* 0x0000780001007983 */ /* 0x000eb40000100000 */
[----:B0-----:R-:W3:Y:S01]  /*129f0*/  @P0 LDL.64 R4, [R1+0x868] ;  /* 0x0008680001040983 */ /* 0x001ee20000100a00 */
[----:B-----5:R-:W-:-:S05]  /*12a00*/  @P1 LOP3.LUT R7, R7, 0x8000, RZ, 0xfc, !PT ;  /* 0x0000800007071812 */ /* 0x020fca00078efcff */
[----:B------:R0:W-:Y:S01]  /*12a10*/  @P1 STL.64 [R1+0x8c8], R6 ;  /* 0x0008c80601001387 */ /* 0x0001e20000100a00 */
[----:B----4-:R-:W-:Y:S02]  /*12a20*/  ISETP.NE.AND P1, PT, R8, RZ, PT ;  /* 0x000000ff0800720c */ /* 0x010fe40003f25270 */
[----:B------:R-:W-:Y:S01]  /*12a30*/  @P3 LOP3.LUT R21, R25, 0x40000, RZ, 0xfc, !PT ;  /* 0x0004000019153812 */ /* 0x000fe200078efcff */
[----:B------:R-:W-:Y:S01]  /*12a40*/  @P3 IMAD.MOV.U32 R20, RZ, RZ, R24 ;  /* 0x000000ffff143224 */ /* 0x000fe200078e0018 */
[----:B------:R-:W-:-:S04]  /*12a50*/  @P2 LOP3.LUT R11, R11, 0x200000, RZ, 0xfc, !PT ;  /* 0x002000000b0b2812 */ /* 0x000fc800078efcff */
[----:B------:R-:W-:Y:S01]  /*12a60*/  @P3 STL.64 [R1+0x888], R20 ;  /* 0x0008881401003387 */ /* 0x000fe20000100a00 */
[----:B------:R-:W-:-:S03]  /*12a70*/  ISETP.NE.AND P3, PT, R9, RZ, PT ;  /* 0x000000ff0900720c */ /* 0x000fc60003f65270 */
[----:B------:R1:W-:Y:S01]  /*12a80*/  @P2 STL.64 [R1+0x8a8], R10 ;  /* 0x0008a80a01002387 */ /* 0x0003e20000100a00 */
[----:B------:R-:W-:Y:S02]  /*12a90*/  ISETP.NE.AND P2, PT, R12, RZ, PT ;  /* 0x000000ff0c00720c */ /* 0x000fe40003f45270 */
[----:B------:R-:W-:Y:S01]  /*12aa0*/  @P4 LOP3.LUT R8, R26, 0x40000, RZ, 0xfc, !PT ;  /* 0x000400001a084812 */ /* 0x000fe200078efcff */
[----:B0-----:R-:W4:Y:S01]  /*12ab0*/  @P1 LDL.64 R6, [R1+0x888] ;  /* 0x0008880001061983 */ /* 0x001f220000100a00 */
[----:B------:R-:W-:-:S03]  /*12ac0*/  @P4 IMAD.MOV.U32 R9, RZ, RZ, R27 ;  /* 0x000000ffff094224 */ /* 0x000fc600078e001b */
[----:B------:R-:W5:Y:S04]  /*12ad0*/  LDL.U8 R12, [R1+0x81] ;  /* 0x00008100010c7983 */ /* 0x000f680000100000 */
[----:B------:R0:W-:Y:S01]  /*12ae0*/  @P4 STL.64 [R1+0x870], R8 ;  /* 0x0008700801004387 */ /* 0x0001e20000100a00 */
[----:B------:R-:W-:-:S03]  /*12af0*/  ISETP.NE.AND P4, PT, R13, RZ, PT ;  /* 0x000000ff0d00720c */ /* 0x000fc60003f85270 */
[----:B-1----:R-:W5:Y:S01]  /*12b00*/  LDL.U8 R10, [R1+0x79] ;  /* 0x00007900010a7983 */ /* 0x002f620000100000 */
[----:B------:R-:W-:Y:S01]  /*12b10*/  @P5 LOP3.LUT R23, R15, 0x20, RZ, 0xfc, !PT ;  /* 0x000000200f175812 */ /* 0x000fe200078efcff */
[----:B------:R-:W-:Y:S02]  /*12b20*/  @P5 IMAD.MOV.U32 R22, RZ, RZ, R14 ;  /* 0x000000ffff165224 */ /* 0x000fe400078e000e */
[----:B------:R-:W5:Y:S04]  /*12b30*/  @P3 LDL.64 R24, [R1+0x8a8] ;  /* 0x0008a80001183983 */ /* 0x000f680000100a00 */
[----:B0-----:R-:W5:Y:S01]  /*12b40*/  @P2 LDL.64 R8, [R1+0x8c8] ;  /* 0x0008c80001082983 */ /* 0x001f620000100a00 */
[----:B------:R-:W-:Y:S01]  /*12b50*/  @P6 LOP3.LUT R21, R19, 0x800, RZ, 0xfc, !PT ;  /* 0x0000080013156812 */ /* 0x000fe200078efcff */
[----:B------:R-:W-:-:S02]  /*12b60*/  @P6 IMAD.MOV.U32 R20, RZ, RZ, R18 ;  /* 0x000000ffff146224 */ /* 0x000fc400078e0012 */
[----:B------:R0:W-:Y:S01]  /*12b70*/  @P5 STL.64 [R1+0x890], R22 ;  /* 0x0008901601005387 */ /* 0x0001e20000100a00 */
[----:B------:R-:W-:-:S03]  /*12b80*/  ISETP.NE.AND P5, PT, R16, RZ, PT ;  /* 0x000000ff1000720c */ /* 0x000fc60003fa5270 */
[----:B------:R-:W5:Y:S04]  /*12b90*/  LDL.U8 R11, [R1+0x7b] ;  /* 0x00007b00010b7983 */ /* 0x000f680000100000 */
[----:B------:R-:W5:Y:S04]  /*12ba0*/  @P4 LDL.64 R14, [R1+0x870] ;  /* 0x00087000010e4983 */ /* 0x000f680000100a00 */
[----:B------:R-:W-:Y:S01]  /*12bb0*/  @P6 STL.64 [R1+0x8b0], R20 ;  /* 0x0008b01401006387 */ /* 0x000fe20000100a00 */
[----:B------:R-:W-:-:S03]  /*12bc0*/  ISETP.NE.AND P6, PT, R17, RZ, PT ;  /* 0x000000ff1100720c */ /* 0x000fc60003fc5270 */
[----:B------:R-:W5:Y:S04]  /*12bd0*/  LDL.U8 R13, [R1+0x98] ;  /* 0x00009800010d7983 */ /* 0x000f680000100000 */
[----:B0-----:R-:W5:Y:S04]  /*12be0*/  @P5 LDL.64 R22, [R1+0x890] ;  /* 0x0008900001165983 */ /* 0x001f680000100a00 */
[----:B------:R-:W5:Y:S04]  /*12bf0*/  LDL.U8 R16, [R1+0xa9] ;  /* 0x0000a90001107983 */ /* 0x000f680000100000 */
[----:B------:R-:W5:Y:S04]  /*12c00*/  @P6 LDL.64 R18, [R1+0x8b0] ;  /* 0x0008b00001126983 */ /* 0x000f680000100a00 */
[----:B------:R-:W5:Y:S04]  /*12c10*/  LDL.U8 R17, [R1+0xae] ;  /* 0x0000ae0001117983 */ /* 0x000f680000100000 */
[----:B------:R-:W-:Y:S01]  /*12c20*/  STL.128 [R1+0x850], RZ ;  /* 0x000850ff01007387 */ /* 0x000fe20000100c00 */
[----:B---3--:R-:W-:-:S05]  /*12c30*/  @P0 LOP3.LUT R5, R5, 0x10000, RZ, 0xfc, !PT ;  /* 0x0001000005050812 */ /* 0x008fca00078efcff */
[----:B------:R0:W-:Y:S01]  /*12c40*/  @P0 STL.64 [R1+0x868], R4 ;  /* 0x0008680401000387 */ /* 0x0001e20000100a00 */
[----:B--2---:R-:W-:-:S03]  /*12c50*/  ISETP.NE.AND P0, PT, R0, RZ, PT ;  /* 0x000000ff0000720c */ /* 0x004fc60003f05270 */
[----:B------:R-:W2:Y:S01]  /*12c60*/  LDL.U8 R0, [R1+0x7a] ;  /* 0x00007a0001007983 */ /* 0x000ea20000100000 */
[----:B----4-:R-:W-:-:S05]  /*12c70*/  @P1 LOP3.LUT R7, R7, 0x100000, RZ, 0xfc, !PT ;  /* 0x0010000007071812 */ /* 0x010fca00078efcff */
[----:B------:R1:W-:Y:S04]  /*12c80*/  @P1 STL.64 [R1+0x888], R6 ;  /* 0x0008880601001387 */ /* 0x0003e80000100a00 */
[----:B0-----:R-:W3:Y:S01]  /*12c90*/  @P0 LDL.64 R4, [R1+0x888] ;  /* 0x0008880001040983 */ /* 0x001ee20000100a00 */
[----:B-----5:R-:W-:-:S03]  /*12ca0*/  ISETP.NE.AND P1, PT, R10, RZ, PT ;  /* 0x000000ff0a00720c */ /* 0x020fc60003f25270 */
[----:B------:R-:W4:Y:S01]  /*12cb0*/  LDL.U8 R10, [R1+0x7d] ;  /* 0x00007d00010a7983 */ /* 0x000f220000100000 */
[----:B------:R-:W-:Y:S01]  /*12cc0*/  @P3 LOP3.LUT R21, R25, 0x400000, RZ, 0xfc, !PT ;  /* 0x0040000019153812 */ /* 0x000fe200078efcff */
[----:B------:R-:W-:Y:S01]  /*12cd0*/  @P3 IMAD.MOV.U32 R20, RZ, RZ, R24 ;  /* 0x000000ffff143224 */ /* 0x000fe200078e0018 */
[----:B------:R-:W-:-:S04]  /*12ce0*/  @P2 LOP3.LUT R9, R9, 0x800000, RZ, 0xfc, !PT ;  /* 0x0080000009092812 */ /* 0x000fc800078efcff */
[----:B------:R-:W-:Y:S01]  /*12cf0*/  @P3 STL.64 [R1+0x8a8], R20 ;  /* 0x0008a81401003387 */ /* 0x000fe20000100a00 */
[----:B------:R-:W-:-:S03]  /*12d00*/  ISETP.NE.AND P3, PT, R12, RZ, PT ;  /* 0x000000ff0c00720c */ /* 0x000fc60003f65270 */
[----:B------:R0:W-:Y:S01]  /*12d10*/  @P2 STL.64 [R1+0x8c8], R8 ;  /* 0x0008c80801002387 */ /* 0x0001e20000100a00 */
[----:B------:R-:W-:-:S03]  /*12d20*/  ISETP.NE.AND P2, PT, R11, RZ, PT ;  /* 0x000000ff0b00720c */ /* 0x000fc60003f45270 */
[----:B-1----:R-:W5:Y:S01]  /*12d30*/  @P1 LDL.64 R6, [R1+0x8a8] ;  /* 0x0008a80001061983 */ /* 0x002f620000100a00 */
[----:B------:R-:W-:-:S03]  /*12d40*/  @P4 LOP3.LUT R14, R14, 0x100000, RZ, 0xfc, !PT ;  /* 0x001000000e0e4812 */ /* 0x000fc600078efcff */
[----:B------:R-:W4:Y:S04]  /*12d50*/  LDL.U8 R11, [R1+0x82] ;  /* 0x00008200010b7983 */ /* 0x000f280000100000 */
[----:B------:R1:W-:Y:S01]  /*12d60*/  @P4 STL.64 [R1+0x870], R14 ;  /* 0x0008700e01004387 */ /* 0x0003e20000100a00 */
[----:B------:R-:W-:-:S03]  /*12d70*/  ISETP.NE.AND P4, PT, R13, RZ, PT ;  /* 0x000000ff0d00720c */ /* 0x000fc60003f85270 */
[----:B0-----:R-:W4:Y:S01]  /*12d80*/  @P2 LDL.64 R8, [R1+0x8c8] ;  /* 0x0008c80001082983 */ /* 0x001f220000100a00 */
[----:B------:R-:W-:-:S03]  /*12d90*/  @P5 LOP3.LUT R23, R23, 0x40, RZ, 0xfc, !PT ;  /* 0x0000004017175812 */ /* 0x000fc600078efcff */
[----:B------:R-:W4:Y:S04]  /*12da0*/  @P3 LDL.64 R12, [R1+0x850] ;  /* 0x00085000010c3983 */ /* 0x000f280000100a00 */
[----:B------:R-:W-:Y:S01]  /*12db0*/  @P5 STL.64 [R1+0x890], R22 ;  /* 0x0008901601005387 */ /* 0x000fe20000100a00 */
[----:B------:R-:W-:Y:S01]  /*12dc0*/  ISETP.NE.AND P5, PT, R16, RZ, PT ;  /* 0x000000ff1000720c */ /* 0x000fe20003fa5270 */
[----:B------:R-:W-:Y:S01]  /*12dd0*/  @P6 IMAD.MOV.U32 R20, RZ, RZ, R18 ;  /* 0x000000ffff146224 */ /* 0x000fe200078e0012 */
[----:B------:R-:W-:Y:S01]  /*12de0*/  @P6 LOP3.LUT R21, R19, 0x2000, RZ, 0xfc, !PT ;  /* 0x0000200013156812 */ /* 0x000fe200078efcff */
[----:B-1----:R-:W4:Y:S04]  /*12df0*/  @P4 LDL.64 R14, [R1+0x870] ;  /* 0x00087000010e4983 */ /* 0x002f280000100a00 */
[----:B------:R-:W4:Y:S04]  /*12e00*/  LDL.U8 R16, [R1+0x9f] ;  /* 0x00009f0001107983 */ /* 0x000f280000100000 */
[----:B------:R0:W-:Y:S01]  /*12e10*/  @P6 STL.64 [R1+0x8b0], R20 ;  /* 0x0008b01401006387 */ /* 0x0001e20000100a00 */
[----:B------:R-:W-:-:S03]  /*12e20*/  ISETP.NE.AND P6, PT, R17, RZ, PT ;  /* 0x000000ff1100720c */ /* 0x000fc60003fc5270 */
[----:B------:R-:W4:Y:S04]  /*12e30*/  LDL.U8 R17, [R1+0xa1] ;  /* 0x0000a10001117983 */ /* 0x000f280000100000 */
[----:B------:R-:W4:Y:S04]  /*12e40*/  @P5 LDL.64 R18, [R1+0x890] ;  /* 0x0008900001125983 */ /* 0x000f280000100a00 */
[----:B0-----:R-:W4:Y:S04]  /*12e50*/  LDL.U8 R20, [R1+0xaa] ;  /* 0x0000aa0001147983 */ /* 0x001f280000100000 */
[----:B------:R-:W4:Y:S04]  /*12e60*/  @P6 LDL.64 R22, [R1+0x8b0] ;  /* 0x0008b00001166983 */ /* 0x000f280000100a00 */
[----:B------:R-:W4:Y:S04]  /*12e70*/  LDL.U8 R21, [R1+0xb3] ;  /* 0x0000b30001157983 */ /* 0x000f280000100000 */
[----:B------:R-:W-:Y:S01]  /*12e80*/  STL.128 [R1+0x8d0], RZ ;  /* 0x0008d0ff01007387 */ /* 0x000fe20000100c00 */
[----:B---3--:R-:W-:-:S05]  /*12e90*/  @P0 LOP3.LUT R5, R5, 0x1000000, RZ, 0xfc, !PT ;  /* 0x0100000005050812 */ /* 0x008fca00078efcff */
[----:B------:R0:W-:Y:S01]  /*12ea0*/  @P0 STL.64 [R1+0x888], R4 ;  /* 0x0008880401000387 */ /* 0x0001e20000100a00 */
[----:B--2---:R-:W-:-:S03]  /*12eb0*/  ISETP.NE.AND P0, PT, R0, RZ, PT ;  /* 0x000000ff0000720c */ /* 0x004fc60003f05270 */
[----:B------:R-:W2:Y:S01]  /*12ec0*/  LDL.U8 R0, [R1+0x7c] ;  /* 0x00007c0001007983 */ /* 0x000ea20000100000 */
[----:B-----5:R-:W-:-:S05]  /*12ed0*/  @P1 LOP3.LUT R7, R7, 0x2000000, RZ, 0xfc, !PT ;  /* 0x0200000007071812 */ /* 0x020fca00078efcff */
[----:B------:R1:W-:Y:S01]  /*12ee0*/  @P1 STL.64 [R1+0x8a8], R6 ;  /* 0x0008a80601001387 */ /* 0x0003e20000100a00 */
[----:B----4-:R-:W-:-:S03]  /*12ef0*/  ISETP.NE.AND P1, PT, R10, RZ, PT ;  /* 0x000000ff0a00720c */ /* 0x010fc60003f25270 */
[----:B------:R-:W3:Y:S01]  /*12f00*/  @P0 LDL.64 R24, [R1+0x8a8] ;  /* 0x0008a80001180983 */ /* 0x000ee20000100a00 */
[----:B------:R-:W-:Y:S02]  /*12f10*/  @P2 LOP3.LUT R9, R9, 0x8000000, RZ, 0xfc, !PT ;  /* 0x0800000009092812 */ /* 0x000fe400078efcff */
[----:B------:R-:W-:-:S03]  /*12f20*/  @P3 LOP3.LUT R12, R12, 0x2, RZ, 0xfc, !PT ;  /* 0x000000020c0c3812 */ /* 0x000fc600078efcff */
[----:B------:R4:W-:Y:S01]  /*12f30*/  @P2 STL.64 [R1+0x8c8], R8 ;  /* 0x0008c80801002387 */ /* 0x0009e20000100a00 */
[----:B------:R-:W-:-:S03]  /*12f40*/  ISETP.NE.AND P2, PT, R11, RZ, PT ;  /* 0x000000ff0b00720c */ /* 0x000fc60003f45270 */
[----:B------:R5:W-:Y:S01]  /*12f50*/  @P3 STL.64 [R1+0x850], R12 ;  /* 0x0008500c01003387 */ /* 0x000be20000100a00 */
[----:B------:R-:W-:-:S03]  /*12f60*/  @P4 LOP3.LUT R14, R14, 0x1000000, RZ, 0xfc, !PT ;  /* 0x010000000e0e4812 */ /* 0x000fc600078efcff */
[----:B0-----:R-:W2:Y:S01]  /*12f70*/  @P1 LDL.64 R4, [R1+0x8c8] ;  /* 0x0008c80001041983 */ /* 0x001ea20000100a00 */
[----:B------:R-:W-:-:S03]  /*12f80*/  ISETP.NE.AND P3, PT, R16, RZ, PT ;  /* 0x000000ff1000720c */ /* 0x000fc60003f65270 */
[----:B------:R0:W-:Y:S04]  /*12f90*/  @P4 STL.64 [R1+0x870], R14 ;  /* 0x0008700e01004387 */ /* 0x0001e80000100a00 */
[----:B-1----:R-:W2:Y:S01]  /*12fa0*/  LDL.U8 R6, [R1+0x7e] ;  /* 0x00007e0001067983 */ /* 0x002ea20000100000 */
[----:B------:R-:W-:-:S03]  /*12fb0*/  ISETP.NE.AND P4, PT, R17, RZ, PT ;  /* 0x000000ff1100720c */ /* 0x000fc60003f85270 */
[----:B------:R-:W2:Y:S01]  /*12fc0*/  @P2 LDL.64 R26, [R1+0x850] ;  /* 0x00085000011a2983 */ /* 0x000ea20000100a00 */
[----:B------:R-:W-:-:S03]  /*12fd0*/  @P5 LOP3.LUT R19, R19, 0x200, RZ, 0xfc, !PT ;  /* 0x0000020013135812 */ /* 0x000fc600078efcff */
[----:B----4-:R-:W4:Y:S04]  /*12fe0*/  @P3 LDL.64 R8, [R1+0x8d0] ;  /* 0x0008d00001083983 */ /* 0x010f280000100a00 */
[----:B------:R3:W-:Y:S01]  /*12ff0*/  @P5 STL.64 [R1+0x890], R18 ;  /* 0x0008901201005387 */ /* 0x0007e20000100a00 */
[----:B------:R-:W-:-:S03]  /*13000*/  ISETP.NE.AND P5, PT, R20, RZ, PT ;  /* 0x000000ff1400720c */ /* 0x000fc60003fa5270 */
[----:B------:R-:W4:Y:S04]  /*13010*/  LDL.U8 R7, [R1+0x84] ;  /* 0x0000840001077983 */ /* 0x000f280000100000 */
[----:B------:R-:W4:Y:S04]  /*13020*/  @P4 LDL.64 R10, [R1+0x870] ;  /* 0x00087000010a4983 */ /* 0x000f280000100a00 */
[----:B-----5:R-:W5:Y:S04]  /*13030*/  LDL.U8 R12, [R1+0xa2] ;  /* 0x0000a200010c7983 */ /* 0x020f680000100000 */
[----:B------:R-:W5:Y:S04]  /*13040*/  LDL.U8 R13, [R1+0xac] ;  /* 0x0000ac00010d7983 */ /* 0x000f680000100000 */
[----:B------:R-:W5:Y:S01]  /*13050*/  @P5 LDL.64 R28, [R1+0x890] ;  /* 0x00089000011c5983 */ /* 0x000f620000100a00 */
[----:B------:R-:W-:-:S03]  /*13060*/  @P6 LOP3.LUT R23, R23, 0x4000, RZ, 0xfc, !PT ;  /* 0x0000400017176812 */ /* 0x000fc600078efcff */
[----:B0-----:R-:W5:Y:S04]  /*13070*/  LDL.U8 R14, [R1+0xaf] ;  /* 0x0000af00010e7983 */ /* 0x001f680000100000 */
[----:B------:R-:W-:Y:S01]  /*13080*/  @P6 STL.64 [R1+0x8b0], R22 ;  /* 0x0008b01601006387 */ /* 0x000fe20000100a00 */
[----:B------:R-:W-:-:S03]  /*13090*/  ISETP.NE.AND P6, PT, R21, RZ, PT ;  /* 0x000000ff1500720c */ /* 0x000fc60003fc5270 */
[----:B------:R-:W5:Y:S10]  /*130a0*/  LDL.U8 R15, [R1+0xb5] ;  /* 0x0000b500010f7983 */ /* 0x000f740000100000 */
[----:B------:R-:W5:Y:S01]  /*130b0*/  @P6 LDL.64 R16, [R1+0x8b0] ;  /* 0x0008b00001106983 */ /* 0x000f620000100a00 */
[----:B---3--:R-:W-:Y:S01]  /*130c0*/  @P0 LOP3.LUT R19, R25, 0x4000000, RZ, 0xfc, !PT ;  /* 0x0400000019130812 */ /* 0x008fe200078efcff */
[----:B------:R-:W-:-:S05]  /*130d0*/  @P0 IMAD.MOV.U32 R18, RZ, RZ, R24 ;  /* 0x000000ffff120224 */ /* 0x000fca00078e0018 */
[----:B------:R-:W-:Y:S01]  /*130e0*/  @P0 STL.64 [R1+0x8a8], R18 ;  /* 0x0008a81201000387 */ /* 0x000fe20000100a00 */
[----:B--2---:R-:W-:-:S03]  /*130f0*/  ISETP.NE.AND P0, PT, R0, RZ, PT ;  /* 0x000000ff0000720c */ /* 0x004fc60003f05270 */
[----:B------:R-:W2:Y:S01]  /*13100*/  LDL.U8 R0, [R1+0x7f] ;  /* 0x00007f0001007983 */ /* 0x000ea20000100000 */
[----:B------:R-:W-:-:S05]  /*13110*/  @P1 LOP3.LUT R5, R5, 0x20000000, RZ, 0xfc, !PT ;  /* 0x2000000005051812 */ /* 0x000fca00078efcff */
[----:B------:R0:W-:Y:S01]  /*13120*/  @P1 STL.64 [R1+0x8c8], R4 ;  /* 0x0008c80401001387 */ /* 0x0001e20000100a00 */
[----:B------:R-:W-:-:S03]  /*13130*/  ISETP.NE.AND P1, PT, R6, RZ, PT ;  /* 0x000000ff0600720c */ /* 0x000fc60003f25270 */
[----:B------:R-:W3:Y:S01]  /*13140*/  LDL.U8 R6, [R1+0x80] ;  /* 0x0000800001067983 */ /* 0x000ee20000100000 */
[----:B------:R-:W-:Y:S01]  /*13150*/  @P2 LOP3.LUT R20, R26, 0x4, RZ, 0xfc, !PT ;  /* 0x000000041a142812 */ /* 0x000fe200078efcff */
[----:B------:R-:W-:Y:S01]  /*13160*/  @P2 IMAD.MOV.U32 R21, RZ, RZ, R27 ;  /* 0x000000ffff152224 */ /* 0x000fe200078e001b */
[----:B----4-:R-:W-:Y:S01]  /*13170*/  @P3 LOP3.LUT R8, R8, 0x80000000, RZ, 0xfc, !PT ;  /* 0x8000000008083812 */ /* 0x010fe200078efcff */
[----:B0-----:R-:W4:Y:S04]  /*13180*/  @P0 LDL.64 R4, [R1+0x8a8] ;  /* 0x0008a80001040983 */ /* 0x001f280000100a00 */
[----:B------:R-:W-:Y:S01]  /*13190*/  @P2 STL.64 [R1+0x850], R20 ;  /* 0x0008501401002387 */ /* 0x000fe20000100a00 */
[----:B------:R-:W-:-:S03]  /*131a0*/  ISETP.NE.AND P2, PT, R7, RZ, PT ;  /* 0x000000ff0700720c */ /* 0x000fc60003f45270 */
[----:B------:R0:W-:Y:S01]  /*131b0*/  @P3 STL.64 [R1+0x8d0], R8 ;  /* 0x0008d00801003387 */ /* 0x0001e20000100a00 */
[----:B------:R-:W-:-:S03]  /*131c0*/  @P4 LOP3.LUT R11, R11, 0x2, RZ, 0xfc, !PT ;  /* 0x000000020b0b4812 */ /* 0x000fc600078efcff */
[----:B------:R-:W2:Y:S01]  /*131d0*/  @P1 LDL.64 R22, [R1+0x8c8] ;  /* 0x0008c80001161983 */ /* 0x000ea20000100a00 */
[----:B-----5:R-:W-:-:S03]  /*131e0*/  ISETP.NE.AND P3, PT, R12, RZ, PT ;  /* 0x000000ff0c00720c */ /* 0x020fc60003f65270 */
[----:B------:R1:W-:Y:S01]  /*131f0*/  @P4 STL.64 [R1+0x870], R10 ;  /* 0x0008700a01004387 */ /* 0x0003e20000100a00 */
[----:B------:R-:W-:-:S03]  /*13200*/  ISETP.NE.AND P4, PT, R13, RZ, PT ;  /* 0x000000ff0d00720c */ /* 0x000fc60003f85270 */
[----:B0-----:R-:W5:Y:S01]  /*13210*/  @P2 LDL.64 R8, [R1+0x850] ;  /* 0x0008500001082983 */ /* 0x001f620000100a00 */
[----:B------:R-:W-:Y:S01]  /*13220*/  @P5 LOP3.LUT R19, R29, 0x400, RZ, 0xfc, !PT ;  /* 0x000004001d135812 */ /* 0x000fe200078efcff */
[----:B------:R-:W-:Y:S02]  /*13230*/  @P5 IMAD.MOV.U32 R18, RZ, RZ, R28 ;  /* 0x000000ffff125224 */ /* 0x000fe400078e001c */
[----:B------:R-:W5:Y:S04]  /*13240*/  LDL.U8 R7, [R1+0x88] ;  /* 0x0000880001077983 */ /* 0x000f680000100000 */
[----:B------:R-:W5:Y:S04]  /*13250*/  @P3 LDL.64 R24, [R1+0x870] ;  /* 0x0008700001183983 */ /* 0x000f680000100a00 */
[----:B------:R0:W-:Y:S04]  /*13260*/  @P5 STL.64 [R1+0x890], R18 ;  /* 0x0008901201005387 */ /* 0x0001e80000100a00 */
[----:B------:R-:W5:Y:S04]  /*13270*/  @P4 LDL.64 R12, [R1+0x890] ;  /* 0x00089000010c4983 */ /* 0x000f680000100a00 */
[----:B-1----:R-:W5:Y:S01]  /*13280*/  LDL.U8 R10, [R1+0xa4] ;  /* 0x0000a400010a7983 */ /* 0x002f620000100000 */
[----:B------:R-:W-:-:S03]  /*13290*/  ISETP.NE.AND P5, PT, R14, RZ, PT ;  /* 0x000000ff0e00720c */ /* 0x000fc60003fa5270 */
[----:B------:R-:W5:Y:S01]  /*132a0*/  LDL.U8 R11, [R1+0xb1] ;  /* 0x0000b100010b7983 */ /* 0x000f620000100000 */
[----:B------:R-:W-:Y:S01]  /*132b0*/  @P6 LOP3.LUT R21, R17, 0x80000, RZ, 0xfc, !PT ;  /* 0x0008000011156812 */ /* 0x000fe200078efcff */
[----:B------:R-:W-:Y:S02]  /*132c0*/  @P6 IMAD.MOV.U32 R20, RZ, RZ, R16 ;  /* 0x000000ffff146224 */ /* 0x000fe400078e0010 */
[----:B0-----:R-:W5:Y:S04]  /*132d0*/  LDL.U8 R18, [R1+0xb6] ;  /* 0x0000b60001127983 */ /* 0x001f680000100000 */
[----:B------:R2:W-:Y:S01]  /*132e0*/  @P6 STL.64 [R1+0x8b0], R20 ;  /* 0x0008b01401006387 */ /* 0x0005e20000100a00 */
[----:B------:R-:W-:-:S03]  /*132f0*/  ISETP.NE.AND P6, PT, R15, RZ, PT ;  /* 0x000000ff0f00720c */ /* 0x000fc60003fc5270 */
[----:B------:R-:W5:Y:S04]  /*13300*/  @P5 LDL.64 R14, [R1+0x8d0] ;  /* 0x0008d000010e5983 */ /* 0x000f680000100a00 */
[----:B------:R-:W5:Y:S06]  /*13310*/  LDL.U8 R19, [R1+0xb7] ;  /* 0x0000b70001137983 */ /* 0x000f6c0000100000 */
[----:B------:R-:W5:Y:S04]  /*13320*/  @P6 LDL.64 R16, [R1+0x8b0] ;  /* 0x0008b00001106983 */ /* 0x000f680000100a00 */
[----:B------:R-:W-:Y:S04]  /*13330*/  STL.128 [R1+0x8e0], RZ ;  /* 0x0008e0ff01007387 */ /* 0x000fe80000100c00 */
[----:B------:R-:W-:Y:S01]  /*13340*/  STL.128 [R1+0x830], RZ ;  /* 0x000830ff01007387 */ /* 0x000fe20000100c00 */
[----:B----4-:R-:W-:-:S05]  /*13350*/  @P0 LOP3.LUT R5, R5, 0x10000000, RZ, 0xfc, !PT ;  /* 0x1000000005050812 */ /* 0x010fca00078efcff */
[----:B------:R0:W-:Y:S01]  /*13360*/  @P0 STL.64 [R1+0x8a8], R4 ;  /* 0x0008a80401000387 */ /* 0x0001e20000100a00 */
[----:B--2---:R-:W-:Y:S01]  /*13370*/  @P1 LOP3.LUT R21, R23, 0x40000000, RZ, 0xfc, !PT ;  /* 0x4000000017151812 */ /* 0x004fe200078efcff */
[----:B------:R-:W-:Y:S01]  /*13380*/  @P1 IMAD.MOV.U32 R20, RZ, RZ, R22 ;  /* 0x000000ffff141224 */ /* 0x000fe200078e0016 */
[----:B---3--:R-:W-:-:S04]  /*13390*/  ISETP.NE.AND P0, PT, R6, RZ, PT ;  /* 0x000000ff0600720c */ /* 0x008fc80003f05270 */
[----:B------:R-:W-:Y:S01]  /*133a0*/  @P1 STL.64 [R1+0x8c8], R20 ;  /* 0x0008c81401001387 */ /* 0x000fe20000100a00 */
[----:B------:R-:W-:Y:S02]  /*133b0*/  ISETP.NE.AND P1, PT, R0, RZ, PT ;  /* 0x000000ff0000720c */ /* 0x000fe40003f25270 */
[----:B-----5:R-:W-:Y:S01]  /*133c0*/  @P2 LOP3.LUT R8, R8, 0x10, RZ, 0xfc, !PT ;  /* 0x0000001008082812 */ /* 0x020fe200078efcff */
[----:B------:R-:W2:Y:S01]  /*133d0*/  LDL.U8 R0, [R1+0x90] ;  /* 0x0000900001007983 */ /* 0x000ea20000100000 */
[----:B------:R-:W-:Y:S01]  /*133e0*/  @P3 LOP3.LUT R23, R25, 0x4, RZ, 0xfc, !PT ;  /* 0x0000000419173812 */ /* 0x000fe200078efcff */
[----:B------:R-:W-:Y:S02]  /*133f0*/  @P3 IMAD.MOV.U32 R22, RZ, RZ, R24 ;  /* 0x000000ffff163224 */ /* 0x000fe400078e0018 */
[----:B------:R1:W-:Y:S01]  /*13400*/  @P2 STL.64 [R1+0x850], R8 ;  /* 0x0008500801002387 */ /* 0x0003e20000100a00 */
[----:B------:R-:W-:-:S03]  /*13410*/  ISETP.NE.AND P2, PT, R7, RZ, PT ;  /* 0x000000ff0700720c */ /* 0x000fc60003f45270 */
[----:B------:R-:W-:Y:S01]  /*13420*/  @P3 STL.64 [R1+0x870], R22 ;  /* 0x0008701601003387 */ /* 0x000fe20000100a00 */
[----:B------:R-:W-:-:S03]  /*13430*/  @P4 LOP3.LUT R13, R13, 0x1000, RZ, 0xfc, !PT ;  /* 0x000010000d0d4812 */ /* 0x000fc600078efcff */
[----:B0-----:R-:W3:Y:S01]  /*13440*/  @P1 LDL.64 R4, [R1+0x8e8] ;  /* 0x0008e80001041983 */ /* 0x001ee20000100a00 */
[----:B------:R-:W-:-:S03]  /*13450*/  ISETP.NE.AND P3, PT, R10, RZ, PT ;  /* 0x000000ff0a00720c */ /* 0x000fc60003f65270 */
[----:B------:R-:W4:Y:S04]  /*13460*/  @P0 LDL.64 R6, [R1+0x830] ;  /* 0x0008300001060983 */ /* 0x000f280000100a00 */
[----:B------:R0:W-:Y:S01]  /*13470*/  @P4 STL.64 [R1+0x890], R12 ;  /* 0x0008900c01004387 */ /* 0x0001e20000100a00 */
[----:B------:R-:W-:-:S03]  /*13480*/  ISETP.NE.AND P4, PT, R11, RZ, PT ;  /* 0x000000ff0b00720c */ /* 0x000fc60003f85270 */
[----:B-1----:R-:W5:Y:S04]  /*13490*/  @P2 LDL.64 R8, [R1+0x850] ;  /* 0x0008500001082983 */ /* 0x002f680000100a00 */
[----:B------:R-:W5:Y:S04]  /*134a0*/  @P3 LDL.64 R10, [R1+0x870] ;  /* 0x00087000010a3983 */ /* 0x000f680000100a00 */
[----:B0-----:R-:W5:Y:S04]  /*134b0*/  LDL.U8 R12, [R1+0xa8] ;  /* 0x0000a800010c7983 */ /* 0x001f680000100000 */
[----:B------:R-:W5:Y:S01]  /*134c0*/  LDL.U8 R13, [R1+0xb2] ;  /* 0x0000b200010d7983 */ /* 0x000f620000100000 */
[----:B------:R-:W-:Y:S01]  /*134d0*/  @P5 LOP3.LUT R25, R15, 0x8000, RZ, 0xfc, !PT ;  /* 0x000080000f195812 */ /* 0x000fe200078efcff */
[----:B------:R-:W-:-:S02]  /*134e0*/  @P5 IMAD.MOV.U32 R24, RZ, RZ, R14 ;  /* 0x000000ffff185224 */ /* 0x000fc400078e000e */
[----:B------:R-:W5:Y:S01]  /*134f0*/  @P4 LDL.64 R14, [R1+0x890] ;  /* 0x00089000010e4983 */ /* 0x000f620000100a00 */
[----:B------:R-:W-:-:S03]  /*13500*/  @P6 LOP3.LUT R17, R17, 0x200000, RZ, 0xfc, !PT ;  /* 0x0020000011116812 */ /* 0x000fc600078efcff */
[----:B------:R-:W-:Y:S01]  /*13510*/  @P5 STL.64 [R1+0x8d0], R24 ;  /* 0x0008d01801005387 */ /* 0x000fe20000100a00 */
[----:B------:R-:W-:-:S03]  /*13520*/  ISETP.NE.AND P5, PT, R18, RZ, PT ;  /* 0x000000ff1200720c */ /* 0x000fc60003fa5270 */
[----:B------:R0:W-:Y:S01]  /*13530*/  @P6 STL.64 [R1+0x8b0], R16 ;  /* 0x0008b01001006387 */ /* 0x0001e20000100a00 */
[----:B------:R-:W-:-:S03]  /*13540*/  ISETP.NE.AND P6, PT, R19, RZ, PT ;  /* 0x000000ff1300720c */ /* 0x000fc60003fc5270 */
[----:B------:R-:W5:Y:S04]  /*13550*/  LDL.U8 R18, [R1+0xb9] ;  /* 0x0000b90001127983 */ /* 0x000f680000100000 */
[----:B------:R-:W5:Y:S04]  /*13560*/  LDL.U8 R19, [R1+0xbb] ;  /* 0x0000bb0001137983 */ /* 0x000f680000100000 */
[----:B------:R-:W5:Y:S04]  /*13570*/  @P5 LDL.64 R22, [R1+0x8b0] ;  /* 0x0008b00001165983 */ /* 0x000f680000100a00 */
[----:B0-----:R-:W5:Y:S04]  /*13580*/  @P6 LDL.64 R16, [R1+0x8d0] ;  /* 0x0008d00001106983 */ /* 0x001f680000100a00 */
[----:B------:R-:W5:Y:S04]  /*13590*/  LDL.U8 R20, [R1+0xc1] ;  /* 0x0000c10001147983 */ /* 0x000f680000100000 */
[----:B------:R-:W5:Y:S01]  /*135a0*/  LDL.U8 R21, [R1+0xc3] ;  /* 0x0000c30001157983 */ /* 0x000f620000100000 */
[----:B---3--:R-:W-:-:S02]  /*135b0*/  @P1 LOP3.LUT R5, R5, 0x80000000, RZ, 0xfc, !PT ;  /* 0x8000000005051812 */ /* 0x008fc400078efcff */
[----:B----4-:R-:W-:-:S03]  /*135c0*/  @P0 LOP3.LUT R6, R6, 0x1, RZ, 0xfc, !PT ;  /* 0x0000000106060812 */ /* 0x010fc600078efcff */
[----:B------:R0:W-:Y:S01]  /*135d0*/  @P1 STL.64 [R1+0x8e8], R4 ;  /* 0x0008e80401001387 */ /* 0x0001e20000100a00 */
[----:B--2---:R-:W-:-:S03]  /*135e0*/  ISETP.NE.AND P1, PT, R0, RZ, PT ;  /* 0x000000ff0000720c */ /* 0x004fc60003f25270 */
[----:B------:R1:W-:Y:S01]  /*135f0*/  @P0 STL.64 [R1+0x830], R6 ;  /* 0x0008300601000387 */ /* 0x0003e20000100a00 */
[----:B-----5:R-:W-:-:S03]  /*13600*/  @P2 LOP3.LUT R8, R8, 0x100, RZ, 0xfc, !PT ;  /* 0x0000010008082812 */ /* 0x020fc600078efcff */
[----:B------:R-:W2:Y:S01]  /*13610*/  LDL.U8 R0, [R1+0xa0] ;  /* 0x0000a00001007983 */ /* 0x000ea20000100000 */
[----:B------:R-:W-:Y:S02]  /*13620*/  ISETP.NE.AND P0, PT, R12, RZ, PT ;  /* 0x000000ff0c00720c */ /* 0x000fe40003f05270 */
[----:B------:R-:W-:Y:S01]  /*13630*/  @P3 LOP3.LUT R11, R11, 0x10, RZ, 0xfc, !PT ;  /* 0x000000100b0b3812 */ /* 0x000fe200078efcff */
[----:B------:R3:W-:Y:S01]  /*13640*/  @P2 STL.64 [R1+0x850], R8 ;  /* 0x0008500801002387 */ /* 0x0007e20000100a00 */
[----:B------:R-:W-:-:S03]  /*13650*/  ISETP.NE.AND P2, PT, R13, RZ, PT ;  /* 0x000000ff0d00720c */ /* 0x000fc60003f45270 */
[----:B------:R4:W-:Y:S04]  /*13660*/  @P3 STL.64 [R1+0x870], R10 ;  /* 0x0008700a01003387 */ /* 0x0009e80000100a00 */
[----:B0-----:R-:W5:Y:S04]  /*13670*/  @P1 LDL.64 R4, [R1+0x850] ;  /* 0x0008500001041983 */ /* 0x001f680000100a00 */
[----:B-1----:R-:W2:Y:S01]  /*13680*/  @P0 LDL.64 R6, [R1+0x870] ;  /* 0x0008700001060983 */ /* 0x002ea20000100a00 */
[----:B------:R-:W-:-:S03]  /*13690*/  @P4 LOP3.LUT R15, R15, 0x20000, RZ, 0xfc, !PT ;  /* 0x000200000f0f4812 */ /* 0x000fc600078efcff */
[----:B---3--:R-:W3:Y:S04]  /*136a0*/  LDL.U8 R8, [R1+0xb0] ;  /* 0x0000b00001087983 */ /* 0x008ee80000100000 */
[----:B------:R0:W-:Y:S04]  /*136b0*/  @P4 STL.64 [R1+0x890], R14 ;  /* 0x0008900e01004387 */ /* 0x0001e80000100a00 */
[----:B------:R-:W3:Y:S04]  /*136c0*/  @P2 LDL.64 R24, [R1+0x890] ;  /* 0x0008900001182983 */ /* 0x000ee80000100a00 */
[----:B------:R-:W3:Y:S01]  /*136d0*/  LDL.U8 R9, [R1+0xb4] ;  /* 0x0000b40001097983 */ /* 0x000ee20000100000 */
[----:B------:R-:W-:Y:S01]  /*136e0*/  @P5 LOP3.LUT R13, R23, 0x400000, RZ, 0xfc, !PT ;  /* 0x00400000170d5812 */ /* 0x000fe200078efcff */
[----:B------:R-:W-:Y:S01]  /*136f0*/  @P5 IMAD.MOV.U32 R12, RZ, RZ, R22 ;  /* 0x000000ffff0c5224 */ /* 0x000fe200078e0016 */
[----:B------:R-:W-:Y:S01]  /*13700*/  @P6 LOP3.LUT R23, R17, 0x800000, RZ, 0xfc, !PT ;  /* 0x0080000011176812 */ /* 0x000fe200078efcff */
[----:B------:R-:W-:Y:S01]  /*13710*/  @P6 IMAD.MOV.U32 R22, RZ, RZ, R16 ;  /* 0x000000ffff166224 */ /* 0x000fe200078e0010 */
[----:B------:R-:W-:-:S02]  /*13720*/  ISETP.NE.AND P4, PT, R18, RZ, PT ;  /* 0x000000ff1200720c */ /* 0x000fc40003f85270 */
[----:B------:R1:W-:Y:S01]  /*13730*/  @P5 STL.64 [R1+0x8b0], R12 ;  /* 0x0008b00c01005387 */ /* 0x0003e20000100a00 */
[----:B------:R-:W-:Y:S02]  /*13740*/  ISETP.NE.AND P3, PT, R19, RZ, PT ;  /* 0x000000ff1300720c */ /* 0x000fe40003f65270 */
[----:B------:R-:W-:Y:S01]  /*13750*/  ISETP.NE.AND P5, PT, R21, RZ, PT ;  /* 0x000000ff1500720c */ /* 0x000fe20003fa5270 */
[----:B------:R3:W-:Y:S01]  /*13760*/  @P6 STL.64 [R1+0x8d0], R22 ;  /* 0x0008d01601006387 */ /* 0x0007e20000100a00 */
[----:B------:R-:W-:-:S03]  /*13770*/  ISETP.NE.AND P6, PT, R20, RZ, PT ;  /* 0x000000ff1400720c */ /* 0x000fc60003fc5270 */
[----:B------:R-:W3:Y:S04]  /*13780*/  LDL.U8 R18, [R1+0xc2] ;  /* 0x0000c20001127983 */ /* 0x000ee80000100000 */
[----:B----4-:R-:W4:Y:S04]  /*13790*/  @P4 LDL.64 R10, [R1+0x8b0] ;  /* 0x0008b000010a4983 */ /* 0x010f280000100a00 */
[----:B0-----:R-:W4:Y:S04]  /*137a0*/  @P3 LDL.64 R14, [R1+0x8d0] ;  /* 0x0008d000010e3983 */ /* 0x001f280000100a00 */
[----:B------:R-:W4:Y:S04]  /*137b0*/  @P6 LDL.64 R16, [R1+0x878] ;  /* 0x0008780001106983 */ /* 0x000f280000100a00 */
[----:B------:R-:W4:Y:S04]  /*137c0*/  @P5 LDL.64 R20, [R1+0x898] ;  /* 0x0008980001145983 */ /* 0x000f280000100a00 */
[----:B-1----:R-:W4:Y:S04]  /*137d0*/  LDL.U8 R12, [R1+0xba] ;  /* 0x0000ba00010c7983 */ /* 0x002f280000100000 */
[----:B------:R-:W4:Y:S04]  /*137e0*/  LDL.U8 R13, [R1+0xbd] ;  /* 0x0000bd00010d7983 */ /* 0x000f280000100000 */
[----:B------:R-:W4:Y:S01]  /*137f0*/  LDL.U8 R19, [R1+0xc5] ;  /* 0x0000c50001137983 */ /* 0x000f220000100000 */
[----:B-----5:R-:W-:-:S02]  /*13800*/  @P1 LOP3.LUT R4, R4, 0x10000, RZ, 0xfc, !PT ;  /* 0x0001000004041812 */ /* 0x020fc400078efcff */
[----:B--2---:R-:W-:-:S03]  /*13810*/  @P0 LOP3.LUT R7, R7, 0x100, RZ, 0xfc, !PT ;  /* 0x0000010007070812 */ /* 0x004fc600078efcff */
[----:B------:R0:W-:Y:S01]  /*13820*/  @P1 STL.64 [R1+0x850], R4 ;  /* 0x0008500401001387 */ /* 0x0001e20000100a00 */
[----:B------:R-:W-:-:S03]  /*13830*/  ISETP.NE.AND P1, PT, R0, RZ, PT ;  /* 0x000000ff0000720c */ /* 0x000fc60003f25270 */
[----:B------:R1:W-:Y:S01]  /*13840*/  @P0 STL.64 [R1+0x870], R6 ;  /* 0x0008700601000387 */ /* 0x0003e20000100a00 */
[----:B---3--:R-:W-:-:S03]  /*13850*/  ISETP.NE.AND P0, PT, R8, RZ, PT ;  /* 0x000000ff0800720c */ /* 0x008fc60003f05270 */
[----:B------:R-:W2:Y:S01]  /*13860*/  LDL.U8 R0, [R1+0xb8] ;  /* 0x0000b80001007983 */ /* 0x000ea20000100000 */
[----:B------:R-:W-:Y:S01]  /*13870*/  @P2 LOP3.LUT R23, R25, 0x40000, RZ, 0xfc, !PT ;  /* 0x0004000019172812 */ /* 0x000fe200078efcff */
[----:B------:R-:W-:-:S04]  /*13880*/  @P2 IMAD.MOV.U32 R22, RZ, RZ, R24 ;  /* 0x000000ffff162224 */ /* 0x000fc800078e0018 */
[----:B0-----:R-:W3:Y:S04]  /*13890*/  @P1 LDL.64 R4, [R1+0x850] ;  /* 0x0008500001041983 */ /* 0x001ee80000100a00 */
[----:B------:R0:W-:Y:S01]  /*138a0*/  @P2 STL.64 [R1+0x890], R22 ;  /* 0x0008901601002387 */ /* 0x0001e20000100a00 */
[----:B------:R-:W-:-:S03]  /*138b0*/  ISETP.NE.AND P2, PT, R9, RZ, PT ;  /* 0x000000ff0900720c */ /* 0x000fc60003f45270 */
[----:B-1----:R-:W5:Y:S10]  /*138c0*/  @P0 LDL.64 R6, [R1+0x870] ;  /* 0x0008700001060983 */ /* 0x002f740000100a00 */
[----:B------:R-:W2:Y:S01]  /*138d0*/  @P2 LDL.64 R8, [R1+0x890] ;  /* 0x0008900001082983 */ /* 0x000ea20000100a00 */
[----:B----4-:R-:W-:-:S02]  /*138e0*/  @P4 LOP3.LUT R11, R11, 0x2000000, RZ, 0xfc, !PT ;  /* 0x020000000b0b4812 */ /* 0x010fc400078efcff */
[----:B------:R-:W-:Y:S02]  /*138f0*/  @P3 LOP3.LUT R15, R15, 0x8000000, RZ, 0xfc, !PT ;  /* 0x080000000f0f3812 */ /* 0x000fe400078efcff */
[----:B------:R-:W-:Y:S02]  /*13900*/  @P6 LOP3.LUT R16, R16, 0x2, RZ, 0xfc, !PT ;  /* 0x0000000210106812 */ /* 0x000fe400078efcff */
[----:B------:R-:W-:Y:S01]  /*13910*/  @P5 LOP3.LUT R20, R20, 0x8, RZ, 0xfc, !PT ;  /* 0x0000000814145812 */ /* 0x000fe200078efcff */
[----:B------:R1:W-:Y:S01]  /*13920*/  @P4 STL.64 [R1+0x8b0], R10 ;  /* 0x0008b00a01004387 */ /* 0x0003e20000100a00 */
[----:B------:R-:W-:-:S03]  /*13930*/  ISETP.NE.AND P4, PT, R12, RZ, PT ;  /* 0x000000ff0c00720c */ /* 0x000fc60003f85270 */
[----:B------:R4:W-:Y:S01]  /*13940*/  @P3 STL.64 [R1+0x8d0], R14 ;  /* 0x0008d00e01003387 */ /* 0x0009e20000100a00 */
[----:B------:R-:W-:-:S03]  /*13950*/  ISETP.NE.AND P3, PT, R13, RZ, PT ;  /* 0x000000ff0d00720c */ /* 0x000fc60003f65270 */
[----:B------:R4:W-:Y:S01]  /*13960*/  @P6 STL.64 [R1+0x878], R16 ;  /* 0x0008781001006387 */ /* 0x0009e20000100a00 */
[----:B------:R-:W-:-:S03]  /*13970*/  ISETP.NE.AND P6, PT, R18, RZ, PT ;  /* 0x000000ff1200720c */ /* 0x000fc60003fc5270 */
[----:B------:R-:W-:Y:S01]  /*13980*/  @P5 STL.64 [R1+0x898], R20 ;  /* 0x0008981401005387 */ /* 0x000fe20000100a00 */
[----:B------:R-:W-:-:S03]  /*13990*/  ISETP.NE.AND P5, PT, R19, RZ, PT ;  /* 0x000000ff1300720c */ /* 0x000fc60003fa5270 */
[----:B0-----:R-:W2:Y:S04]  /*139a0*/  @P4 LDL.64 R22, [R1+0x8b0] ;  /* 0x0008b00001164983 */ /* 0x001ea80000100a00 */
[----:B------:R-:W2:Y:S04]  /*139b0*/  @P3 LDL.64 R12, [R1+0x8d0] ;  /* 0x0008d000010c3983 */ /* 0x000ea80000100a00 */
[----:B-1----:R-:W2:Y:S04]  /*139c0*/  LDL.U8 R10, [R1+0xbc] ;  /* 0x0000bc00010a7983 */ /* 0x002ea80000100000 */
[----:B------:R-:W2:Y:S04]  /*139d0*/  @P6 LDL.64 R24, [R1+0x878] ;  /* 0x0008780001186983 */ /* 0x000ea80000100a00 */
[----:B------:R-:W2:Y:S04]  /*139e0*/  LDL.U8 R11, [R1+0xbe] ;  /* 0x0000be00010b7983 */ /* 0x000ea80000100000 */
[----:B----4-:R-:W4:Y:S04]  /*139f0*/  LDL.U8 R14, [R1+0xbf] ;  /* 0x0000bf00010e7983 */ /* 0x010f280000100000 */
[----:B------:R-:W4:Y:S04]  /*13a00*/  LDL.U8 R15, [R1+0xc0] ;  /* 0x0000c000010f7983 */ /* 0x000f280000100000 */
[----:B------:R-:W4:Y:S04]  /*13a10*/  @P5 LDL.64 R18, [R1+0x898] ;  /* 0x0008980001125983 */ /* 0x000f280000100a00 */
[----:B------:R-:W4:Y:S04]  /*13a20*/  LDL.U8 R16, [R1+0xc4] ;  /* 0x0000c40001107983 */ /* 0x000f280000100000 */
[----:B------:R-:W4:Y:S01]  /*13a30*/  LDL.U8 R17, [R1+0xc6] ;  /* 0x0000c60001117983 */ /* 0x000f220000100000 */
[----:B---3--:R-:W-:-:S02]  /*13a40*/  @P1 LOP3.LUT R5, R5, 0x1, RZ, 0xfc, !PT ;  /* 0x0000000105051812 */ /* 0x008fc400078efcff */
[----:B-----5:R-:W-:-:S03]  /*13a50*/  @P0 LOP3.LUT R7, R7, 0x10000, RZ, 0xfc, !PT ;  /* 0x0001000007070812 */ /* 0x020fc600078efcff */
[----:B------:R0:W-:Y:S04]  /*13a60*/  @P1 STL.64 [R1+0x850], R4 ;  /* 0x0008500401001387 */ /* 0x0001e80000100a00 */
[----:B------:R1:W-:Y:S01]  /*13a70*/  @P0 STL.64 [R1+0x870], R6 ;  /* 0x0008700601000387 */ /* 0x0003e20000100a00 */
[----:B--2---:R-:W-:-:S03]  /*13a80*/  ISETP.NE.AND P0, PT, R0, RZ, PT ;  /* 0x000000ff0000720c */ /* 0x004fc60003f05270 */
[----:B------:R-:W2:Y:S01]  /*13a90*/  LDL.U8 R0, [R1+0xc7] ;  /* 0x0000c70001007983 */ /* 0x000ea20000100000 */
[----:B------:R-:W-:-:S05]  /*13aa0*/  @P2 LOP3.LUT R9, R9, 0x100000, RZ, 0xfc, !PT ;  /* 0x0010000009092812 */ /* 0x000fca00078efcff */
[----:B------:R-:W-:Y:S04]  /*13ab0*/  @P2 STL.64 [R1+0x890], R8 ;  /* 0x0008900801002387 */ /* 0x000fe80000100a00 */
[----:B0-----:R-:W3:Y:S01]  /*13ac0*/  @P0 LDL.64 R4, [R1+0x890] ;  /* 0x0008900001040983 */ /* 0x001ee20000100a00 */
[----:B------:R-:W-:Y:S01]  /*13ad0*/  @P4 LOP3.LUT R21, R23, 0x4000000, RZ, 0xfc, !PT ;  /* 0x0400000017154812 */ /* 0x000fe200078efcff */
[----:B------:R-:W-:Y:S01]  /*13ae0*/  @P4 IMAD.MOV.U32 R20, RZ, RZ, R22 ;  /* 0x000000ffff144224 */ /* 0x000fe200078e0016 */
[----:B------:R-:W-:-:S04]  /*13af0*/  ISETP.NE.AND P1, PT, R10, RZ, PT ;  /* 0x000000ff0a00720c */ /* 0x000fc80003f25270 */
[----:B------:R-:W-:Y:S09]  /*13b00*/  @P4 STL.64 [R1+0x8b0], R20 ;  /* 0x0008b01401004387 */ /* 0x000ff20000100a00 */
[----:B-1----:R-:W5:Y:S01]  /*13b10*/  @P1 LDL.64 R6, [R1+0x8b0] ;  /* 0x0008b00001061983 */ /* 0x002f620000100a00 */
[----:B---3--:R-:W-:-:S05]  /*13b20*/  @P0 LOP3.LUT R5, R5, 0x1000000, RZ, 0xfc, !PT ;  /* 0x0100000005050812 */ /* 0x008fca00078efcff */
[----:B------:R0:W-:Y:S01]  /*13b30*/  @P0 STL.64 [R1+0x890], R4 ;  /* 0x0008900401000387 */ /* 0x0001e20000100a00 */
[----:B--2---:R-:W-:-:S03]  /*13b40*/  ISETP.NE.AND P0, PT, R0, RZ, PT ;  /* 0x000000ff0000720c */ /* 0x004fc60003f05270 */
[----:B------:R-:W2:Y:S10]  /*13b50*/  LDL.U8 R0, [R1+0xcb] ;  /* 0x0000cb0001007983 */ /* 0x000eb40000100000 */
[----:B0-----:R-:W3:Y:S01]  /*13b60*/  @P0 LDL.64 R4, [R1+0x8b8] ;  /* 0x0008b80001040983 */ /* 0x001ee20000100a00 */
[----:B------:R-:W-:-:S05]  /*13b70*/  @P3 LOP3.LUT R13, R13, 0x20000000, RZ, 0xfc, !PT ;  /* 0x200000000d0d3812 */ /* 0x000fca00078efcff */
[----:B------:R-:W-:Y:S01]  /*13b80*/  @P3 STL.64 [R1+0x8d0], R12 ;  /* 0x0008d00c01003387 */ /* 0x000fe20000100a00 */
[----:B----4-:R-:W-:-:S03]  /*13b90*/  ISETP.NE.AND P3, PT, R14, RZ, PT ;  /* 0x000000ff0e00720c */ /* 0x010fc60003f65270 */
[----:B------:R-:W-:Y:S10]  /*13ba0*/  STL.128 [R1+0x8f0], RZ ;  /* 0x0008f0ff01007387 */ /* 0x000ff40000100c00 */
[----:B------:R-:W4:Y:S01]  /*13bb0*/  @P3 LDL.64 R8, [R1+0x8f0] ;  /* 0x0008f00001083983 */ /* 0x000f220000100a00 */
[----:B-----5:R-:W-:-:S05]  /*13bc0*/  @P1 LOP3.LUT R7, R7, 0x10000000, RZ, 0xfc, !PT ;  /* 0x1000000007071812 */ /* 0x020fca00078efcff */
[----:B------:R3:W-:Y:S01]  /*13bd0*/  @P1 STL.64 [R1+0x8b0], R6 ;  /* 0x0008b00601001387 */ /* 0x0007e20000100a00 */
[----:B--2---:R-:W-:-:S03]  /*13be0*/  ISETP.NE.AND P1, PT, R0, RZ, PT ;  /* 0x000000ff0000720c */ /* 0x004fc60003f25270 */
[----:B------:R-:W2:Y:S01]  /*13bf0*/  LDL.U8 R0, [R1+0xcd] ;  /* 0x0000cd0001007983 */ /* 0x000ea20000100000 */
[----:B---3--:R-:W-:Y:S01]  /*13c00*/  @P0 LOP3.LUT R6, R4, 0x80, RZ, 0xfc, !PT ;  /* 0x0000008004060812 */ /* 0x008fe200078efcff */
[----:B------:R-:W-:-:S05]  /*13c10*/  @P0 IMAD.MOV.U32 R7, RZ, RZ, R5 ;  /* 0x000000ffff070224 */ /* 0x000fca00078e0005 */
[----:B------:R0:W-:Y:S04]  /*13c20*/  @P0 STL.64 [R1+0x8b8], R6 ;  /* 0x0008b80601000387 */ /* 0x0001e80000100a00 */
[----:B------:R-:W3:Y:S01]  /*13c30*/  @P1 LDL.64 R4, [R1+0x8b8] ;  /* 0x0008b80001041983 */ /* 0x000ee20000100a00 */
[----:B------:R-:W-:Y:S01]  /*13c40*/  @P6 LOP3.LUT R22, R24, 0x4, RZ, 0xfc, !PT ;  /* 0x0000000418166812 */ /* 0x000fe200078efcff */
[----:B------:R-:W-:Y:S01]  /*13c50*/  @P6 IMAD.MOV.U32 R23, RZ, RZ, R25 ;  /* 0x000000ffff176224 */ /* 0x000fe200078e0019 */
[----:B------:R-:W-:-:S04]  /*13c60*/  ISETP.NE.AND P2, PT, R15, RZ, PT ;  /* 0x000000ff0f00720c */ /* 0x000fc80003f45270 */
[----:B------:R-:W-:Y:S01]  /*13c70*/  @P6 STL.64 [R1+0x878], R22 ;  /* 0x0008781601006387 */ /* 0x000fe20000100a00 */
[----:B------:R-:W-:Y:S02]  /*13c80*/  ISETP.NE.AND P6, PT, R16, RZ, PT ;  /* 0x000000ff1000720c */ /* 0x000fe40003fc5270 */
[----:B----4-:R-:W-:Y:S01]  /*13c90*/  @P3 LOP3.LUT R9, R9, 0x80000000, RZ, 0xfc, !PT ;  /* 0x8000000009093812 */ /* 0x010fe200078efcff */
[----:B0-----:R-:W4:Y:S01]  /*13ca0*/  LDL.U8 R6, [R1+0xd5] ;  /* 0x0000d50001067983 */ /* 0x001f220000100000 */
[----:B------:R-:W-:-:S03]  /*13cb0*/  ISETP.NE.AND P4, PT, R11, RZ, PT ;  /* 0x000000ff0b00720c */ /* 0x000fc60003f85270 */
[----:B------:R3:W-:Y:S04]  /*13cc0*/  @P3 STL.64 [R1+0x8f0], R8 ;  /* 0x0008f00801003387 */ /* 0x0007e80000100a00 */
[----:B------:R-:W5:Y:S04]  /*13cd0*/  @P2 LDL.64 R10, [R1+0x858] ;  /* 0x00085800010a2983 */ /* 0x000f680000100a00 */
[----:B------:R-:W4:Y:S04]  /*13ce0*/  @P6 LDL.64 R12, [R1+0x878] ;  /* 0x00087800010c6983 */ /* 0x000f280000100a00 */
[----:B------:R-:W4:Y:S01]  /*13cf0*/  @P4 LDL.64 R14, [R1+0x8d0] ;  /* 0x0008d000010e4983 */ /* 0x000f220000100a00 */
[----:B--2---:R-:W-:-:S03]  /*13d00*/  ISETP.NE.AND P0, PT, R0, RZ, PT ;  /* 0x000000ff0000720c */ /* 0x004fc60003f05270 */
[----:B------:R-:W2:Y:S01]  /*13d10*/  LDL.U8 R0, [R1+0xce] ;  /* 0x0000ce0001007983 */ /* 0x000ea20000100000 */
[----:B---3--:R-:W-:Y:S01]  /*13d20*/  @P1 LOP3.LUT R8, R4, 0x800, RZ, 0xfc, !PT ;  /* 0x0000080004081812 */ /* 0x008fe200078efcff */
[----:B------:R-:W-:-:S05]  /*13d30*/  @P1 IMAD.MOV.U32 R9, RZ, RZ, R5 ;  /* 0x000000ffff091224 */ /* 0x000fca00078e0005 */
[----:B------:R0:W-:Y:S04]  /*13d40*/  @P1 STL.64 [R1+0x8b8], R8 ;  /* 0x0008b80801001387 */ /* 0x0001e80000100a00 */
[----:B------:R-:W3:Y:S01]  /*13d50*/  @P0 LDL.64 R4, [R1+0x8b8] ;  /* 0x0008b80001040983 */ /* 0x000ee20000100a00 */
[----:B------:R-:W-:-:S03]  /*13d60*/  @P5 LOP3.LUT R18, R18, 0x20, RZ, 0xfc, !PT ;  /* 0x0000002012125812 */ /* 0x000fc600078efcff */
[----:B0-----:R-:W3:Y:S01]  /*13d70*/  LDL.U8 R8, [R1+0xd6] ;  /* 0x0000d60001087983 */ /* 0x001ee20000100000 */
[----:B-----5:R-:W-:-:S03]  /*13d80*/  @P2 LOP3.LUT R10, R10, 0x1, RZ, 0xfc, !PT ;  /* 0x000000010a0a2812 */ /* 0x020fc600078efcff */
[----:B------:R-:W5:Y:S01]  /*13d90*/  LDL.U8 R9, [R1+0xdb] ;  /* 0x0000db0001097983 */ /* 0x000f620000100000 */
[----:B----4-:R-:W-:-:S03]  /*13da0*/  @P6 LOP3.LUT R12, R12, 0x10, RZ, 0xfc, !PT ;  /* 0x000000100c0c6812 */ /* 0x010fc600078efcff */
[----:B------:R3:W-:Y:S04]  /*13db0*/  @P2 STL.64 [R1+0x858], R10 ;  /* 0x0008580a01002387 */ /* 0x0007e80000100a00 */
[----:B------:R0:W-:Y:S01]  /*13dc0*/  @P6 STL.64 [R1+0x878], R12 ;  /* 0x0008780c01006387 */ /* 0x0001e20000100a00 */
[----:B--2---:R-:W-:-:S03]  /*13dd0*/  ISETP.NE.AND P1, PT, R0, RZ, PT ;  /* 0x000000ff0000720c */ /* 0x004fc60003f25270 */
[----:B------:R-:W2:Y:S01]  /*13de0*/  LDL.U8 R0, [R1+0xd3] ;  /* 0x0000d30001007983 */ /* 0x000ea20000100000 */
[----:B---3--:R-:W-:Y:S01]  /*13df0*/  @P0 LOP3.LUT R10, R4, 0x2000, RZ, 0xfc, !PT ;  /* 0x00002000040a0812 */ /* 0x008fe200078efcff */
[----:B------:R-:W-:-:S05]  /*13e00*/  @P0 IMAD.MOV.U32 R11, RZ, RZ, R5 ;  /* 0x000000ffff0b0224 */ /* 0x000fca00078e0005 */
[----:B------:R-:W-:Y:S04]  /*13e10*/  @P0 STL.64 [R1+0x8b8], R10 ;  /* 0x0008b80a01000387 */ /* 0x000fe80000100a00 */
[----:B0-----:R-:W3:Y:S01]  /*13e20*/  @P1 LDL.64 R12, [R1+0x8b8] ;  /* 0x0008b800010c1983 */ /* 0x001ee20000100a00 */
[----:B--2---:R-:W-:-:S03]  /*13e30*/  ISETP.NE.AND P0, PT, R0, RZ, PT ;  /* 0x000000ff0000720c */ /* 0x004fc60003f05270 */
[----:B------:R-:W2:Y:S01]  /*13e40*/  LDL.U8 R0, [R1+0xcf] ;  /* 0x0000cf0001007983 */ /* 0x000ea20000100000 */
[----:B---3--:R-:W-:-:S05]  /*13e50*/  @P1 LOP3.LUT R12, R12, 0x4000, RZ, 0xfc, !PT ;  /* 0x000040000c0c1812 */ /* 0x008fca00078efcff */
[----:B------:R-:W-:Y:S04]  /*13e60*/  @P1 STL.64 [R1+0x8b8], R12 ;  /* 0x0008b80c01001387 */ /* 0x000fe80000100a00 */
[----:B------:R-:W3:Y:S01]  /*13e70*/  @P0 LDL.64 R4, [R1+0x8b8] ;  /* 0x0008b80001040983 */ /* 0x000ee20000100a00 */
[----:B------:R-:W-:Y:S02]  /*13e80*/  ISETP.NE.AND P1, PT, R6, RZ, PT ;  /* 0x000000ff0600720c */ /* 0x000fe40003f25270 */
[----:B------:R-:W-:Y:S01]  /*13e90*/  @P4 LOP3.LUT R15, R15, 0x40000000, RZ, 0xfc, !PT ;  /* 0x400000000f0f4812 */ /* 0x000fe200078efcff */
[----:B------:R-:W-:Y:S01]  /*13ea0*/  @P5 STL.64 [R1+0x898], R18 ;  /* 0x0008981201005387 */ /* 0x000fe20000100a00 */
[----:B------:R-:W-:-:S03]  /*13eb0*/  ISETP.NE.AND P5, PT, R17, RZ, PT ;  /* 0x000000ff1100720c */ /* 0x000fc60003fa5270 */
[----:B------:R3:W-:Y:S10]  /*13ec0*/  @P4 STL.64 [R1+0x8d0], R14 ;  /* 0x0008d00e01004387 */ /* 0x0007f40000100a00 */
[----:B------:R-:W4:Y:S01]  /*13ed0*/  @P5 LDL.64 R16, [R1+0x898] ;  /* 0x0008980001105983 */ /* 0x000f220000100a00 */
[----:B---3--:R-:W-:Y:S01]  /*13ee0*/  @P0 LOP3.LUT R14, R4, 0x80000, RZ, 0xfc, !PT ;  /* 0x00080000040e0812 */ /* 0x008fe200078efcff */
[----:B------:R-:W-:-:S05]  /*13ef0*/  @P0 IMAD.MOV.U32 R15, RZ, RZ, R5 ;  /* 0x000000ffff0f0224 */ /* 0x000fca00078e0005 */
[----:B------:R-:W-:Y:S01]  /*13f00*/  @P0 STL.64 [R1+0x8b8], R14 ;  /* 0x0008b80e01000387 */ /* 0x000fe20000100a00 */
[----:B--2---:R-:W-:-:S03]  /*13f10*/  ISETP.NE.AND P0, PT, R0, RZ, PT ;  /* 0x000000ff0000720c */ /* 0x004fc60003f05270 */
[----:B------:R-:W2:Y:S04]  /*13f20*/  @P1 LDL.64 R6, [R1+0x8b8] ;  /* 0x0008b80001061983 */ /* 0x000ea80000100a00 */
[----:B------:R-:W3:Y:S06]  /*13f30*/  LDL.U8 R0, [R1+0xd7] ;  /* 0x0000d70001007983 */ /* 0x000eec0000100000 */
[----:B------:R-:W5:Y:S01]  /*13f40*/  @P0 LDL.64 R4, [R1+0x8d8] ;  /* 0x0008d80001040983 */ /* 0x000f620000100a00 */
[----:B------:R-:W-:-:S02]  /*13f50*/  ISETP.NE.AND P2, PT, R8, RZ, PT ;  /* 0x000000ff0800720c */ /* 0x000fc40003f45270 */
[----:B----4-:R-:W-:Y:S01]  /*13f60*/  @P5 LOP3.LUT R16, R16, 0x40, RZ, 0xfc, !PT ;  /* 0x0000004010105812 */ /* 0x010fe200078efcff */
[----:B------:R-:W4:Y:S04]  /*13f70*/  LDL.U8 R8, [R1+0xda] ;  /* 0x0000da0001087983 */ /* 0x000f280000100000 */
[----:B------:R0:W-:Y:S01]  /*13f80*/  @P5 STL.64 [R1+0x898], R16 ;  /* 0x0008981001005387 */ /* 0x0001e20000100a00 */
[----:B--2---:R-:W-:Y:S01]  /*13f90*/  @P1 LOP3.LUT R12, R6, 0x200000, RZ, 0xfc, !PT ;  /* 0x00200000060c1812 */ /* 0x004fe200078efcff */
[----:B------:R-:W-:Y:S02]  /*13fa0*/  @P1 IMAD.MOV.U32 R13, RZ, RZ, R7 ;  /* 0x000000ffff0d1224 */ /* 0x000fe400078e0007 */
[----:B------:R-:W2:Y:S04]  /*13fb0*/  LDL.U8 R6, [R1+0xd9] ;  /* 0x0000d90001067983 */ /* 0x000ea80000100000 */
[----:B------:R1:W-:Y:S01]  /*13fc0*/  @P1 STL.64 [R1+0x8b8], R12 ;  /* 0x0008b80c01001387 */ /* 0x0003e20000100a00 */
[----:B---3--:R-:W-:-:S03]  /*13fd0*/  ISETP.NE.AND P1, PT, R0, RZ, PT ;  /* 0x000000ff0000720c */ /* 0x008fc60003f25270 */
[----:B0-----:R-:W3:Y:S01]  /*13fe0*/  @P2 LDL.64 R16, [R1+0x8b8] ;  /* 0x0008b80001102983 */ /* 0x001ee20000100a00 */
[----:B-----5:R-:W-:Y:S01]  /*13ff0*/  @P0 LOP3.LUT R10, R4, 0x8000, RZ, 0xfc, !PT ;  /* 0x00008000040a0812 */ /* 0x020fe200078efcff */
[----:B------:R-:W-:Y:S02]  /*14000*/  @P0 IMAD.MOV.U32 R11, RZ, RZ, R5 ;  /* 0x000000ffff0b0224 */ /* 0x000fe400078e0005 */
[----:B------:R-:W5:Y:S04]  /*14010*/  LDL.U8 R0, [R1+0xc9] ;  /* 0x0000c90001007983 */ /* 0x000f680000100000 */
[----:B------:R0:W-:Y:S04]  /*14020*/  @P0 STL.64 [R1+0x8d8], R10 ;  /* 0x0008d80a01000387 */ /* 0x0001e80000100a00 */
[----:B------:R-:W1:Y:S01]  /*14030*/  @P1 LDL.64 R4, [R1+0x8d8] ;  /* 0x0008d80001041983 */ /* 0x000e620000100a00 */
[----:B------:R-:W-:-:S03]  /*14040*/  ISETP.NE.AND P4, PT, R9, RZ, PT ;  /* 0x000000ff0900720c */ /* 0x000fc60003f85270 */
[----:B------:R-:W4:Y:S01]  /*14050*/  LDL.U8 R9, [R1+0xdd] ;  /* 0x0000dd0001097983 */ /* 0x000f220000100000 */
[----:B--2---:R-:W-:Y:S02]  /*14060*/  ISETP.NE.AND P0, PT, R6, RZ, PT ;  /* 0x000000ff0600720c */ /* 0x004fe40003f05270 */
[----:B---3--:R-:W-:Y:S01]  /*14070*/  @P2 LOP3.LUT R14, R16, 0x400000, RZ, 0xfc, !PT ;  /* 0x00400000100e2812 */ /* 0x008fe200078efcff */
[----:B------:R-:W-:-:S05]  /*14080*/  @P2 IMAD.MOV.U32 R15, RZ, RZ, R17 ;  /* 0x000000ffff0f2224 */ /* 0x000fca00078e0011 */
[----:B------:R2:W-:Y:S05]  /*14090*/  @P2 STL.64 [R1+0x8b8], R14 ;  /* 0x0008b80e01002387 */ /* 0x0005ea0000100a00 */
[----:B------:R-:W2:Y:S01]  /*140a0*/  @P0 LDL.64 R6, [R1+0x8b8] ;  /* 0x0008b80001060983 */ /* 0x000ea20000100a00 */
[----:B-1----:R-:W-:Y:S01]  /*140b0*/  @P1 LOP3.LUT R12, R4, 0x800000, RZ, 0xfc, !PT ;  /* 0x00800000040c1812 */ /* 0x002fe200078efcff */
[----:B------:R-:W-:-:S05]  /*140c0*/  @P1 IMAD.MOV.U32 R13, RZ, RZ, R5 ;  /* 0x000000ffff0d1224 */ /* 0x000fca00078e0005 */
[----:B------:R1:W-:Y:S04]  /*140d0*/  @P1 STL.64 [R1+0x8d8], R12 ;  /* 0x0008d80c01001387 */ /* 0x0003e80000100a00 */
[----:B0-----:R-:W3:Y:S01]  /*140e0*/  @P4 LDL.64 R10, [R1+0x8d8] ;  /* 0x0008d800010a4983 */ /* 0x001ee20000100a00 */
[----:B-----5:R-:W-:Y:S02]  /*140f0*/  ISETP.NE.AND P2, PT, R0, RZ, PT ;  /* 0x000000ff0000720c */ /* 0x020fe40003f45270 */
[----:B----4-:R-:W-:Y:S01]  /*14100*/  ISETP.NE.AND P3, PT, R8, RZ, PT ;  /* 0x000000ff0800720c */ /* 0x010fe20003f65270 */
[----:B------:R-:W4:Y:S01]  /*14110*/  LDL.U8 R0, [R1+0xca] ;  /* 0x0000ca0001007983 */ /* 0x000f220000100000 */
[----:B------:R-:W-:-:S09]  /*14120*/  ISETP.NE.AND P5, PT, R9, RZ, PT ;  /* 0x000000ff0900720c */ /* 0x000fd20003fa5270 */
[----:B------:R-:W1:Y:S01]  /*14130*/  @P2 LDL.64 R4, [R1+0x898] ;  /* 0x0008980001042983 */ /* 0x000e620000100a00 */
[----:B--2---:R-:W-:Y:S01]  /*14140*/  @P0 LOP3.LUT R14, R6, 0x2000000, RZ, 0xfc, !PT ;  /* 0x02000000060e0812 */ /* 0x004fe200078efcff */
[----:B------:R-:W-:Y:S02]  /*14150*/  @P0 IMAD.MOV.U32 R15, RZ, RZ, R7 ;  /* 0x000000ffff0f0224 */ /* 0x000fe400078e0007 */
[----:B------:R-:W2:Y:S04]  /*14160*/  LDL.U8 R6, [R1+0xdc] ;  /* 0x0000dc0001067983 */ /* 0x000ea80000100000 */
[----:B------:R0:W-:Y:S04]  /*14170*/  @P0 STL.64 [R1+0x8b8], R14 ;  /* 0x0008b80e01000387 */ /* 0x0001e80000100a00 */
[----:B------:R-:W0:Y:S01]  /*14180*/  @P3 LDL.64 R20, [R1+0x8b8] ;  /* 0x0008b80001143983 */ /* 0x000e220000100a00 */
[----:B---3--:R-:W-:Y:S01]  /*14190*/  @P4 LOP3.LUT R16, R10, 0x8000000, RZ, 0xfc, !PT ;  /* 0x080000000a104812 */ /* 0x008fe200078efcff */
[----:B------:R-:W-:-:S02]  /*141a0*/  @P4 IMAD.MOV.U32 R17, RZ, RZ, R11 ;  /* 0x000000ffff114224 */ /* 0x000fc400078e000b */
[----:B------:R-:W3:Y:S04]  /*141b0*/  LDL.U8 R10, [R1+0xde] ;  /* 0x0000de00010a7983 */ /* 0x000ee80000100000 */
[----:B------:R5:W-:Y:S04]  /*141c0*/  @P4 STL.64 [R1+0x8d8], R16 ;  /* 0x0008d81001004387 */ /* 0x000be80000100a00 */
[----:B------:R-:W5:Y:S01]  /*141d0*/  @P5 LDL.64 R8, [R1+0x8d8] ;  /* 0x0008d80001085983 */ /* 0x000f620000100a00 */
[----:B----4-:R-:W-:Y:S02]  /*141e0*/  ISETP.NE.AND P1, PT, R0, RZ, PT ;  /* 0x000000ff0000720c */ /* 0x010fe40003f25270 */
[----:B-1----:R-:W-:Y:S01]  /*141f0*/  @P2 LOP3.LUT R12, R4, 0x200, RZ, 0xfc, !PT ;  /* 0x00000200040c2812 */ /* 0x002fe200078efcff */
[----:B------:R-:W4:Y:S01]  /*14200*/  LDL.U8 R0, [R1+0xcc] ;  /* 0x0000cc0001007983 */ /* 0x000f220000100000 */
[----:B------:R-:W-:-:S03]  /*14210*/  @P2 IMAD.MOV.U32 R13, RZ, RZ, R5 ;  /* 0x000000ffff0d2224 */ /* 0x000fc600078e0005 */
[----:B------:R-:W4:Y:S04]  /*14220*/  LDL.U8 R4, [R1+0xe3] ;  /* 0x0000e30001047983 */ /* 0x000f280000100000 */
[----:B------:R1:W-:Y:S04]  /*14230*/  @P2 STL.64 [R1+0x898], R12 ;  /* 0x0008980c01002387 */ /* 0x0003e80000100a00 */
[----:B------:R-:W1:Y:S01]  /*14240*/  @P1 LDL.64 R18, [R1+0x898] ;  /* 0x0008980001121983 */ /* 0x000e620000100a00 */
[----:B--2---:R-:W-:Y:S02]  /*14250*/  ISETP.NE.AND P0, PT, R6, RZ, PT ;  /* 0x000000ff0600720c */ /* 0x004fe40003f05270 */
[----:B0-----:R-:W-:Y:S01]  /*14260*/  @P3 LOP3.LUT R14, R20, 0x4000000, RZ, 0xfc, !PT ;  /* 0x04000000140e3812 */ /* 0x001fe200078efcff */
[----:B------:R-:W-:Y:S01]  /*14270*/  @P3 IMAD.MOV.U32 R15, RZ, RZ, R21 ;  /* 0x000000ffff0f3224 */ /* 0x000fe200078e0015 */
[----:B---3--:R-:W-:-:S04]  /*14280*/  ISETP.NE.AND P4, PT, R10, RZ, PT ;  /* 0x000000ff0a00720c */ /* 0x008fc80003f85270 */
[----:B------:R0:W-:Y:S05]  /*14290*/  @P3 STL.64 [R1+0x8b8], R14 ;  /* 0x0008b80e01003387 */ /* 0x0001ea0000100a00 */
[----:B------:R-:W0:Y:S01]  /*142a0*/  @P0 LDL.64 R6, [R1+0x8b8] ;  /* 0x0008b80001060983 */ /* 0x000e220000100a00 */
[----:B-----5:R-:W-:Y:S01]  /*142b0*/  @P5 LOP3.LUT R16, R8, 0x20000000, RZ, 0xfc, !PT ;  /* 0x2000000008105812 */ /* 0x020fe200078efcff */
[----:B------:R-:W-:Y:S02]  /*142c0*/  @P5 IMAD.MOV.U32 R17, RZ, RZ, R9 ;  /* 0x000000ffff115224 */ /* 0x000fe400078e0009 */
[----:B------:R-:W2:Y:S04]  /*142d0*/  LDL.U8 R10, [R1+0xe7] ;  /* 0x0000e700010a7983 */ /* 0x000ea80000100000 */
[----:B------:R3:W-:Y:S04]  /*142e0*/  @P5 STL.64 [R1+0x8d8], R16 ;  /* 0x0008d81001005387 */ /* 0x0007e80000100a00 */
[----:B------:R-:W3:Y:S01]  /*142f0*/  @P4 LDL.64 R20, [R1+0x8d8] ;  /* 0x0008d80001144983 */ /* 0x000ee20000100a00 */
[----:B----4-:R-:W-:-:S02]  /*14300*/  ISETP.NE.AND P2, PT, R0, RZ, PT ;  /* 0x000000ff0000720c */ /* 0x010fc40003f45270 */
[----:B------:R-:W-:Y:S01]  /*14310*/  ISETP.NE.AND P3, PT, R4, RZ, PT ;  /* 0x000000ff0400720c */ /* 0x000fe20003f65270 */
[----:B------:R-:W4:Y:S01]  /*14320*/  LDL.U8 R0, [R1+0xd1] ;  /* 0x0000d10001007983 */ /* 0x000f220000100000 */
[----:B-1----:R-:W-:-:S03]  /*14330*/  @P1 LOP3.LUT R12, R18, 0x400, RZ, 0xfc, !PT ;  /* 0x00000400120c1812 */ /* 0x002fc600078efcff */
[----:B------:R-:W5:Y:S01]  /*14340*/  LDL.U8 R8, [R1+0xe5] ;  /* 0x0000e50001087983 */ /* 0x000f620000100000 */
[----:B------:R-:W-:-:S03]  /*14350*/  @P1 IMAD.MOV.U32 R13, RZ, RZ, R19 ;  /* 0x000000ffff0d1224 */ /* 0x000fc600078e0013 */
[----:B------:R-:W5:Y:S04]  /*14360*/  LDL.U8 R9, [R1+0xeb] ;  /* 0x0000eb0001097983 */ /* 0x000f680000100000 */
[----:B------:R1:W-:Y:S04]  /*14370*/  @P1 STL.64 [R1+0x898], R12 ;  /* 0x0008980c01001387 */ /* 0x0003e80000100a00 */
[----:B------:R-:W1:Y:S01]  /*14380*/  @P2 LDL.64 R4, [R1+0x898] ;  /* 0x0008980001042983 */ /* 0x000e620000100a00 */
[----:B0-----:R-:W-:Y:S01]  /*14390*/  @P0 LOP3.LUT R14, R6, 0x10000000, RZ, 0xfc, !PT ;  /* 0x10000000060e0812 */ /* 0x001fe200078efcff */
[----:B------:R-:W-:Y:S01]  /*143a0*/  @P0 IMAD.MOV.U32 R15, RZ, RZ, R7 ;  /* 0x000000ffff0f0224 */ /* 0x000fe200078e0007 */
[----:B--2---:R-:W-:-:S04]  /*143b0*/  ISETP.NE.AND P5, PT, R10, RZ, PT ;  /* 0x000000ff0a00720c */ /* 0x004fc80003fa5270 */
[----:B------:R0:W-:Y:S04]  /*143c0*/  @P0 STL.64 [R1+0x8b8], R14 ;  /* 0x0008b80e01000387 */ /* 0x0001e80000100a00 */
[----:B------:R-:W0:Y:S01]  /*143d0*/  @P3 LDL.64 R6, [R1+0x8b8] ;  /* 0x0008b80001063983 */ /* 0x000e220000100a00 */
[----:B---3--:R-:W-:Y:S01]  /*143e0*/  @P4 LOP3.LUT R16, R20, 0x40000000, RZ, 0xfc, !PT ;  /* 0x4000000014104812 */ /* 0x008fe200078efcff */
[----:B------:R-:W-:-:S05]  /*143f0*/  @P4 IMAD.MOV.U32 R17, RZ, RZ, R21 ;  /* 0x000000ffff114224 */ /* 0x000fca00078e0015 */
[----:B------:R2:W-:Y:S04]  /*14400*/  @P4 STL.64 [R1+0x8d8], R16 ;  /* 0x0008d81001004387 */ /* 0x0005e80000100a00 */
[----:B------:R-:W2:Y:S01]  /*14410*/  @P5 LDL.64 R10, [R1+0x8d8] ;  /* 0x0008d800010a5983 */ /* 0x000ea20000100a00 */
[----:B----4-:R-:W-:Y:S02]  /*14420*/  ISETP.NE.AND P1, PT, R0, RZ, PT ;  /* 0x000000ff0000720c */ /* 0x010fe40003f25270 */
[----:B-----5:R-:W-:Y:S01]  /*14430*/  ISETP.NE.AND P0, PT, R8, RZ, PT ;  /* 0x000000ff0800720c */ /* 0x020fe20003f05270 */
[----:B------:R-:W3:Y:S04]  /*14440*/  LDL.U8 R0, [R1+0xd2] ;  /* 0x0000d20001007983 */ /* 0x000ee80000100000 */
[----:B------:R-:W4:Y:S01]  /*14450*/  LDL.U8 R8, [R1+0xe6] ;  /* 0x0000e60001087983 */ /* 0x000f220000100000 */
[----:B-1----:R-:W-:Y:S01]  /*14460*/  @P2 LOP3.LUT R12, R4, 0x1000, RZ, 0xfc, !PT ;  /* 0x00001000040c2812 */ /* 0x002fe200078efcff */
[----:B------:R-:W-:Y:S01]  /*14470*/  @P2 IMAD.MOV.U32 R13, RZ, RZ, R5 ;  /* 0x000000ffff0d2224 */ /* 0x000fe200078e0005 */
[----:B------:R-:W-:-:S02]  /*14480*/  ISETP.NE.AND P4, PT, R9, RZ, PT ;  /* 0x000000ff0900720c */ /* 0x000fc40003f85270 */
[----:B------:R-:W5:Y:S04]  /*14490*/  LDL.U8 R9, [R1+0xed] ;  /* 0x0000ed0001097983 */ /* 0x000f680000100000 */
[----:B------:R1:W-:Y:S04]  /*144a0*/  @P2 STL.64 [R1+0x898], R12 ;  /* 0x0008980c01002387 */ /* 0x0003e80000100a00 */
[----:B------:R-:W1:Y:S01]  /*144b0*/  @P1 LDL.64 R4, [R1+0x898] ;  /* 0x0008980001041983 */ /* 0x000e620000100a00 */
[----:B0-----:R-:W-:Y:S01]  /*144c0*/  @P3 LOP3.LUT R15, R7, 0x8, RZ, 0xfc, !PT ;  /* 0x00000008070f3812 */ /* 0x001fe200078efcff */
[----:B------:R-:W-:-:S05]  /*144d0*/  @P3 IMAD.MOV.U32 R14, RZ, RZ, R6 ;  /* 0x000000ffff0e3224 */ /* 0x000fca00078e0006 */
[----:B------:R0:W-:Y:S04]  /*144e0*/  @P3 STL.64 [R1+0x8b8], R14 ;  /* 0x0008b80e01003387 */ /* 0x0001e80000100a00 */
[----:B------:R-:W0:Y:S01]  /*144f0*/  @P0 LDL.64 R6, [R1+0x8b8] ;  /* 0x0008b80001060983 */ /* 0x000e220000100a00 */
[----:B--2---:R-:W-:Y:S01]  /*14500*/  @P5 LOP3.LUT R17, R11, 0x80, RZ, 0xfc, !PT ;  /* 0x000000800b115812 */ /* 0x004fe200078efcff */
[----:B------:R-:W-:-:S05]  /*14510*/  @P5 IMAD.MOV.U32 R16, RZ, RZ, R10 ;  /* 0x000000ffff105224 */ /* 0x000fca00078e000a */
[----:B------:R2:W-:Y:S04]  /*14520*/  @P5 STL.64 [R1+0x8d8], R16 ;  /* 0x0008d81001005387 */ /* 0x0005e80000100a00 */
[----:B------:R-:W2:Y:S01]  /*14530*/  @P4 LDL.64 R10, [R1+0x8d8] ;  /* 0x0008d800010a4983 */ /* 0x000ea20000100a00 */
[----:B---3--:R-:W-:Y:S02]  /*14540*/  ISETP.NE.AND P2, PT, R0, RZ, PT ;  /* 0x000000ff0000720c */ /* 0x008fe40003f45270 */
[----:B----4-:R-:W-:Y:S01]  /*14550*/  ISETP.NE.AND P3, PT, R8, RZ, PT ;  /* 0x000000ff0800720c */ /* 0x010fe20003f65270 */
[----:B------:R-:W3:Y:S01]  /*14560*/  LDL.U8 R0, [R1+0xd4] ;  /* 0x0000d40001007983 */ /* 0x000ee20000100000 */
[----:B-1----:R-:W-:Y:S01]  /*14570*/  @P1 LOP3.LUT R12, R4, 0x20000, RZ, 0xfc, !PT ;  /* 0x00020000040c1812 */ /* 0x002fe200078efcff */
[----:B------:R-:W-:-:S02]  /*14580*/  @P1 IMAD.MOV.U32 R13, RZ, RZ, R5 ;  /* 0x000000ffff0d1224 */ /* 0x000fc400078e0005 */
[----:B------:R-:W4:Y:S04]  /*14590*/  LDL.U8 R4, [R1+0xe9] ;  /* 0x0000e90001047983 */ /* 0x000f280000100000 */
[----:B------:R1:W-:Y:S04]  /*145a0*/  @P1 STL.64 [R1+0x898], R12 ;  /* 0x0008980c01001387 */ /* 0x0003e80000100a00 */
[----:B------:R-:W1:Y:S01]  /*145b0*/  @P2 LDL.64 R18, [R1+0x898] ;  /* 0x0008980001122983 */ /* 0x000e620000100a00 */
[----:B0-----:R-:W-:Y:S01]  /*145c0*/  @P0 LOP3.LUT R15, R7, 0x20, RZ, 0xfc, !PT ;  /* 0x00000020070f0812 */ /* 0x001fe200078efcff */
[----:B------:R-:W-:-:S02]  /*145d0*/  @P0 IMAD.MOV.U32 R14, RZ, RZ, R6 ;  /* 0x000000ffff0e0224 */ /* 0x000fc400078e0006 */
[----:B------:R-:W4:Y:S04]  /*145e0*/  LDL.U8 R7, [R1+0xea] ;  /* 0x0000ea0001077983 */ /* 0x000f280000100000 */
[----:B------:R0:W-:Y:S01]  /*145f0*/  @P0 STL.64 [R1+0x8b8], R14 ;  /* 0x0008b80e01000387 */ /* 0x0001e20000100a00 */
[----:B-----5:R-:W-:-:S03]  /*14600*/  ISETP.NE.AND P0, PT, R9, RZ, PT ;  /* 0x000000ff0900720c */ /* 0x020fc60003f05270 */
[----:B--2---:R-:W0:Y:S01]  /*14610*/  @P3 LDL.64 R16, [R1+0x8b8] ;  /* 0x0008b80001103983 */ /* 0x004e220000100a00 */
[----:B------:R-:W-:Y:S01]  /*14620*/  @P4 LOP3.LUT R9, R11, 0x800, RZ, 0xfc, !PT ;  /* 0x000008000b094812 */ /* 0x000fe200078efcff */
[----:B------:R-:W-:Y:S02]  /*14630*/  @P4 IMAD.MOV.U32 R8, RZ, RZ, R10 ;  /* 0x000000ffff084224 */ /* 0x000fe400078e000a */
[----:B------:R-:W2:Y:S04]  /*14640*/  LDL.U8 R6, [R1+0xee] ;  /* 0x0000ee0001067983 */ /* 0x000ea80000100000 */
[----:B------:R5:W-:Y:S04]  /*14650*/  @P4 STL.64 [R1+0x8d8], R8 ;  /* 0x0008d80801004387 */ /* 0x000be80000100a00 */
[----:B------:R-:W5:Y:S01]  /*14660*/  @P0 LDL.64 R10, [R1+0x8d8] ;  /* 0x0008d800010a0983 */ /* 0x000f620000100a00 */
[----:B---3--:R-:W-:-:S02]  /*14670*/  ISETP.NE.AND P4, PT, R0, RZ, PT ;  /* 0x000000ff0000720c */ /* 0x008fc40003f85270 */
[----:B----4-:R-:W-:Y:S01]  /*14680*/  ISETP.NE.AND P5, PT, R4, RZ, PT ;  /* 0x000000ff0400720c */ /* 0x010fe20003fa5270 */
[----:B------:R-:W3:Y:S01]  /*14690*/  LDL.U8 R0, [R1+0xd8] ;  /* 0x0000d80001007983 */ /* 0x000ee20000100000 */
[----:B-1----:R-:W-:Y:S01]  /*146a0*/  @P2 LOP3.LUT R12, R18, 0x40000, RZ, 0xfc, !PT ;  /* 0x00040000120c2812 */ /* 0x002fe200078efcff */
[----:B------:R-:W-:-:S05]  /*146b0*/  @P2 IMAD.MOV.U32 R13, RZ, RZ, R19 ;  /* 0x000000ffff0d2224 */ /* 0x000fca00078e0013 */
[----:B------:R1:W-:Y:S04]  /*146c0*/  @P2 STL.64 [R1+0x898], R12 ;  /* 0x0008980c01002387 */ /* 0x0003e80000100a00 */
[----:B------:R-:W1:Y:S01]  /*146d0*/  @P4 LDL.64 R4, [R1+0x898] ;  /* 0x0008980001044983 */ /* 0x000e620000100a00 */
[----:B0-----:R-:W-:Y:S01]  /*146e0*/  @P3 LOP3.LUT R15, R17, 0x40, RZ, 0xfc, !PT ;  /* 0x00000040110f3812 */ /* 0x001fe200078efcff */
[----:B------:R-:W-:Y:S01]  /*146f0*/  @P3 IMAD.MOV.U32 R14, RZ, RZ, R16 ;  /* 0x000000ffff0e3224 */ /* 0x000fe200078e0010 */
[----:B--2---:R-:W-:-:S04]  /*14700*/  ISETP.NE.AND P2, PT, R6, RZ, PT ;  /* 0x000000ff0600720c */ /* 0x004fc80003f45270 */
[----:B------:R0:W-:Y:S04]  /*14710*/  @P3 STL.64 [R1+0x8b8], R14 ;  /* 0x0008b80e01003387 */ /* 0x0001e80000100a00 */
[----:B-----5:R-:W0:Y:S01]  /*14720*/  @P5 LDL.64 R8, [R1+0x8b8] ;  /* 0x0008b80001085983 */ /* 0x020e220000100a00 */
[----:B------:R-:W-:Y:S01]  /*14730*/  @P0 LOP3.LUT R17, R11, 0x2000, RZ, 0xfc, !PT ;  /* 0x000020000b110812 */ /* 0x000fe200078efcff */
[----:B------:R-:W-:Y:S02]  /*14740*/  @P0 IMAD.MOV.U32 R16, RZ, RZ, R10 ;  /* 0x000000ffff100224 */ /* 0x000fe400078e000a */
[----:B------:R-:W2:Y:S04]  /*14750*/  LDL.U8 R11, [R1+0xf3] ;  /* 0x0000f300010b7983 */ /* 0x000ea80000100000 */
[----:B------:R-:W4:Y:S04]  /*14760*/  LDL.U8 R6, [R1+0xdf] ;  /* 0x0000df0001067983 */ /* 0x000f280000100000 */
[----:B------:R5:W-:Y:S04]  /*14770*/  @P0 STL.64 [R1+0x8d8], R16 ;  /* 0x0008d81001000387 */ /* 0x000be80000100a00 */
[----:B------:R-:W5:Y:S01]  /*14780*/  @P2 LDL.64 R20, [R1+0x8d8] ;  /* 0x0008d80001142983 */ /* 0x000f620000100a00 */
[----:B---3--:R-:W-:-:S02]  /*14790*/  ISETP.NE.AND P0, PT, R0, RZ, PT ;  /* 0x000000ff0000720c */ /* 0x008fc40003f05270 */
[----:B------:R-:W-:Y:S01]  /*147a0*/  ISETP.NE.AND P1, PT, R7, RZ, PT ;  /* 0x000000ff0700720c */ /* 0x000fe20003f25270 */
[----:B------:R-:W3:Y:S01]  /*147b0*/  LDL.U8 R0, [R1+0xe1] ;  /* 0x0000e10001007983 */ /* 0x000ee20000100000 */
[----:B-1----:R-:W-:Y:S01]  /*147c0*/  @P4 LOP3.LUT R12, R4, 0x100000, RZ, 0xfc, !PT ;  /* 0x00100000040c4812 */ /* 0x002fe200078efcff */
[----:B------:R-:W-:Y:S02]  /*147d0*/  @P4 IMAD.MOV.U32 R13, RZ, RZ, R5 ;  /* 0x000000ffff0d4224 */ /* 0x000fe400078e0005 */
[----:B------:R-:W3:Y:S04]  /*147e0*/  LDL.U8 R10, [R1+0xef] ;  /* 0x0000ef00010a7983 */ /* 0x000ee80000100000 */
[----:B------:R1:W-:Y:S04]  /*147f0*/  @P4 STL.64 [R1+0x898], R12 ;  /* 0x0008980c01004387 */ /* 0x0003e80000100a00 */
[----:B------:R-:W3:Y:S01]  /*14800*/  @P0 LDL.64 R4, [R1+0x898] ;  /* 0x0008980001040983 */ /* 0x000ee20000100a00 */
[----:B0-----:R-:W-:Y:S01]  /*14810*/  @P5 LOP3.LUT R15, R9, 0x200, RZ, 0xfc, !PT ;  /* 0x00000200090f5812 */ /* 0x001fe200078efcff */
[----:B------:R-:W-:-:S02]  /*14820*/  @P5 IMAD.MOV.U32 R14, RZ, RZ, R8 ;  /* 0x000000ffff0e5224 */ /* 0x000fc400078e0008 */
[----:B------:R-:W3:Y:S01]  /*14830*/  LDL.U8 R9, [R1+0xec] ;  /* 0x0000ec0001097983 */ /* 0x000ee20000100000 */
[----:B--2---:R-:W-:-:S03]  /*14840*/  ISETP.NE.AND P4, PT, R11, RZ, PT ;  /* 0x000000ff0b00720c */ /* 0x004fc60003f85270 */
[----:B------:R0:W-:Y:S01]  /*14850*/  @P5 STL.64 [R1+0x8b8], R14 ;  /* 0x0008b80e01005387 */ /* 0x0001e20000100a00 */
[----:B----4-:R-:W-:-:S03]  /*14860*/  ISETP.NE.AND P5, PT, R6, RZ, PT ;  /* 0x000000ff0600720c */ /* 0x010fc60003fa5270 */
[----:B------:R-:W2:Y:S04]  /*14870*/  @P1 LDL.64 R18, [R1+0x8b8] ;  /* 0x0008b80001121983 */ /* 0x000ea80000100a00 */
[----:B------:R-:W4:Y:S01]  /*14880*/  LDL.U8 R8, [R1+0xf5] ;  /* 0x0000f50001087983 */ /* 0x000f220000100000 */
[----:B-----5:R-:W-:Y:S01]  /*14890*/  @P2 LOP3.LUT R17, R21, 0x4000, RZ, 0xfc, !PT ;  /* 0x0000400015112812 */ /* 0x020fe200078efcff */
[----:B------:R-:W-:Y:S02]  /*148a0*/  @P2 IMAD.MOV.U32 R16, RZ, RZ, R20 ;  /* 0x000000ffff102224 */ /* 0x000fe400078e0014 */
[----:B------:R-:W5:Y:S04]  /*148b0*/  LDL.U8 R11, [R1+0xf1] ;  /* 0x0000f100010b7983 */ /* 0x000f680000100000 */
[----:B------:R-:W-:Y:S04]  /*148c0*/  @P2 STL.64 [R1+0x8d8], R16 ;  /* 0x0008d81001002387 */ /* 0x000fe80000100a00 */
[----:B-1----:R-:W5:Y:S04]  /*148d0*/  @P4 LDL.64 R12, [R1+0x8d8] ;  /* 0x0008d800010c4983 */ /* 0x002f680000100a00 */
[----:B------:R-:W5:Y:S01]  /*148e0*/  @P5 LDL.64 R6, [R1+0x8f8] ;  /* 0x0008f80001065983 */ /* 0x000f620000100a00 */
[----:B---3--:R-:W-:-:S03]  /*148f0*/  ISETP.NE.AND P2, PT, R0, RZ, PT ;  /* 0x000000ff0000720c */ /* 0x008fc60003f45270 */
[----:B------:R-:W3:Y:S01]  /*14900*/  LDL.U8 R0, [R1+0xe2] ;  /* 0x0000e20001007983 */ /* 0x000ee20000100000 */
[----:B0-----:R-:W-:Y:S01]  /*14910*/  @P0 LOP3.LUT R14, R4, 0x1000000, RZ, 0xfc, !PT ;  /* 0x01000000040e0812 */ /* 0x001fe200078efcff */
[----:B------:R-:W-:-:S05]  /*14920*/  @P0 IMAD.MOV.U32 R15, RZ, RZ, R5 ;  /* 0x000000ffff0f0224 */ /* 0x000fca00078e0005 */
[----:B------:R0:W-:Y:S04]  /*14930*/  @P0 STL.64 [R1+0x898], R14 ;  /* 0x0008980e01000387 */ /* 0x0001e80000100a00 */
[----:B------:R-:W3:Y:S04]  /*14940*/  @P2 LDL.64 R4, [R1+0x898] ;  /* 0x0008980001042983 */ /* 0x000ee80000100a00 */
[----:B0-----:R-:W3:Y:S01]  /*14950*/  LDL.U8 R14, [R1+0xf7] ;  /* 0x0000f700010e7983 */ /* 0x001ee20000100000 */
[----:B------:R-:W-:Y:S02]  /*14960*/  ISETP.NE.AND P3, PT, R9, RZ, PT ;  /* 0x000000ff0900720c */ /* 0x000fe40003f65270 */
[----:B--2---:R-:W-:-:S02]  /*14970*/  @P1 LOP3.LUT R19, R19, 0x400, RZ, 0xfc, !PT ;  /* 0x0000040013131812 */ /* 0x004fc400078efcff */
[----:B----4-:R-:W-:-:S03]  /*14980*/  ISETP.NE.AND P0, PT, R8, RZ, PT ;  /* 0x000000ff0800720c */ /* 0x010fc60003f05270 */
[----:B------:R0:W-:Y:S01]  /*14990*/  @P1 STL.64 [R1+0x8b8], R18 ;  /* 0x0008b81201001387 */ /* 0x0001e20000100a00 */
[----:B------:R-:W-:-:S05]  /*149a0*/  ISETP.NE.AND P1, PT, R10, RZ, PT ;  /* 0x000000ff0a00720c */ /* 0x000fca0003f25270 */
[----:B------:R-:W2:Y:S04]  /*149b0*/  @P3 LDL.64 R8, [R1+0x8b8] ;  /* 0x0008b80001083983 */ /* 0x000ea80000100a00 */
[----:B------:R-:W4:Y:S01]  /*149c0*/  LDL.U8 R10, [R1+0xf6] ;  /* 0x0000f600010a7983 */ /* 0x000f220000100000 */
[----:B-----5:R-:W-:Y:S01]  /*149d0*/  @P4 LOP3.LUT R21, R13, 0x80000, RZ, 0xfc, !PT ;  /* 0x000800000d154812 */ /* 0x020fe200078efcff */
[----:B------:R-:W-:Y:S01]  /*149e0*/  @P4 IMAD.MOV.U32 R20, RZ, RZ, R12 ;  /* 0x000000ffff144224 */ /* 0x000fe200078e000c */
[----:B------:R-:W-:Y:S01]  /*149f0*/  @P5 LOP3.LUT R16, R6, 0x80000000, RZ, 0xfc, !PT ;  /* 0x8000000006105812 */ /* 0x000fe200078efcff */
[----:B------:R-:W-:-:S03]  /*14a00*/  @P5 IMAD.MOV.U32 R17, RZ, RZ, R7 ;  /* 0x000000ffff115224 */ /* 0x000fc600078e0007 */
[----:B------:R2:W-:Y:S04]  /*14a10*/  @P4 STL.64 [R1+0x8d8], R20 ;  /* 0x0008d81401004387 */ /* 0x0005e80000100a00 */
[----:B------:R-:W5:Y:S04]  /*14a20*/  @P0 LDL.64 R12, [R1+0x8d8] ;  /* 0x0008d800010c0983 */ /* 0x000f680000100a00 */
[----:B------:R5:W-:Y:S04]  /*14a30*/  @P5 STL.64 [R1+0x8f8], R16 ;  /* 0x0008f81001005387 */ /* 0x000be80000100a00 */
[----:B------:R-:W5:Y:S01]  /*14a40*/  @P1 LDL.64 R6, [R1+0x8f8] ;  /* 0x0008f80001061983 */ /* 0x000f620000100a00 */
[----:B---3--:R-:W-:-:S03]  /*14a50*/  ISETP.NE.AND P5, PT, R0, RZ, PT ;  /* 0x000000ff0000720c */ /* 0x008fc60003fa5270 */
[----:B------:R-:W3:Y:S01]  /*14a60*/  LDL.U8 R0, [R1+0xc8] ;  /* 0x0000c80001007983 */ /* 0x000ee20000100000 */
[----:B------:R-:W-:Y:S01]  /*14a70*/  ISETP.NE.AND P6, PT, R11, RZ, PT ;  /* 0x000000ff0b00720c */ /* 0x000fe20003fc5270 */
[----:B0-----:R-:W-:Y:S01]  /*14a80*/  @P2 IMAD.MOV.U32 R18, RZ, RZ, R4 ;  /* 0x000000ffff122224 */ /* 0x001fe200078e0004 */
[----:B------:R-:W-:Y:S01]  /*14a90*/  @P2 LOP3.LUT R19, R5, 0x2, RZ, 0xfc, !PT ;  /* 0x0000000205132812 */ /* 0x000fe200078efcff */
[----:B------:R-:W3:Y:S04]  /*14aa0*/  LDL.U8 R4, [R1+0xe4] ;  /* 0x0000e40001047983 */ /* 0x000ee80000100000 */
[----:B------:R-:W3:Y:S04]  /*14ab0*/  LDL.U8 R5, [R1+0xf2] ;  /* 0x0000f20001057983 */ /* 0x000ee80000100000 */
[----:B------:R0:W-:Y:S04]  /*14ac0*/  @P2 STL.64 [R1+0x898], R18 ;  /* 0x0008981201002387 */ /* 0x0001e80000100a00 */
[----:B------:R-:W3:Y:S01]  /*14ad0*/  @P5 LDL.64 R22, [R1+0x898] ;  /* 0x0008980001165983 */ /* 0x000ee20000100a00 */
[----:B--2---:R-:W-:Y:S01]  /*14ae0*/  @P3 LOP3.LUT R21, R9, 0x1000, RZ, 0xfc, !PT ;  /* 0x0000100009153812 */ /* 0x004fe200078efcff */
[----:B------:R-:W-:Y:S01]  /*14af0*/  @P3 IMAD.MOV.U32 R20, RZ, RZ, R8 ;  /* 0x000000ffff143224 */ /* 0x000fe200078e0008 */
[----:B----4-:R-:W-:-:S04]  /*14b00*/  ISETP.NE.AND P4, PT, R10, RZ, PT ;  /* 0x000000ff0a00720c */ /* 0x010fc80003f85270 */
[----:B------:R-:W-:Y:S01]  /*14b10*/  @P3 STL.64 [R1+0x8b8], R20 ;  /* 0x0008b81401003387 */ /* 0x000fe20000100a00 */
[----:B------:R-:W-:-:S03]  /*14b20*/  ISETP.NE.AND P3, PT, R14, RZ, PT ;  /* 0x000000ff0e00720c */ /* 0x000fc60003f65270 */
[----:B------:R-:W2:Y:S01]  /*14b30*/  @P6 LDL.64 R8, [R1+0x8b8] ;  /* 0x0008b80001086983 */ /* 0x000ea20000100a00 */
[----:B-----5:R-:W-:Y:S01]  /*14b40*/  @P0 LOP3.LUT R17, R13, 0x200000, RZ, 0xfc, !PT ;  /* 0x002000000d110812 */ /* 0x020fe200078efcff */
[----:B------:R-:W-:Y:S02]  /*14b50*/  @P0 IMAD.MOV.U32 R16, RZ, RZ, R12 ;  /* 0x000000ffff100224 */ /* 0x000fe400078e000c */
[----:B------:R-:W4:Y:S04]  /*14b60*/  LDL.U8 R13, [R1+0xf9] ;  /* 0x0000f900010d7983 */ /* 0x000f280000100000 */
[----:B------:R-:W5:Y:S01]  /*14b70*/  LDL.U8 R12, [R1+0xfb] ;  /* 0x0000fb00010c7983 */ /* 0x000f620000100000 */
[----:B------:R-:W-:-:S03]  /*14b80*/  @P1 LOP3.LUT R7, R7, 0x8000, RZ, 0xfc, !PT ;  /* 0x0000800007071812 */ /* 0x000fc600078efcff */
[----:B------:R-:W-:Y:S04]  /*14b90*/  @P0 STL.64 [R1+0x8d8], R16 ;  /* 0x0008d81001000387 */ /* 0x000fe80000100a00 */
[----:B0-----:R-:W5:Y:S04]  /*14ba0*/  @P4 LDL.64 R18, [R1+0x8d8] ;  /* 0x0008d80001124983 */ /* 0x001f680000100a00 */
[----:B------:R0:W-:Y:S04]  /*14bb0*/  @P1 STL.64 [R1+0x8f8], R6 ;  /* 0x0008f80601001387 */ /* 0x0001e80000100a00 */
[----:B------:R-:W5:Y:S01]  /*14bc0*/  @P3 LDL.64 R10, [R1+0x8f8] ;  /* 0x0008f800010a3983 */ /* 0x000f620000100a00 */
[----:B---3--:R-:W-:-:S02]  /*14bd0*/  ISETP.NE.AND P2, PT, R0, RZ, PT ;  /* 0x000000ff0000720c */ /* 0x008fc40003f45270 */
[----:B------:R-:W-:Y:S01]  /*14be0*/  ISETP.NE.AND P0, PT, R4, RZ, PT ;  /* 0x000000ff0400720c */ /* 0x000fe20003f05270 */
[----:B------:R-:W3:Y:S01]  /*14bf0*/  LDL.U8 R0, [R1+0xd0] ;  /* 0x0000d00001007983 */ /* 0x000ee20000100000 */
[----:B------:R-:W-:Y:S01]  /*14c00*/  ISETP.NE.AND P1, PT, R5, RZ, PT ;  /* 0x000000ff0500720c */ /* 0x000fe20003f25270 */
[----:B------:R-:W-:Y:S01]  /*14c10*/  @P5 IMAD.MOV.U32 R14, RZ, RZ, R22 ;  /* 0x000000ffff0e5224 */ /* 0x000fe200078e0016 */
[----:B------:R-:W-:-:S07]  /*14c20*/  @P5 LOP3.LUT R15, R23, 0x4, RZ, 0xfc, !PT ;  /* 0x00000004170f5812 */ /* 0x000fce00078efcff */
[----:B------:R-:W3:Y:S04]  /*14c30*/  @P2 LDL.64 R4, [R1+0x878] ;  /* 0x0008780001042983 */ /* 0x000ee80000100a00 */
[----:B------:R1:W-:Y:S04]  /*14c40*/  @P5 STL.64 [R1+0x898], R14 ;  /* 0x0008980e01005387 */ /* 0x0003e80000100a00 */
[----:B0-----:R-:W3:Y:S04]  /*14c50*/  @P0 LDL.64 R6, [R1+0x898] ;  /* 0x0008980001060983 */ /* 0x001ee80000100a00 */
[----:B-1----:R-:W3:Y:S04]  /*14c60*/  LDL.U8 R14, [R1+0xfa] ;  /* 0x0000fa00010e7983 */ /* 0x002ee80000100000 */
[----:B------:R-:W3:Y:S01]  /*14c70*/  LDL.U8 R15, [R1+0xfd] ;  /* 0x0000fd00010f7983 */ /* 0x000ee20000100000 */
[----:B--2---:R-:W-:Y:S01]  /*14c80*/  @P6 LOP3.LUT R17, R9, 0x20000, RZ, 0xfc, !PT ;  /* 0x0002000009116812 */ /* 0x004fe200078efcff */
[----:B------:R-:W-:-:S02]  /*14c90*/  @P6 IMAD.MOV.U32 R16, RZ, RZ, R8 ;  /* 0x000000ffff106224 */ /* 0x000fc400078e0008 */
[----:B------:R-:W2:Y:S04]  /*14ca0*/  LDL.U8 R9, [R1+0xf4] ;  /* 0x0000f40001097983 */ /* 0x000ea80000100000 */
[----:B------:R-:W2:Y:S04]  /*14cb0*/  LDL.U8 R8, [R1+0xe8] ;  /* 0x0000e80001087983 */ /* 0x000ea80000100000 */
[----:B------:R0:W-:Y:S01]  /*14cc0*/  @P6 STL.64 [R1+0x8b8], R16 ;  /* 0x0008b81001006387 */ /* 0x0001e20000100a00 */
[----:B----4-:R-:W-:Y:S02]  /*14cd0*/  ISETP.NE.AND P6, PT, R13, RZ, PT ;  /* 0x000000ff0d00720c */ /* 0x010fe40003fc5270 */
[----:B-----5:R-:W-:Y:S01]  /*14ce0*/  ISETP.NE.AND P5, PT, R12, RZ, PT ;  /* 0x000000ff0c00720c */ /* 0x020fe20003fa5270 */
[----:B------:R-:W4:Y:S01]  /*14cf0*/  @P1 LDL.64 R24, [R1+0x8b8] ;  /* 0x0008b80001181983 */ /* 0x000f220000100a00 */
[----:B------:R-:W-:Y:S01]  /*14d00*/  @P4 LOP3.LUT R21, R19, 0x400000, RZ, 0xfc, !PT ;  /* 0x0040000013154812 */ /* 0x000fe200078efcff */
[----:B------:R-:W-:Y:S01]  /*14d10*/  @P4 IMAD.MOV.U32 R20, RZ, RZ, R18 ;  /* 0x000000ffff144224 */ /* 0x000fe200078e0012 */
[----:B------:R-:W-:Y:S01]  /*14d20*/  @P3 LOP3.LUT R23, R11, 0x800000, RZ, 0xfc, !PT ;  /* 0x008000000b173812 */ /* 0x000fe200078efcff */
[----:B------:R-:W-:-:S03]  /*14d30*/  @P3 IMAD.MOV.U32 R22, RZ, RZ, R10 ;  /* 0x000000ffff163224 */ /* 0x000fc600078e000a */
[----:B------:R4:W-:Y:S04]  /*14d40*/  @P4 STL.64 [R1+0x8d8], R20 ;  /* 0x0008d81401004387 */ /* 0x0009e80000100a00 */
[----:B------:R-:W5:Y:S04]  /*14d50*/  @P6 LDL.64 R12, [R1+0x8d8] ;  /* 0x0008d800010c6983 */ /* 0x000f680000100a00 */
[----:B------:R-:W-:Y:S04]  /*14d60*/  @P3 STL.64 [R1+0x8f8], R22 ;  /* 0x0008f81601003387 */ /* 0x000fe80000100a00 */
[----:B0-----:R-:W5:Y:S01]  /*14d70*/  @P5 LDL.64 R16, [R1+0x8f8] ;  /* 0x0008f80001105983 */ /* 0x001f620000100a00 */
[----:B---3--:R-:W-:Y:S01]  /*14d80*/  @P2 LOP3.LUT R10, R4, 0x100, RZ, 0xfc, !PT ;  /* 0x00000100040a2812 */ /* 0x008fe200078efcff */
[----:B------:R-:W-:Y:S01]  /*14d90*/  @P2 IMAD.MOV.U32 R11, RZ, RZ, R5 ;  /* 0x000000ffff0b2224 */ /* 0x000fe200078e0005 */
[----:B------:R-:W-:-:S02]  /*14da0*/  ISETP.NE.AND P3, PT, R0, RZ, PT ;  /* 0x000000ff0000720c */ /* 0x000fc40003f65270 */
[----:B------:R-:W3:Y:S04]  /*14db0*/  LDL.U8 R0, [R1+0xe0] ;  /* 0x0000e00001007983 */ /* 0x000ee80000100000 */
[----:B------:R0:W-:Y:S01]  /*14dc0*/  @P2 STL.64 [R1+0x878], R10 ;  /* 0x0008780a01002387 */ /* 0x0001e20000100a00 */
[----:B------:R-:W-:Y:S01]  /*14dd0*/  @P0 LOP3.LUT R19, R7, 0x10, RZ, 0xfc, !PT ;  /* 0x0000001007130812 */ /* 0x000fe200078efcff */
[----:B------:R-:W-:-:S05]  /*14de0*/  @P0 IMAD.MOV.U32 R18, RZ, RZ, R6 ;  /* 0x000000ffff120224 */ /* 0x000fca00078e0006 */
[----:B------:R1:W-:Y:S01]  /*14df0*/  @P0 STL.64 [R1+0x898], R18 ;  /* 0x0008981201000387 */ /* 0x0003e20000100a00 */
[----:B------:R-:W-:-:S03]  /*14e00*/  ISETP.NE.AND P0, PT, R14, RZ, PT ;  /* 0x000000ff0e00720c */ /* 0x000fc60003f05270 */
[----:B------:R-:W3:Y:S01]  /*14e10*/  @P3 LDL.64 R4, [R1+0x878] ;  /* 0x0008780001043983 */ /* 0x000ee20000100a00 */
[----:B--2---:R-:W-:-:S03]  /*14e20*/  ISETP.NE.AND P2, PT, R9, RZ, PT ;  /* 0x000000ff0900720c */ /* 0x004fc60003f45270 */
[----:B------:R-:W2:Y:S01]  /*14e30*/  LDL.U8 R9, [R1+0xf8] ;  /* 0x0000f80001097983 */ /* 0x000ea20000100000 */
[----:B------:R-:W-:-:S03]  /*14e40*/  ISETP.NE.AND P4, PT, R8, RZ, PT ;  /* 0x000000ff0800720c */ /* 0x000fc60003f85270 */
[----:B------:R-:W2:Y:S01]  /*14e50*/  LDL.U8 R8, [R1+0xf0] ;  /* 0x0000f00001087983 */ /* 0x000ea20000100000 */
[----:B----4-:R-:W-:Y:S01]  /*14e60*/  @P1 LOP3.LUT R21, R25, 0x40000, RZ, 0xfc, !PT ;  /* 0x0004000019151812 */ /* 0x010fe200078efcff */
[----:B------:R-:W-:-:S08]  /*14e70*/  @P1 IMAD.MOV.U32 R20, RZ, RZ, R24 ;  /* 0x000000ffff141224 */ /* 0x000fd000078e0018 */
[----:B------:R-:W1:Y:S04]  /*14e80*/  @P4 LDL.64 R6, [R1+0x898] ;  /* 0x0008980001064983 */ /* 0x000e680000100a00 */
[----:B------:R4:W-:Y:S01]  /*14e90*/  @P1 STL.64 [R1+0x8b8], R20 ;  /* 0x0008b81401001387 */ /* 0x0009e20000100a00 */
[----:B------:R-:W-:-:S03]  /*14ea0*/  ISETP.NE.AND P1, PT, R15, RZ, PT ;  /* 0x000000ff0f00720c */ /* 0x000fc60003f25270 */
[----:B0-----:R-:W4:Y:S01]  /*14eb0*/  @P2 LDL.64 R10, [R1+0x8b8] ;  /* 0x0008b800010a2983 */ /* 0x001f220000100a00 */
[----:B-----5:R-:W-:Y:S01]  /*14ec0*/  @P6 LOP3.LUT R23, R13, 0x2000000, RZ, 0xfc, !PT ;  /* 0x020000000d176812 */ /* 0x020fe200078efcff */
[----:B------:R-:W-:Y:S02]  /*14ed0*/  @P6 IMAD.MOV.U32 R22, RZ, RZ, R12 ;  /* 0x000000ffff166224 */ /* 0x000fe400078e000c */
[----:B------:R-:W5:Y:S04]  /*14ee0*/  LDL.U8 R13, [R1+0xfe] ;  /* 0x0000fe00010d7983 */ /* 0x000f680000100000 */
[----:B------:R-:W5:Y:S01]  /*14ef0*/  LDL.U8 R12, [R1+0xfc] ;  /* 0x0000fc00010c7983 */ /* 0x000f620000100000 */
[----:B------:R-:W-:Y:S01]  /*14f00*/  @P5 LOP3.LUT R25, R17, 0x8000000, RZ, 0xfc, !PT ;  /* 0x0800000011195812 */ /* 0x000fe200078efcff */
[----:B------:R-:W-:-:S02]  /*14f10*/  @P5 IMAD.MOV.U32 R24, RZ, RZ, R16 ;  /* 0x000000ffff185224 */ /* 0x000fc400078e0010 */
[----:B------:R-:W-:Y:S04]  /*14f20*/  @P6 STL.64 [R1+0x8d8], R22 ;  /* 0x0008d81601006387 */ /* 0x000fe80000100a00 */
[----:B------:R-:W-:Y:S04]  /*14f30*/  @P5 STL.64 [R1+0x8f8], R24 ;  /* 0x0008f81801005387 */ /* 0x000fe80000100a00 */
[----:B------:R-:W5:Y:S04]  /*14f40*/  @P0 LDL.64 R26, [R1+0x8d8] ;  /* 0x0008d800011a0983 */ /* 0x000f680000100a00 */
[----:B------:R-:W5:Y:S01]  /*14f50*/  @P1 LDL.64 R14, [R1+0x8f8] ;  /* 0x0008f800010e1983 */ /* 0x000f620000100a00 */
[----:B---3--:R-:W-:Y:S01]  /*14f60*/  @P3 LOP3.LUT R16, R4, 0x10000, RZ, 0xfc, !PT ;  /* 0x0001000004103812 */ /* 0x008fe200078efcff */
[----:B------:R-:W-:Y:S01]  /*14f70*/  @P3 IMAD.MOV.U32 R17, RZ, RZ, R5 ;  /* 0x000000ffff113224 */ /* 0x000fe200078e0005 */
[----:B------:R-:W-:-:S02]  /*14f80*/  ISETP.NE.AND P6, PT, R0, RZ, PT ;  /* 0x000000ff0000720c */ /* 0x000fc40003fc5270 */
[----:B------:R-:W3:Y:S04]  /*14f90*/  LDL.U8 R0, [R1+0xff] ;  /* 0x0000ff0001007983 */ /* 0x000ee80000100000 */
[----:B------:R0:W-:Y:S07]  /*14fa0*/  @P3 STL.64 [R1+0x878], R16 ;  /* 0x0008781001003387 */ /* 0x0001ee0000100a00 */
[----:B------:R-:W3:Y:S01]  /*14fb0*/  @P6 LDL.64 R4, [R1+0x878] ;  /* 0x0008780001046983 */ /* 0x000ee20000100a00 */
[----:B--2---:R-:W-:-:S02]  /*14fc0*/  ISETP.NE.AND P5, PT, R8, RZ, PT ;  /* 0x000000ff0800720c */ /* 0x004fc40003fa5270 */
[----:B-1----:R-:W-:Y:S01]  /*14fd0*/  @P4 LOP3.LUT R19, R7, 0x100, RZ, 0xfc, !PT ;  /* 0x0000010007134812 */ /* 0x002fe200078efcff */
[----:B------:R-:W-:Y:S01]  /*14fe0*/  @P4 IMAD.MOV.U32 R18, RZ, RZ, R6 ;  /* 0x000000ffff124224 */ /* 0x000fe200078e0006 */
[----:B----4-:R-:W-:Y:S01]  /*14ff0*/  @P2 LOP3.LUT R21, R11, 0x100000, RZ, 0xfc, !PT ;  /* 0x001000000b152812 */ /* 0x010fe200078efcff */
[----:B------:R-:W-:-:S03]  /*15000*/  @P2 IMAD.MOV.U32 R20, RZ, RZ, R10 ;  /* 0x000000ffff142224 */ /* 0x000fc600078e000a */
[----:B------:R-:W-:Y:S01]  /*15010*/  @P4 STL.64 [R1+0x898], R18 ;  /* 0x0008981201004387 */ /* 0x000fe20000100a00 */
[----:B------:R-:W-:-:S03]  /*15020*/  ISETP.NE.AND P4, PT, R9, RZ, PT ;  /* 0x000000ff0900720c */ /* 0x000fc60003f85270 */
[----:B------:R-:W-:Y:S01]  /*15030*/  @P2 STL.64 [R1+0x8b8], R20 ;  /* 0x0008b81401002387 */ /* 0x000fe20000100a00 */
[----:B-----5:R-:W-:-:S03]  /*15040*/  ISETP.NE.AND P2, PT, R13, RZ, PT ;  /* 0x000000ff0d00720c */ /* 0x020fc60003f45270 */
[----:B------:R-:W2:Y:S01]  /*15050*/  @P5 LDL.64 R6, [R1+0x898] ;  /* 0x0008980001065983 */ /* 0x000ea20000100a00 */
[----:B------:R-:W-:-:S05]  /*15060*/  ISETP.NE.AND P3, PT, R12, RZ, PT ;  /* 0x000000ff0c00720c */ /* 0x000fca0003f65270 */
[----:B------:R-:W4:Y:S01]  /*15070*/  @P4 LDL.64 R8, [R1+0x8b8] ;  /* 0x0008b80001084983 */ /* 0x000f220000100a00 */
[----:B------:R-:W-:Y:S01]  /*15080*/  @P0 LOP3.LUT R13, R27, 0x4000000, RZ, 0xfc, !PT ;  /* 0x040000001b0d0812 */ /* 0x000fe200078efcff */
[----:B------:R-:W-:Y:S01]  /*15090*/  @P0 IMAD.MOV.U32 R12, RZ, RZ, R26 ;  /* 0x000000ffff0c0224 */ /* 0x000fe200078e001a */
[----:B------:R-:W-:-:S04]  /*150a0*/  @P1 LOP3.LUT R15, R15, 0x20000000, RZ, 0xfc, !PT ;  /* 0x200000000f0f1812 */ /* 0x000fc800078efcff */
[----:B------:R1:W-:Y:S04]  /*150b0*/  @P0 STL.64 [R1+0x8d8], R12 ;  /* 0x0008d80c01000387 */ /* 0x0003e80000100a00 */
[----:B------:R1:W-:Y:S04]  /*150c0*/  @P1 STL.64 [R1+0x8f8], R14 ;  /* 0x0008f80e01001387 */ /* 0x0003e80000100a00 */
[----:B------:R-:W5:Y:S04]  /*150d0*/  @P3 LDL.64 R10, [R1+0x8d8] ;  /* 0x0008d800010a3983 */ /* 0x000f680000100a00 */
[----:B0-----:R-:W1:Y:S01]  /*150e0*/  @P2 LDL.64 R16, [R1+0x8f8] ;  /* 0x0008f80001102983 */ /* 0x001e620000100a00 */
[----:B---3--:R-:W-:-:S03]  /*150f0*/  @P6 LOP3.LUT R5, R5, 0x1, RZ, 0xfc, !PT ;  /* 0x0000000105056812 */ /* 0x008fc600078efcff */
[----:B------:R0:W-:Y:S04]  /*15100*/  STL.128 [R1+0x810], RZ ;  /* 0x000810ff01007387 */ /* 0x0001e80000100c00 */
        /* <DEDUP_REMOVED lines=62> */
[----:B------:R0:W-:Y:S01]  /*154f0*/  STL.128 [R1+0xce0], RZ ;  /* 0x000ce0ff01007387 */ /* 0x0001e20000100c00 */
[----:B--2---:R-:W-:-:S02]  /*15500*/  @P5 LOP3.LUT R7, R7, 0x10000, RZ, 0xfc, !PT ;  /* 0x0001000007075812 */ /* 0x004fc400078efcff */
[----:B----4-:R-:W-:Y:S01]  /*15510*/  @P4 LOP3.LUT R9, R9, 0x1000000, RZ, 0xfc, !PT ;  /* 0x0100000009094812 */ /* 0x010fe200078efcff */
[----:B------:R0:W-:Y:S04]  /*15520*/  STL.128 [R1+0xcf0], RZ ;  /* 0x000cf0ff01007387 */ /* 0x0001e80000100c00 */
[----:B------:R0:W-:Y:S04]  /*15530*/  STL.128 [R1+0xd00], RZ ;  /* 0x000d00ff01007387 */ /* 0x0001e80000100c00 */
[----:B------:R0:W-:Y:S04]  /*15540*/  STL.128 [R1+0xd10], RZ ;  /* 0x000d10ff01007387 */ /* 0x0001e80000100c00 */
[----:B------:R0:W-:Y:S04]  /*15550*/  STL.128 [R1+0xd20], RZ ;  /* 0x000d20ff01007387 */ /* 0x0001e80000100c00 */
[----:B------:R0:W-:Y:S01]  /*15560*/  STL.128 [R1+0xd30], RZ ;  /* 0x000d30ff01007387 */ /* 0x0001e20000100c00 */
[----:B-----5:R-:W-:-:S02]  /*15570*/  @P3 LOP3.LUT R11, R11, 0x10000000, RZ, 0xfc, !PT ;  /* 0x100000000b0b3812 */ /* 0x020fc400078efcff */
[----:B-1----:R-:W-:Y:S01]  /*15580*/  @P2 LOP3.LUT R13, R17, 0x40000000, RZ, 0xfc, !PT ;  /* 0x40000000110d2812 */ /* 0x002fe200078efcff */
[----:B------:R-:W-:Y:S01]  /*15590*/  @P2 IMAD.MOV.U32 R12, RZ, RZ, R16 ;  /* 0x000000ffff0c2224 */ /* 0x000fe200078e0010 */
        /* <DEDUP_REMOVED lines=60> */
[----:B------:R0:W-:Y:S04]  /*15960*/  @P6 STL.64 [R1+0x878], R4 ;  /* 0x0008780401006387 */ /* 0x0001e80000100a00 */
[----:B------:R0:W-:Y:S04]  /*15970*/  @P5 STL.64 [R1+0x898], R6 ;  /* 0x0008980601005387 */ /* 0x0001e80000100a00 */
[----:B------:R0:W-:Y:S04]  /*15980*/  @P4 STL.64 [R1+0x8b8], R8 ;  /* 0x0008b80801004387 */ /* 0x0001e80000100a00 */
[----:B------:R0:W-:Y:S04]  /*15990*/  @P3 STL.64 [R1+0x8d8], R10 ;  /* 0x0008d80a01003387 */ /* 0x0001e80000100a00 */
[----:B------:R0:W-:Y:S01]  /*159a0*/  @P2 STL.64 [R1+0x8f8], R12 ;  /* 0x0008f80c01002387 */ /* 0x0001e20000100a00 */
[----:B------:R-:W-:Y:S01]  /*159b0*/  ISETP.NE.AND P0, PT, R0, RZ, PT ;  /* 0x000000ff0000720c */ /* 0x000fe20003f05270 */
[----:B------:R-:W-:-:S12]  /*159c0*/  BSSY.RECONVERGENT B2, `(.L_x_42) ;  /* 0x0000005000027945 */ /* 0x000fd80003800200 */
[----:B0-----:R-:W-:Y:S05]  /*159d0*/  @!P0 BRA `(.L_x_43) ;  /* 0x00000000000c8947 */ /* 0x001fea0003800000 */
[----:B------:R-:W2:Y:S02]  /*159e0*/  LDL.64 R4, [R1+0x918] ;  /* 0x0009180001047983 */ /* 0x000ea40000100a00 */
[----:B--2---:R-:W-:-:S05]  /*159f0*/  LOP3.LUT R5, R5, 0x80000000, RZ, 0xfc, !PT ;  /* 0x8000000005057812 */ /* 0x004fca00078efcff */
[----:B------:R0:W-:Y:S02]  /*15a00*/  STL.64 [R1+0x918], R4 ;  /* 0x0009180401007387 */ /* 0x0001e40000100a00 */
.L_x_43:
[----:B------:R-:W-:Y:S05]  /*15a10*/  BSYNC.RECONVERGENT B2 ;  /* 0x0000000000027941 */ /* 0x000fea0003800200 */
.L_x_42:
[----:B------:R-:W-:-:S07]  /*15a20*/  IMAD.MOV.U32 R0, RZ, RZ, RZ ;  /* 0x000000ffff007224 */ /* 0x000fce00078e00ff */
.L_x_52:
[----:B------:R-:W-:-:S05]  /*15a30*/  IMAD.IADD R8, R1, 0x1, R0 ;  /* 0x0000000101087824 */ /* 0x000fca00078e0200 */
[----:B0-----:R-:W2:Y:S01]  /*15a40*/  LDL.U8 R4, [R8+0x100] ;  /* 0x0001000008047983 */ /* 0x001ea20000100000 */
[----:B------:R-:W-:Y:S01]  /*15a50*/  BSSY.RECONVERGENT B2, `(.L_x_44) ;  /* 0x0000019000027945 */ /* 0x000fe20003800200 */
[----:B--2---:R-:W-:-:S13]  /*15a60*/  ISETP.NE.AND P0, PT, R4, RZ, PT ;  /* 0x000000ff0400720c */ /* 0x004fda0003f05270 */
[----:B------:R-:W-:Y:S05]  /*15a70*/  @!P0 BRA `(.L_x_45) ;  /* 0x0000000000588947 */ /* 0x000fea0003800000 */
[C---:B------:R-:W-:Y:S02]  /*15a80*/  LOP3.LUT R5, R0.reuse, 0xffff, RZ, 0xc0, !PT ;  /* 0x0000ffff00057812 */ /* 0x040fe400078ec0ff */
[----:B------:R-:W-:Y:S02]  /*15a90*/  LOP3.LUT R4, R0, 0x54, RZ, 0xc0, !PT ;  /* 0x0000005400047812 */ /* 0x000fe400078ec0ff */
[----:B------:R-:W-:-:S04]  /*15aa0*/  SHF.R.U32.HI R5, RZ, 0x1, R5 ;  /* 0x00000001ff057819 */ /* 0x000fc80000011605 */
[----:B------:R-:W-:-:S05]  /*15ab0*/  LOP3.LUT R5, R5, 0x54, RZ, 0xc0, !PT ;  /* 0x0000005405057812 */ /* 0x000fca00078ec0ff */
[----:B------:R-:W-:-:S05]  /*15ac0*/  IMAD.IADD R4, R4, 0x1, R5 ;  /* 0x0000000104047824 */ /* 0x000fca00078e0205 */
[----:B------:R-:W-:Y:S02]  /*15ad0*/  LOP3.LUT R5, R4, 0x30, RZ, 0xc0, !PT ;  /* 0x0000003004057812 */ /* 0x000fe400078ec0ff */
[----:B------:R-:W-:-:S05]  /*15ae0*/  SHF.R.U32.HI R4, RZ, 0x2, R4 ;  /* 0x00000002ff047819 */ /* 0x000fca0000011604 */
[----:B------:R-:W-:Y:S01]  /*15af0*/  IMAD.IADD R5, R5, 0x1, R4 ;  /* 0x0000000105057824 */ /* 0x000fe200078e0204 */
[----:B------:R-:W-:-:S04]  /*15b00*/  LOP3.LUT R4, R4, 0x3, RZ, 0xc0, !PT ;  /* 0x0000000304047812 */ /* 0x000fc800078ec0ff */
[----:B------:R-:W-:Y:S02]  /*15b10*/  LEA.HI R4, R5, R4, RZ, 0x1c ;  /* 0x0000000405047211 */ /* 0x000fe400078fe0ff */
[----:B------:R-:W-:Y:S02]  /*15b20*/  SHF.R.U32.HI R5, RZ, 0x6, R0 ;  /* 0x00000006ff057819 */ /* 0x000fe40000011600 */
[----:B------:R-:W-:-:S05]  /*15b30*/  LOP3.LUT R4, R4, 0xffff, RZ, 0xc0, !PT ;  /* 0x0000ffff04047812 */ /* 0x000fca00078ec0ff */
[----:B------:R-:W-:-:S04]  /*15b40*/  IMAD R4, R4, 0x20, R3 ;  /* 0x0000002004047824 */ /* 0x000fc800078e0203 */
[----:B------:R-:W-:-:S05]  /*15b50*/  IMAD R7, R5, 0x8, R4 ;  /* 0x0000000805077824 */ /* 0x000fca00078e0204 */
[----:B------:R-:W2:Y:S01]  /*15b60*/  LDL.64 R4, [R7+0x120] ;  /* 0x0001200007047983 */ /* 0x000ea20000100a00 */
[----:B------:R-:W-:Y:S01]  /*15b70*/  IMAD.MOV.U32 R11, RZ, RZ, 0x1 ;  /* 0x00000001ff0b7424 */ /* 0x000fe200078e00ff */
[----:B------:R-:W-:-:S04]  /*15b80*/  LOP3.LUT R6, R0, 0x3c, RZ, 0xc0, !PT ;  /* 0x0000003c00067812 */ /* 0x000fc800078ec0ff */
[CC--:B------:R-:W-:Y:S02]  /*15b90*/  SHF.L.U32 R9, R11.reuse, R6.reuse, RZ ;  /* 0x000000060b097219 */ /* 0x0c0fe400000006ff */
[----:B------:R-:W-:Y:S02]  /*15ba0*/  SHF.L.U64.HI R11, R11, R6, RZ ;  /* 0x000000060b0b7219 */ /* 0x000fe400000102ff */
[----:B--2---:R-:W-:Y:S02]  /*15bb0*/  LOP3.LUT R4, R4, R9, RZ, 0xfc, !PT ;  /* 0x0000000904047212 */ /* 0x004fe400078efcff */
[----:B------:R-:W-:-:S05]  /*15bc0*/  LOP3.LUT R5, R5, R11, RZ, 0xfc, !PT ;  /* 0x0000000b05057212 */ /* 0x000fca00078efcff */
[----:B------:R0:W-:Y:S02]  /*15bd0*/  STL.64 [R7+0x120], R4 ;  /* 0x0001200407007387 */ /* 0x0001e40000100a00 */
.L_x_45:
[----:B------:R-:W-:Y:S05]  /*15be0*/  BSYNC.RECONVERGENT B2 ;  /* 0x0000000000027941 */ /* 0x000fea0003800200 */
.L_x_44:
[----:B0-----:R-:W2:Y:S01]  /*15bf0*/  LDL.U8 R4, [R8+0x101] ;  /* 0x0001010008047983 */ /* 0x001ea20000100000 */
[----:B------:R-:W-:Y:S01]  /*15c00*/  BSSY.RECONVERGENT B2, `(.L_x_46) ;  /* 0x000001b000027945 */ /* 0x000fe20003800200 */
[----:B--2---:R-:W-:-:S13]  /*15c10*/  ISETP.NE.AND P0, PT, R4, RZ, PT ;  /* 0x000000ff0400720c */ /* 0x004fda0003f05270 */
[----:B------:R-:W-:Y:S05]  /*15c20*/  @!P0 BRA `(.L_x_47) ;  /* 0x0000000000608947 */ /* 0x000fea0003800000 */
[----:B------:R-:W-:Y:S01]  /*15c30*/  VIADD R6, R0, 0x1 ;  /* 0x0000000100067836 */ /* 0x000fe20000000000 */
[----:B------:R-:W-:-:S04]  /*15c40*/  SHF.R.U32.HI R7, RZ, 0x6, R0 ;  /* 0x00000006ff077819 */ /* 0x000fc80000011600 */
[C---:B------:R-:W-:Y:S02]  /*15c50*/  LOP3.LUT R5, R6.reuse, 0xffff, RZ, 0xc0, !PT ;  /* 0x0000ffff06057812 */ /* 0x040fe400078ec0ff */
[----:B------:R-:W-:Y:S02]  /*15c60*/  LOP3.LUT R4, R6, 0x55, RZ, 0xc0, !PT ;  /* 0x0000005506047812 */ /* 0x000fe400078ec0ff */
[----:B------:R-:W-:-:S04]  /*15c70*/  SHF.R.U32.HI R5, RZ, 0x1, R5 ;  /* 0x00000001ff057819 */ /* 0x000fc80000011605 */
[----:B------:R-:W-:-:S05]  /*15c80*/  LOP3.LUT R5, R5, 0x54, RZ, 0xc0, !PT ;  /* 0x0000005405057812 */ /* 0x000fca00078ec0ff */
[----:B------:R-:W-:-:S05]  /*15c90*/  IMAD.IADD R4, R4, 0x1, R5 ;  /* 0x0000000104047824 */ /* 0x000fca00078e0205 */
[----:B------:R-:W-:Y:S02]  /*15ca0*/  SHF.R.U32.HI R5, RZ, 0x2, R4 ;  /* 0x00000002ff057819 */ /* 0x000fe40000011604 */
[----:B------:R-:W-:Y:S02]  /*15cb0*/  LOP3.LUT R4, R4, 0x31, RZ, 0xc0, !PT ;  /* 0x0000003104047812 */ /* 0x000fe400078ec0ff */
[----:B------:R-:W-:-:S05]  /*15cc0*/  LOP3.LUT R5, R5, 0x33, RZ, 0xc0, !PT ;  /* 0x0000003305057812 */ /* 0x000fca00078ec0ff */
[----:B------:R-:W-:-:S05]  /*15cd0*/  IMAD.IADD R4, R4, 0x1, R5 ;  /* 0x0000000104047824 */ /* 0x000fca00078e0205 */
[----:B------:R-:W-:-:S04]  /*15ce0*/  LOP3.LUT R5, R4, 0x7, RZ, 0xc0, !PT ;  /* 0x0000000704057812 */ /* 0x000fc800078ec0ff */
[----:B------:R-:W-:-:S04]  /*15cf0*/  LEA.HI R5, R4, R5, RZ, 0x1c ;  /* 0x0000000504057211 */ /* 0x000fc800078fe0ff */
        /* <DEDUP_REMOVED lines=11> */
.L_x_47:
[----:B------:R-:W-:Y:S05]  /*15db0*/  BSYNC.RECONVERGENT B2 ;  /* 0x0000000000027941 */ /* 0x000fea0003800200 */
.L_x_46:
        /* <DEDUP_REMOVED lines=28> */
.L_x_49:
[----:B------:R-:W-:Y:S05]  /*15f80*/  BSYNC.RECONVERGENT B2 ;  /* 0x0000000000027941 */ /* 0x000fea0003800200 */
.L_x_48:
        /* <DEDUP_REMOVED lines=28> */
.L_x_51:
[----:B------:R-:W-:Y:S05]  /*16150*/  BSYNC.RECONVERGENT B2 ;  /* 0x0000000000027941 */ /* 0x000fea0003800200 */
.L_x_50:
[----:B------:R-:W-:-:S05]  /*16160*/  VIADD R0, R0, 0x4 ;  /* 0x0000000400007836 */ /* 0x000fca0000000000 */
[----:B------:R-:W-:-:S13]  /*16170*/  ISETP.NE.AND P0, PT, R0, 0x100, PT ;  /* 0x000001000000780c */ /* 0x000fda0003f05270 */
[----:B------:R-:W-:Y:S05]  /*16180*/  @P0 BRA `(.L_x_52) ;  /* 0xfffffff800280947 */ /* 0x000fea000383ffff */
[----:B------:R-:W-:-:S07]  /*16190*/  IMAD.MOV.U32 R0, RZ, RZ, RZ ;  /* 0x000000ffff007224 */ /* 0x000fce00078e00ff */
.L_x_61:
        /* <DEDUP_REMOVED lines=27> */
.L_x_54:
[----:B------:R-:W-:Y:S05]  /*16350*/  BSYNC.RECONVERGENT B2 ;  /* 0x0000000000027941 */ /* 0x000fea0003800200 */
.L_x_53:
        /* <DEDUP_REMOVED lines=28> */
.L_x_56:
[----:B------:R-:W-:Y:S05]  /*16520*/  BSYNC.RECONVERGENT B2 ;  /* 0x0000000000027941 */ /* 0x000fea0003800200 */
.L_x_55:
        /* <DEDUP_REMOVED lines=28> */
.L_x_58:
[----:B------:R-:W-:Y:S05]  /*166f0*/  BSYNC.RECONVERGENT B2 ;  /* 0x0000000000027941 */ /* 0x000fea0003800200 */
.L_x_57:
        /* <DEDUP_REMOVED lines=28> */
.L_x_60:
[----:B------:R-:W-:Y:S05]  /*168c0*/  BSYNC.RECONVERGENT B2 ;  /* 0x0000000000027941 */ /* 0x000fea0003800200 */
.L_x_59:
[----:B------:R-:W-:-:S05]  /*168d0*/  VIADD R0, R0, 0x4 ;  /* 0x0000000400007836 */ /* 0x000fca0000000000 */
[----:B------:R-:W-:-:S13]  /*168e0*/  ISETP.NE.AND P0, PT, R0, 0x100, PT ;  /* 0x000001000000780c */ /* 0x000fda0003f05270 */
[----:B------:R-:W-:Y:S05]  /*168f0*/  @P0 BRA `(.L_x_61) ;  /* 0xfffffff800280947 */ /* 0x000fea000383ffff */
[----:B------:R-:W-:-:S07]  /*16900*/  IMAD.MOV.U32 R0, RZ, RZ, RZ ;  /* 0x000000ffff007224 */ /* 0x000fce00078e00ff */
.L_x_70:
        /* <DEDUP_REMOVED lines=27> */
.L_x_63:
[----:B------:R-:W-:Y:S05]  /*16ac0*/  BSYNC.RECONVERGENT B2 ;  /* 0x0000000000027941 */ /* 0x000fea0003800200 */
.L_x_62:
        /* <DEDUP_REMOVED lines=28> */
.L_x_65:
[----:B------:R-:W-:Y:S05]  /*16c90*/  BSYNC.RECONVERGENT B2 ;  /* 0x0000000000027941 */ /* 0x000fea0003800200 */
.L_x_64:
        /* <DEDUP_REMOVED lines=28> */
.L_x_67:
[----:B------:R-:W-:Y:S05]  /*16e60*/  BSYNC.RECONVERGENT B2 ;  /* 0x0000000000027941 */ /* 0x000fea0003800200 */
.L_x_66:
        /* <DEDUP_REMOVED lines=28> */
.L_x_69:
[----:B------:R-:W-:Y:S05]  /*17030*/  BSYNC.RECONVERGENT B2 ;  /* 0x0000000000027941 */ /* 0x000fea0003800200 */
.L_x_68:
[----:B------:R-:W-:-:S05]  /*17040*/  VIADD R0, R0, 0x4 ;  /* 0x0000000400007836 */ /* 0x000fca0000000000 */
[----:B------:R-:W-:-:S13]  /*17050*/  ISETP.NE.AND P0, PT, R0, 0x100, PT ;  /* 0x000001000000780c */ /* 0x000fda0003f05270 */
[----:B------:R-:W-:Y:S05]  /*17060*/  @P0 BRA `(.L_x_70) ;  /* 0xfffffff800280947 */ /* 0x000fea000383ffff */
[----:B------:R-:W-:-:S07]  /*17070*/  IMAD.MOV.U32 R0, RZ, RZ, RZ ;  /* 0x000000ffff007224 */ /* 0x000fce00078e00ff */
.L_x_79:
        /* <DEDUP_REMOVED lines=27> */
.L_x_72:
[----:B------:R-:W-:Y:S05]  /*17230*/  BSYNC.RECONVERGENT B2 ;  /* 0x0000000000027941 */ /* 0x000fea0003800200 */
.L_x_71:
        /* <DEDUP_REMOVED lines=28> */
.L_x_74:
[----:B------:R-:W-:Y:S05]  /*17400*/  BSYNC.RECONVERGENT B2 ;  /* 0x0000000000027941 */ /* 0x000fea0003800200 */
.L_x_73:
        /* <DEDUP_REMOVED lines=28> */
.L_x_76:
[----:B------:R-:W-:Y:S05]  /*175d0*/  BSYNC.RECONVERGENT B2 ;  /* 0x0000000000027941 */ /* 0x000fea0003800200 */
.L_x_75:
        /* <DEDUP_REMOVED lines=28> */
.L_x_78:
[----:B------:R-:W-:Y:S05]  /*177a0*/  BSYNC.RECONVERGENT B2 ;  /* 0x0000000000027941 */ /* 0x000fea0003800200 */
.L_x_77:
[----:B------:R-:W-:-:S05]  /*177b0*/  VIADD R0, R0, 0x4 ;  /* 0x0000000400007836 */ /* 0x000fca0000000000 */
[----:B------:R-:W-:-:S13]  /*177c0*/  ISETP.NE.AND P0, PT, R0, 0x100, PT ;  /* 0x000001000000780c */ /* 0x000fda0003f05270 */
[----:B------:R-:W-:Y:S05]  /*177d0*/  @P0 BRA `(.L_x_79) ;  /* 0xfffffff800280947 */ /* 0x000fea000383ffff */
[----:B------:R-:W-:-:S07]  /*177e0*/  IMAD.MOV.U32 R0, RZ, RZ, RZ ;  /* 0x000000ffff007224 */ /* 0x000fce00078e00ff */
.L_x_88:
        /* <DEDUP_REMOVED lines=27> */
.L_x_81:
[----:B------:R-:W-:Y:S05]  /*179a0*/  BSYNC.RECONVERGENT B2 ;  /* 0x0000000000027941 */ /* 0x000fea0003800200 */
.L_x_80:
        /* <DEDUP_REMOVED lines=28> */
.L_x_83:
[----:B------:R-:W-:Y:S05]  /*17b70*/  BSYNC.RECONVERGENT B2 ;  /* 0x0000000000027941 */ /* 0x000fea0003800200 */
.L_x_82:
        /* <DEDUP_REMOVED lines=28> */
.L_x_85:
[----:B------:R-:W-:Y:S05]  /*17d40*/  BSYNC.RECONVERGENT B2 ;  /* 0x0000000000027941 */ /* 0x000fea0003800200 */
.L_x_84:
        /* <DEDUP_REMOVED lines=28> */
.L_x_87:
[----:B------:R-:W-:Y:S05]  /*17f10*/  BSYNC.RECONVERGENT B2 ;  /* 0x0000000000027941 */ /* 0x000fea0003800200 */
.L_x_86:
[----:B------:R-:W-:-:S05]  /*17f20*/  VIADD R0, R0, 0x4 ;  /* 0x0000000400007836 */ /* 0x000fca0000000000 */
[----:B------:R-:W-:-:S13]  /*17f30*/  ISETP.NE.AND P0, PT, R0, 0x100, PT ;  /* 0x000001000000780c */ /* 0x000fda0003f05270 */
[----:B------:R-:W-:Y:S05]  /*17f40*/  @P0 BRA `(.L_x_88) ;  /* 0xfffffff800280947 */ /* 0x000fea000383ffff */
[----:B------:R-:W-:-:S07]  /*17f50*/  IMAD.MOV.U32 R0, RZ, RZ, RZ ;  /* 0x000000ffff007224 */ /* 0x000fce00078e00ff */
.L_x_97:
        /* <DEDUP_REMOVED lines=27> */
.L_x_90:
[----:B------:R-:W-:Y:S05]  /*18110*/  BSYNC.RECONVERGENT B2 ;  /* 0x0000000000027941 */ /* 0x000fea0003800200 */
.L_x_89:
        /* <DEDUP_REMOVED lines=28> */
.L_x_92:
[----:B------:R-:W-:Y:S05]  /*182e0*/  BSYNC.RECONVERGENT B2 ;  /* 0x0000000000027941 */ /* 0x000fea0003800200 */
.L_x_91:
        /* <DEDUP_REMOVED lines=28> */
.L_x_94:
[----:B------:R-:W-:Y:S05]  /*184b0*/  BSYNC.RECONVERGENT B2 ;  /* 0x0000000000027941 */ /* 0x000fea0003800200 */
.L_x_93:
        /* <DEDUP_REMOVED lines=28> */
.L_x_96:
[----:B------:R-:W-:Y:S05]  /*18680*/  BSYNC.RECONVERGENT B2 ;  /* 0x0000000000027941 */ /* 0x000fea0003800200 */
.L_x_95:
[----:B------:R-:W-:-:S05]  /*18690*/  VIADD R0, R0, 0x4 ;  /* 0x0000000400007836 */ /* 0x000fca0000000000 */
[----:B------:R-:W-:-:S13]  /*186a0*/  ISETP.NE.AND P0, PT, R0, 0x100, PT ;  /* 0x000001000000780c */ /* 0x000fda0003f05270 */
[----:B------:R-:W-:Y:S05]  /*186b0*/  @P0 BRA `(.L_x_97) ;  /* 0xfffffff800280947 */ /* 0x000fea000383ffff */
[----:B------:R-:W-:-:S07]  /*186c0*/  IMAD.MOV.U32 R0, RZ, RZ, RZ ;  /* 0x000000ffff007224 */ /* 0x000fce00078e00ff */
.L_x_106:
        /* <DEDUP_REMOVED lines=27> */
.L_x_99:
[----:B------:R-:W-:Y:S05]  /*18880*/  BSYNC.RECONVERGENT B2 ;  /* 0x0000000000027941 */ /* 0x000fea0003800200 */
.L_x_98:
        /* <DEDUP_REMOVED lines=28> */
.L_x_101:
[----:B------:R-:W-:Y:S05]  /*18a50*/  BSYNC.RECONVERGENT B2 ;  /* 0x0000000000027941 */ /* 0x000fea0003800200 */
.L_x_100:
        /* <DEDUP_REMOVED lines=28> */
.L_x_103:
[----:B------:R-:W-:Y:S05]  /*18c20*/  BSYNC.RECONVERGENT B2 ;  /* 0x0000000000027941 */ /* 0x000fea0003800200 */
.L_x_102:
        /* <DEDUP_REMOVED lines=28> */
.L_x_105:
[----:B------:R-:W-:Y:S05]  /*18df0*/  BSYNC.RECONVERGENT B2 ;  /* 0x0000000000027941 */ /* 0x000fea0003800200 */
.L_x_104:
[----:B------:R-:W-:-:S05]  /*18e00*/  VIADD R0, R0, 0x4 ;  /* 0x0000000400007836 */ /* 0x000fca0000000000 */
[----:B------:R-:W-:-:S13]  /*18e10*/  ISETP.NE.AND P0, PT, R0, 0x100, PT ;  /* 0x000001000000780c */ /* 0x000fda0003f05270 */
[----:B------:R-:W-:Y:S05]  /*18e20*/  @P0 BRA `(.L_x_106) ;  /* 0xfffffff800280947 */ /* 0x000fea000383ffff */
[----:B------:R-:W2:Y:S04]  /*18e30*/  LDL.128 R16, [R1+0x940] ;  /* 0x0009400001107983 */ /* 0x000ea80000100c00 */
[----:B------:R-:W3:Y:S04]  /*18e40*/  LDL.128 R12, [R1+0x950] ;  /* 0x00095000010c7983 */ /* 0x000ee80000100c00 */
[----:B------:R-:W4:Y:S04]  /*18e50*/  LDL.128 R8, [R1+0x960] ;  /* 0x0009600001087983 */ /* 0x000f280000100c00 */
[----:B0-----:R-:W4:Y:S04]  /*18e60*/  LDL.128 R4, [R1+0x970] ;  /* 0x0009700001047983 */ /* 0x001f280000100c00 */
        /* <DEDUP_REMOVED lines=43> */
[----:B------:R0:W5:Y:S04]  /*19120*/  LDL.128 R184, [R1+0xde0] ;  /* 0x000de00001b87983 */ /* 0x0001680000100c00 */
        /* <DEDUP_REMOVED lines=14> */
[----:B--2---:R1:W-:Y:S04]  /*19210*/  STL.128 [R1+0x1640], R16 ;  /* 0x0016401001007387 */ /* 0x0043e80000100c00 */
[----:B---3--:R2:W-:Y:S04]  /*19220*/  STL.128 [R1+0x1630], R12 ;  /* 0x0016300c01007387 */ /* 0x0085e80000100c00 */
[----:B----4-:R3:W-:Y:S04]  /*19230*/  STL.128 [R1+0x1620], R8 ;  /* 0x0016200801007387 */ /* 0x0107e80000100c00 */
[----:B------:R4:W-:Y:S04]  /*19240*/  STL.128 [R1+0x1610], R4 ;  /* 0x0016100401007387 */ /* 0x0009e80000100c00 */
[----:B-1----:R-:W4:Y:S04]  /*19250*/  LDL.128 R16, [R1+0xb50] ;  /* 0x000b500001107983 */ /* 0x002f280000100c00 */
[----:B--2---:R-:W2:Y:S04]  /*19260*/  LDL.128 R12, [R1+0xb80] ;  /* 0x000b8000010c7983 */ /* 0x004ea80000100c00 */
[----:B---3--:R-:W3:Y:S04]  /*19270*/  LDL.128 R8, [R1+0xb90] ;  /* 0x000b900001087983 */ /* 0x008ee80000100c00 */
[----:B----4-:R-:W4:Y:S04]  /*19280*/  LDL.128 R4, [R1+0xba0] ;  /* 0x000ba00001047983 */ /* 0x010f280000100c00 */
[----:B------:R1:W-:Y:S04]  /*19290*/  STL.128 [R1+0x1600], R124 ;  /* 0x0016007c01007387 */ /* 0x0003e80000100c00 */
        /* <DEDUP_REMOVED lines=26> */
[----:B-1----:R-:W4:Y:S04]  /*19440*/  LDL.128 R124, [R1+0xbb0] ;  /* 0x000bb000017c7983 */ /* 0x002f280000100c00 */
        /* <DEDUP_REMOVED lines=26> */
[----:B------:R0:W-:Y:S04]  /*195f0*/  STL.128 [R1+0x1450], R16 ;  /* 0x0014501001007387 */ /* 0x0001e80000100c00 */
[----:B--2---:R1:W-:Y:S04]  /*19600*/  STL.128 [R1+0x1440], R12 ;  /* 0x0014400c01007387 */ /* 0x0043e80000100c00 */
[----:B---3--:R2:W-:Y:S04]  /*19610*/  STL.128 [R1+0x1430], R8 ;  /* 0x0014300801007387 */ /* 0x0085e80000100c00 */
[----:B----4-:R3:W-:Y:S04]  /*19620*/  STL.128 [R1+0x1420], R4 ;  /* 0x0014200401007387 */ /* 0x0107e80000100c00 */
[----:B0-----:R-:W4:Y:S04]  /*19630*/  LDL.128 R16, [R1+0xd80] ;  /* 0x000d800001107983 */ /* 0x001f280000100c00 */
[----:B-1----:R-:W4:Y:S04]  /*19640*/  LDL.128 R12, [R1+0xd90] ;  /* 0x000d9000010c7983 */ /* 0x002f280000100c00 */
[----:B--2---:R-:W2:Y:S04]  /*19650*/  LDL.128 R8, [R1+0xdc0] ;  /* 0x000dc00001087983 */ /* 0x004ea80000100c00 */
[----:B---3--:R-:W3:Y:S04]  /*19660*/  LDL.128 R4, [R1+0xdd0] ;  /* 0x000dd00001047983 */ /* 0x008ee80000100c00 */
        /* <DEDUP_REMOVED lines=27> */
[----:B0-----:R0:W5:Y:S04]  /*19820*/  LDL.128 R124, [R1+0xef0] ;  /* 0x000ef000017c7983 */ /* 0x0011680000100c00 */
[----:B-1----:R0:W5:Y:S04]  /*19830*/  LDL.128 R120, [R1+0xf00] ;  /* 0x000f000001787983 */ /* 0x0021680000100c00 */
        /* <DEDUP_REMOVED lines=19> */
[----:B----4-:R1:W-:Y:S04]  /*19970*/  STL.128 [R1+0x1260], R16 ;  /* 0x0012601001007387 */ /* 0x0103e80000100c00 */
[----:B------:R4:W-:Y:S04]  /*19980*/  STL.128 [R1+0x1250], R12 ;  /* 0x0012500c01007387 */ /* 0x0009e80000100c00 */
[----:B--2---:R2:W-:Y:S04]  /*19990*/  STL.128 [R1+0x1240], R8 ;  /* 0x0012400801007387 */ /* 0x0045e80000100c00 */
[----:B---3--:R3:W-:Y:S04]  /*199a0*/  STL.128 [R1+0x1230], R4 ;  /* 0x0012300401007387 */ /* 0x0087e80000100c00 */
[----:B------:R0:W5:Y:S04]  /*199b0*/  LDL.128 R40, [R1+0x1060] ;  /* 0x0010600001287983 */ /* 0x0001680000100c00 */
[----:B------:R0:W5:Y:S04]  /*199c0*/  LDL.128 R36, [R1+0x1070] ;  /* 0x0010700001247983 */ /* 0x0001680000100c00 */
[----:B------:R0:W5:Y:S04]  /*199d0*/  LDL.128 R32, [R1+0x1080] ;  /* 0x0010800001207983 */ /* 0x0001680000100c00 */
[----:B------:R0:W5:Y:S04]  /*199e0*/  LDL.128 R28, [R1+0x1090] ;  /* 0x00109000011c7983 */ /* 0x0001680000100c00 */
[----:B------:R0:W5:Y:S04]  /*199f0*/  LDL.128 R24, [R1+0x10a0] ;  /* 0x0010a00001187983 */ /* 0x0001680000100c00 */
[----:B------:R0:W5:Y:S04]  /*19a00*/  LDL.128 R20, [R1+0x10b0] ;  /* 0x0010b00001147983 */ /* 0x0001680000100c00 */
[----:B-1----:R0:W5:Y:S04]  /*19a10*/  LDL.128 R16, [R1+0x10c0] ;  /* 0x0010c00001107983 */ /* 0x0021680000100c00 */
[----:B----4-:R0:W5:Y:S04]  /*19a20*/  LDL.128 R12, [R1+0x10d0] ;  /* 0x0010d000010c7983 */ /* 0x0101680000100c00 */
[----:B--2---:R0:W5:Y:S04]  /*19a30*/  LDL.128 R8, [R1+0x10e0] ;  /* 0x0010e00001087983 */ /* 0x0041680000100c00 */
[----:B---3--:R0:W5:Y:S04]  /*19a40*/  LDL.128 R4, [R1+0x10f0] ;  /* 0x0010f00001047983 */ /* 0x0081680000100c00 */
[----:B------:R1:W-:Y:S04]  /*19a50*/  STL.128 [R1+0x1740], R188 ;  /* 0x001740bc01007387 */ /* 0x0003e80000100c00 */
[----:B------:R0:W-:Y:S04]  /*19a60*/  STL.128 [R1+0x1650], R192 ;  /* 0x001650c001007387 */ /* 0x0001e80000100c00 */
[----:B------:R0:W-:Y:S01]  /*19a70*/  STL.128 [R1+0x1660], R196 ;  /* 0x001660c401007387 */ /* 0x0001e20000100c00 */
[----:B-1----:R-:W-:-:S03]  /*19a80*/  IMAD.MOV.U32 R188, RZ, RZ, 0x8 ;  /* 0x00000008ffbc7424 */ /* 0x002fc600078e00ff */
[----:B------:R0:W-:Y:S04]  /*19a90*/  STL.128 [R1+0x1670], R200 ;  /* 0x001670c801007387 */ /* 0x0001e80000100c00 */
[----:B------:R0:W-:Y:S04]  /*19aa0*/  STL [R1+0x1750], R188 ;  /* 0x001750bc01007387 */ /* 0x0001e80000100800 */
        /* <DEDUP_REMOVED lines=11> */
[----:B------:R0:W-:Y:S01]  /*19b60*/  STL.128 [R1+0x1720], R244 ;  /* 0x001720f401007387 */ /* 0x0001e20000100c00 */
[----:B------:R-:W-:-:S07]  /*19b70*/  IMAD.MOV.U32 R0, RZ, RZ, 0x1 ;  /* 0x00000001ff007424 */ /* 0x000fce00078e00ff */
.L_x_117:
[C---:B0-----:R-:W-:Y:S02]  /*19b80*/  LOP3.LUT R188, R0.reuse, 0x1, RZ, 0xc0, !PT ;  /* 0x0000000100bc7812 */ /* 0x041fe400078ec0ff */
[----:B------:R-:W-:Y:S02]  /*19b90*/  CS2R R190, SRZ ;  /* 0x0000000000be7805 */ /* 0x000fe4000001ff00 */
[----:B------:R-:W-:Y:S02]  /*19ba0*/  LOP3.LUT P1, RZ, R0, 0x2, RZ, 0xc0, !PT ;  /* 0x0000000200ff7812 */ /* 0x000fe4000782c0ff */
[----:B------:R-:W-:Y:S02]  /*19bb0*/  CS2R R192, SRZ ;  /* 0x0000000000c07805 */ /* 0x000fe4000001ff00 */
[----:B------:R-:W-:Y:S02]  /*19bc0*/  ISETP.NE.U32.AND P6, PT, R188, 0x1, PT ;  /* 0x00000001bc00780c */ /* 0x000fe40003fc5070 */
[----:B------:R-:W-:-:S02]  /*19bd0*/  CS2R R194, SRZ ;  /* 0x0000000000c27805 */ /* 0x000fc4000001ff00 */
[----:B------:R-:W-:Y:S02]  /*19be0*/  P2R R188, PR, RZ, 0x2 ;  /* 0x00000002ffbc7803 */ /* 0x000fe40000000000 */
[----:B------:R-:W-:Y:S02]  /*19bf0*/  CS2R R196, SRZ ;  /* 0x0000000000c47805 */ /* 0x000fe4000001ff00 */
[C---:B------:R-:W-:Y:S02]  /*19c00*/  LOP3.LUT P0, RZ, R0.reuse, 0x4, RZ, 0xc0, !PT ;  /* 0x0000000400ff7812 */ /* 0x040fe4000780c0ff */
[----:B------:R-:W-:Y:S02]  /*19c10*/  CS2R R198, SRZ ;  /* 0x0000000000c67805 */ /* 0x000fe4000001ff00 */
[C---:B------:R-:W-:Y:S01]  /*19c20*/  LOP3.LUT P1, RZ, R0.reuse, 0x8, RZ, 0xc0, !PT ;  /* 0x0000000800ff7812 */ /* 0x040fe2000782c0ff */
[----:B------:R0:W-:Y:S01]  /*19c30*/  STL [R1+0x1758], R188 ;  /* 0x001758bc01007387 */ /* 0x0001e20000100800 */
[----:B------:R-:W-:-:S02]  /*19c40*/  LOP3.LUT P2, RZ, R0, 0x10, RZ, 0xc0, !PT ;  /* 0x0000001000ff7812 */ /* 0x000fc4000784c0ff */
[----:B------:R-:W-:Y:S02]  /*19c50*/  CS2R R200, SRZ ;  /* 0x0000000000c87805 */ /* 0x000fe4000001ff00 */
[C---:B------:R-:W-:Y:S02]  /*19c60*/  LOP3.LUT P3, RZ, R0.reuse, 0x20, RZ, 0xc0, !PT ;  /* 0x0000002000ff7812 */ /* 0x040fe4000786c0ff */
[----:B------:R-:W-:Y:S02]  /*19c70*/  CS2R R202, SRZ ;  /* 0x0000000000ca7805 */ /* 0x000fe4000001ff00 */
[----:B------:R-:W-:Y:S02]  /*19c80*/  LOP3.LUT P4, RZ, R0, 0x40, RZ, 0xc0, !PT ;  /* 0x0000004000ff7812 */ /* 0x000fe4000788c0ff */
[----:B------:R-:W-:Y:S02]  /*19c90*/  CS2R R204, SRZ ;  /* 0x0000000000cc7805 */ /* 0x000fe4000001ff00 */
[----:B------:R-:W-:-:S02]  /*19ca0*/  CS2R R206, SRZ ;  /* 0x0000000000ce7805 */ /* 0x000fc4000001ff00 */
[----:B------:R-:W-:Y:S02]  /*19cb0*/  CS2R R208, SRZ ;  /* 0x0000000000d07805 */ /* 0x000fe4000001ff00 */
[----:B------:R-:W-:Y:S02]  /*19cc0*/  CS2R R210, SRZ ;  /* 0x0000000000d27805 */ /* 0x000fe4000001ff00 */
[----:B0-2---:R-:W-:Y:S02]  /*19cd0*/  CS2R R188, SRZ ;  /* 0x0000000000bc7805 */ /* 0x005fe4000001ff00 */
[----:B------:R-:W-:Y:S02]  /*19ce0*/  CS2R R212, SRZ ;  /* 0x0000000000d47805 */ /* 0x000fe4000001ff00 */
[----:B------:R-:W-:Y:S02]  /*19cf0*/  CS2R R214, SRZ ;  /* 0x0000000000d67805 */ /* 0x000fe4000001ff00 */
[----:B------:R-:W-:-:S02]  /*19d00*/  CS2R R216, SRZ ;  /* 0x0000000000d87805 */ /* 0x000fc4000001ff00 */
[----:B------:R-:W-:Y:S02]  /*19d10*/  CS2R R218, SRZ ;  /* 0x0000000000da7805 */ /* 0x000fe4000001ff00 */
[----:B------:R-:W-:Y:S02]  /*19d20*/  CS2R R220, SRZ ;  /* 0x0000000000dc7805 */ /* 0x000fe4000001ff00 */
[----:B------:R-:W-:Y:S02]  /*19d30*/  CS2R R222, SRZ ;  /* 0x0000000000de7805 */ /* 0x000fe4000001ff00 */
        /* <DEDUP_REMOVED lines=14> */
[----:B------:R-:W-:Y:S01]  /*19e20*/  LOP3.LUT P5, RZ, R0, 0x80, RZ, 0xc0, !PT ;  /* 0x0000008000ff7812 */ /* 0x000fe200078ac0ff */
[----:B-1--4-:R-:W-:-:S12]  /*19e30*/  @P6 BRA `(.L_x_107) ;  /* 0x0000000400006947 */ /* 0x012fd80003800000 */
[----:B------:R0:W5:Y:S04]  /*19e40*/  LDL R188, [R1+0x1658] ;  /* 0x0016580001bc7983 */ /* 0x0001680000100800 */
        /* <DEDUP_REMOVED lines=62> */
[----:B------:R0:W5:Y:S02]  /*1a230*/  LDL R251, [R1+0x1744] ;  /* 0x0017440001fb7983 */ /* 0x0001640000100800 */
.L_x_107:
[----:B------:R-:W2:Y:S02]  /*1a240*/  LDL.LU R3, [R1+0x1758] ;  /* 0x0017580001037983 */ /* 0x000ea40000300800 */
[----:B--2---:R-:W-:Y:S01]  /*1a250*/  ISETP.NE.AND P6, PT, R3, RZ, PT ;  /* 0x000000ff0300720c */ /* 0x004fe20003fc5270 */
[----:B------:R-:W-:-:S12]  /*1a260*/  VIADD R3, R1, 0x800 ;  /* 0x0000080001037836 */ /* 0x000fd80000000000 */
[----:B------:R-:W-:Y:S05]  /*1a270*/  @!P6 BRA `(.L_x_108) ;  /* 0x0000000400d0e947 */ /* 0x000fea0003800000 */
[----:B-----5:R1:W-:Y:S04]  /*1a280*/  STL.64 [R1+0x1810], R12 ;  /* 0x0018100c01007387 */ /* 0x0203e80000100a00 */
[----:B------:R2:W-:Y:S04]  /*1a290*/  STL.64 [R1+0x1808], R10 ;  /* 0x0018080a01007387 */ /* 0x0005e80000100a00 */
[----:B------:R3:W-:Y:S04]  /*1a2a0*/  STL.64 [R1+0x1830], R20 ;  /* 0x0018301401007387 */ /* 0x0007e80000100a00 */
[----:B-1----:R-:W4:Y:S04]  /*1a2b0*/  LDL.64 R12, [R1+0x1648] ;  /* 0x00164800010c7983 */ /* 0x002f280000100a00 */
[----:B--2---:R-:W2:Y:S04]  /*1a2c0*/  LDL.64 R10, [R1+0x1640] ;  /* 0x00164000010a7983 */ /* 0x004ea80000100a00 */
[----:B------:R1:W-:Y:S04]  /*1a2d0*/  STL.64 [R1+0x1828], R18 ;  /* 0x0018281201007387 */ /* 0x0003e80000100a00 */
[----:B------:R0:W-:Y:S04]  /*1a2e0*/  STL.64 [R1+0x1820], R16 ;  /* 0x0018201001007387 */ /* 0x0001e80000100a00 */
[----:B------:R0:W-:Y:S04]  /*1a2f0*/  STL.64 [R1+0x1818], R14 ;  /* 0x0018180e01007387 */ /* 0x0001e80000100a00 */
[----:B------:R0:W-:Y:S04]  /*1a300*/  STL.64 [R1+0x1800], R8 ;  /* 0x0018000801007387 */ /* 0x0001e80000100a00 */
[----:B------:R0:W-:Y:S04]  /*1a310*/  STL.64 [R1+0x17f8], R6 ;  /* 0x0017f80601007387 */ /* 0x0001e80000100a00 */
[----:B------:R0:W-:Y:S04]  /*1a320*/  STL.64 [R1+0x17f0], R4 ;  /* 0x0017f00401007387 */ /* 0x0001e80000100a00 */
[----:B------:R0:W-:Y:S04]  /*1a330*/  STL.64 [R1+0x17e8], R2 ;  /* 0x0017e80201007387 */ /* 0x0001e80000100a00 */
[----:B---3--:R-:W3:Y:S04]  /*1a340*/  LDL.64 R20, [R1+0x1628] ;  /* 0x0016280001147983 */ /* 0x008ee80000100a00 */
[----:B-1----:R-:W3:Y:S04]  /*1a350*/  LDL.64 R18, [R1+0x1620] ;  /* 0x0016200001127983 */ /* 0x002ee80000100a00 */
[----:B0-----:R-:W3:Y:S04]  /*1a360*/  LDL.64 R16, [R1+0x1638] ;  /* 0x0016380001107983 */ /* 0x001ee80000100a00 */
[----:B------:R-:W3:Y:S04]  /*1a370*/  LDL.64 R14, [R1+0x1630] ;  /* 0x00163000010e7983 */ /* 0x000ee80000100a00 */
[----:B------:R-:W3:Y:S04]  /*1a380*/  LDL.64 R8, [R1+0x1600] ;  /* 0x0016000001087983 */ /* 0x000ee80000100a00 */
[----:B------:R-:W3:Y:S04]  /*1a390*/  LDL.64 R6, [R1+0x1608] ;  /* 0x0016080001067983 */ /* 0x000ee80000100a00 */
[----:B------:R-:W3:Y:S04]  /*1a3a0*/  LDL.64 R4, [R1+0x15d0] ;  /* 0x0015d00001047983 */ /* 0x000ee80000100a00 */
[----:B------:R-:W3:Y:S01]  /*1a3b0*/  LDL.64 R2, [R1+0x15d8] ;  /* 0x0015d80001027983 */ /* 0x000ee20000100a00 */
[----:B----4-:R-:W-:-:S02]  /*1a3c0*/  LOP3.LUT R248, R248, R12, RZ, 0x3c, !PT ;  /* 0x0000000cf8f87212 */ /* 0x010fc400078e3cff */
[----:B------:R-:W-:Y:S02]  /*1a3d0*/  LOP3.LUT R249, R249, R13, RZ, 0x3c, !PT ;  /* 0x0000000df9f97212 */ /* 0x000fe400078e3cff */
[----:B--2---:R-:W-:Y:S01]  /*1a3e0*/  LOP3.LUT R250, R250, R10, RZ, 0x3c, !PT ;  /* 0x0000000afafa7212 */ /* 0x004fe200078e3cff */
[----:B------:R-:W2:Y:S01]  /*1a3f0*/  LDL.64 R12, [R1+0x1610] ;  /* 0x00161000010c7983 */ /* 0x000ea20000100a00 */
[----:B------:R-:W-:-:S03]  /*1a400*/  LOP3.LUT R251, R251, R11, RZ, 0x3c, !PT ;  /* 0x0000000bfbfb7212 */ /* 0x000fc600078e3cff */
[----:B------:R-:W4:Y:S01]  /*1a410*/  LDL.64 R10, [R1+0x1618] ;  /* 0x00161800010a7983 */ /* 0x000f220000100a00 */
[----:B---3--:R-:W-:Y:S02]  /*1a420*/  LOP3.LUT R240, R240, R20, RZ, 0x3c, !PT ;  /* 0x00000014f0f07212 */ /* 0x008fe400078e3cff */
[----:B------:R-:W-:Y:S02]  /*1a430*/  LOP3.LUT R241, R241, R21, RZ, 0x3c, !PT ;  /* 0x00000015f1f17212 */ /* 0x000fe400078e3cff */
[----:B------:R-:W-:Y:S01]  /*1a440*/  LOP3.LUT R242, R242, R18, RZ, 0x3c, !PT ;  /* 0x00000012f2f27212 */ /* 0x000fe200078e3cff */
[----:B------:R-:W3:Y:S01]  /*1a450*/  LDL.64 R20, [R1+0x15f0] ;  /* 0x0015f00001147983 */ /* 0x000ee20000100a00 */
[----:B------:R-:W-:Y:S02]  /*1a460*/  LOP3.LUT R243, R243, R19, RZ, 0x3c, !PT ;  /* 0x00000013f3f37212 */ /* 0x000fe400078e3cff */
[----:B------:R-:W-:Y:S01]  /*1a470*/  LOP3.LUT R244, R244, R16, RZ, 0x3c, !PT ;  /* 0x00000010f4f47212 */ /* 0x000fe200078e3cff */
[----:B------:R-:W3:Y:S01]  /*1a480*/  LDL.64 R18, [R1+0x15f8] ;  /* 0x0015f80001127983 */ /* 0x000ee20000100a00 */
[----:B------:R-:W-:-:S02]  /*1a490*/  LOP3.LUT R245, R245, R17, RZ, 0x3c, !PT ;  /* 0x00000011f5f57212 */ /* 0x000fc400078e3cff */
[----:B------:R-:W-:Y:S01]  /*1a4a0*/  LOP3.LUT R246, R246, R14, RZ, 0x3c, !PT ;  /* 0x0000000ef6f67212 */ /* 0x000fe200078e3cff */
[----:B------:R-:W3:Y:S01]  /*1a4b0*/  LDL.64 R16, [R1+0x15e0] ;  /* 0x0015e00001107983 */ /* 0x000ee20000100a00 */
        /* <DEDUP_REMOVED lines=12> */
[----:B------:R-:W-:-:S03]  /*1a580*/  LOP3.LUT R221, R221, R3, RZ, 0x3c, !PT ;  /* 0x00000003dddd7212 */ /* 0x000fc600078e3cff */
[----:B------:R-:W3:Y:S01]  /*1a590*/  LDL.64 R2, [R1+0x15a8] ;  /* 0x0015a80001027983 */ /* 0x000ee20000100a00 */
[----:B--2---:R-:W-:Y:S02]  /*1a5a0*/  LOP3.LUT R238, R238, R12, RZ, 0x3c, !PT ;  /* 0x0000000ceeee7212 */ /* 0x004fe400078e3cff */
[----:B------:R-:W-:Y:S02]  /*1a5b0*/  LOP3.LUT R239, R239, R13, RZ, 0x3c, !PT ;  /* 0x0000000defef7212 */ /* 0x000fe400078e3cff */
[----:B----4-:R-:W-:Y:S01]  /*1a5c0*/  LOP3.LUT R236, R236, R10, RZ, 0x3c, !PT ;  /* 0x0000000aecec7212 */ /* 0x010fe200078e3cff */
        /* <DEDUP_REMOVED lines=36> */
[----:B------:R1:W5:Y:S01]  /*1a810*/  LDL.LU.64 R20, [R1+0x1830] ;  /* 0x0018300001147983 */ /* 0x0003620000300a00 */
[----:B------:R-:W-:Y:S02]  /*1a820*/  LOP3.LUT R205, R205, R19, RZ, 0x3c, !PT ;  /* 0x00000013cdcd7212 */ /* 0x000fe400078e3cff */
[----:B------:R-:W-:Y:S01]  /*1a830*/  LOP3.LUT R202, R202, R16, RZ, 0x3c, !PT ;  /* 0x00000010caca7212 */ /* 0x000fe200078e3cff */
[----:B------:R1:W5:Y:S01]  /*1a840*/  LDL.LU.64 R18, [R1+0x1828] ;  /* 0x0018280001127983 */ /* 0x0003620000300a00 */
[----:B------:R-:W-:-:S02]  /*1a850*/  LOP3.LUT R203, R203, R17, RZ, 0x3c, !PT ;  /* 0x00000011cbcb7212 */ /* 0x000fc400078e3cff */
[----:B------:R-:W-:Y:S01]  /*1a860*/  LOP3.LUT R200, R200, R14, RZ, 0x3c, !PT ;  /* 0x0000000ec8c87212 */ /* 0x000fe200078e3cff */
[----:B------:R1:W5:Y:S01]  /*1a870*/  LDL.LU.64 R16, [R1+0x1820] ;  /* 0x0018200001107983 */ /* 0x0003620000300a00 */
        /* <DEDUP_REMOVED lines=12> */
[----:B------:R-:W-:-:S03]  /*1a940*/  LOP3.LUT R189, R189, R3, RZ, 0x3c, !PT ;  /* 0x00000003bdbd7212 */ /* 0x000fc600078e3cff */
[----:B------:R1:W5:Y:S01]  /*1a950*/  LDL.LU.64 R2, [R1+0x17e8] ;  /* 0x0017e80001027983 */ /* 0x0003620000300a00 */
[----:B--2---:R-:W-:Y:S02]  /*1a960*/  LOP3.LUT R198, R198, R12, RZ, 0x3c, !PT ;  /* 0x0000000cc6c67212 */ /* 0x004fe400078e3cff */
[----:B------:R-:W-:Y:S02]  /*1a970*/  LOP3.LUT R199, R199, R13, RZ, 0x3c, !PT ;  /* 0x0000000dc7c77212 */ /* 0x000fe400078e3cff */
[----:B----4-:R-:W-:Y:S01]  /*1a980*/  LOP3.LUT R196, R196, R10, RZ, 0x3c, !PT ;  /* 0x0000000ac4c47212 */ /* 0x010fe200078e3cff */
[----:B------:R1:W5:Y:S01]  /*1a990*/  LDL.LU.64 R12, [R1+0x1810] ;  /* 0x00181000010c7983 */ /* 0x0003620000300a00 */
[----:B------:R-:W-:-:S03]  /*1a9a0*/  LOP3.LUT R197, R197, R11, RZ, 0x3c, !PT ;  /* 0x0000000bc5c57212 */ /* 0x000fc600078e3cff */
[----:B------:R1:W5:Y:S04]  /*1a9b0*/  LDL.LU.64 R10, [R1+0x1808] ;  /* 0x00180800010a7983 */ /* 0x0003680000300a00 */
.L_x_108:
[----:B------:R-:W-:Y:S05]  /*1a9c0*/  @!P0 BRA `(.L_x_109) ;  /* 0x0000000400d08947 */ /* 0x000fea0003800000 */
[----:B-----5:R2:W-:Y:S04]  /*1a9d0*/  STL.64 [R1+0x1810], R12 ;  /* 0x0018100c01007387 */ /* 0x0205e80000100a00 */
[----:B------:R3:W-:Y:S04]  /*1a9e0*/  STL.64 [R1+0x1808], R10 ;  /* 0x0018080a01007387 */ /* 0x0007e80000100a00 */
[----:B------:R4:W-:Y:S04]  /*1a9f0*/  STL.64 [R1+0x1830], R20 ;  /* 0x0018301401007387 */ /* 0x0009e80000100a00 */
[----:B--2---:R-:W2:Y:S04]  /*1aa00*/  LDL.64 R12, [R1+0x1548] ;  /* 0x00154800010c7983 */ /* 0x004ea80000100a00 */
[----:B---3--:R-:W3:Y:S04]  /*1aa10*/  LDL.64 R10, [R1+0x1540] ;  /* 0x00154000010a7983 */ /* 0x008ee80000100a00 */
[----:B------:R0:W-:Y:S04]  /*1aa20*/  STL.64 [R1+0x1828], R18 ;  /* 0x0018281201007387 */ /* 0x0001e80000100a00 */
[----:B------:R1:W-:Y:S04]  /*1aa30*/  STL.64 [R1+0x1820], R16 ;  /* 0x0018201001007387 */ /* 0x0003e80000100a00 */
[----:B------:R1:W-:Y:S04]  /*1aa40*/  STL.64 [R1+0x1818], R14 ;  /* 0x0018180e01007387 */ /* 0x0003e80000100a00 */
[----:B------:R1:W-:Y:S04]  /*1aa50*/  STL.64 [R1+0x1800], R8 ;  /* 0x0018000801007387 */ /* 0x0003e80000100a00 */
[----:B------:R1:W-:Y:S04]  /*1aa60*/  STL.64 [R1+0x17f8], R6 ;  /* 0x0017f80601007387 */ /* 0x0003e80000100a00 */
[----:B------:R1:W-:Y:S04]  /*1aa70*/  STL.64 [R1+0x17f0], R4 ;  /* 0x0017f00401007387 */ /* 0x0003e80000100a00 */
[----:B------:R1:W-:Y:S04]  /*1aa80*/  STL.64 [R1+0x17e8], R2 ;  /* 0x0017e80201007387 */ /* 0x0003e80000100a00 */
[----:B----4-:R-:W4:Y:S04]  /*1aa90*/  LDL.64 R20, [R1+0x1528] ;  /* 0x0015280001147983 */ /* 0x010f280000100a00 */
[----:B0-----:R-:W4:Y:S04]  /*1aaa0*/  LDL.64 R18, [R1+0x1520] ;  /* 0x0015200001127983 */ /* 0x001f280000100a00 */
[----:B-1----:R-:W4:Y:S04]  /*1aab0*/  LDL.64 R16, [R1+0x1538] ;  /* 0x0015380001107983 */ /* 0x002f280000100a00 */
[----:B------:R-:W4:Y:S04]  /*1aac0*/  LDL.64 R14, [R1+0x1530] ;  /* 0x00153000010e7983 */ /* 0x000f280000100a00 */
[----:B------:R-:W4:Y:S04]  /*1aad0*/  LDL.64 R8, [R1+0x1500] ;  /* 0x0015000001087983 */ /* 0x000f280000100a00 */
[----:B------:R-:W4:Y:S04]  /*1aae0*/  LDL.64 R6, [R1+0x1508] ;  /* 0x0015080001067983 */ /* 0x000f280000100a00 */
[----:B------:R-:W4:Y:S04]  /*1aaf0*/  LDL.64 R4, [R1+0x14d0] ;  /* 0x0014d00001047983 */ /* 0x000f280000100a00 */
[----:B------:R-:W4:Y:S01]  /*1ab00*/  LDL.64 R2, [R1+0x14d8] ;  /* 0x0014d80001027983 */ /* 0x000f220000100a00 */
[----:B--2---:R-:W-:-:S02]  /*1ab10*/  LOP3.LUT R248, R248, R12, RZ, 0x3c, !PT ;  /* 0x0000000cf8f87212 */ /* 0x004fc400078e3cff */
[----:B------:R-:W-:Y:S02]  /*1ab20*/  LOP3.LUT R249, R249, R13, RZ, 0x3c, !PT ;  /* 0x0000000df9f97212 */ /* 0x000fe400078e3cff */
[----:B---3--:R-:W-:Y:S01]  /*1ab30*/  LOP3.LUT R250, R250, R10, RZ, 0x3c, !PT ;  /* 0x0000000afafa7212 */ /* 0x008fe200078e3cff */
[----:B------:R-:W2:Y:S01]  /*1ab40*/  LDL.64 R12, [R1+0x1510] ;  /* 0x00151000010c7983 */ /* 0x000ea20000100a00 */
[----:B------:R-:W-:-:S03]  /*1ab50*/  LOP3.LUT R251, R251, R11, RZ, 0x3c, !PT ;  /* 0x0000000bfbfb7212 */ /* 0x000fc600078e3cff */
[----:B------:R-:W3:Y:S01]  /*1ab60*/  LDL.64 R10, [R1+0x1518] ;  /* 0x00151800010a7983 */ /* 0x000ee20000100a00 */
[----:B----4-:R-:W-:Y:S02]  /*1ab70*/  LOP3.LUT R240, R240, R20, RZ, 0x3c, !PT ;  /* 0x00000014f0f07212 */ /* 0x010fe400078e3cff */
[----:B------:R-:W-:Y:S02]  /*1ab80*/  LOP3.LUT R241, R241, R21, RZ, 0x3c, !PT ;  /* 0x00000015f1f17212 */ /* 0x000fe400078e3cff */
[----:B------:R-:W-:Y:S01]  /*1ab90*/  LOP3.LUT R242, R242, R18, RZ, 0x3c, !PT ;  /* 0x00000012f2f27212 */ /* 0x000fe200078e3cff */
[----:B------:R-:W4:Y:S01]  /*1aba0*/  LDL.64 R20, [R1+0x14f0] ;  /* 0x0014f00001147983 */ /* 0x000f220000100a00 */
[----:B------:R-:W-:Y:S02]  /*1abb0*/  LOP3.LUT R243, R243, R19, RZ, 0x3c, !PT ;  /* 0x00000013f3f37212 */ /* 0x000fe400078e3cff */
[----:B------:R-:W-:Y:S01]  /*1abc0*/  LOP3.LUT R244, R244, R16, RZ, 0x3c, !PT ;  /* 0x00000010f4f47212 */ /* 0x000fe200078e3cff */
[----:B------:R-:W4:Y:S01]  /*1abd0*/  LDL.64 R18, [R1+0x14f8] ;  /* 0x0014f80001127983 */ /* 0x000f220000100a00 */
[----:B------:R-:W-:-:S02]  /*1abe0*/  LOP3.LUT R245, R245, R17, RZ, 0x3c, !PT ;  /* 0x00000011f5f57212 */ /* 0x000fc400078e3cff */
[----:B------:R-:W-:Y:S01]  /*1abf0*/  LOP3.LUT R246, R246, R14, RZ, 0x3c, !PT ;  /* 0x0000000ef6f67212 */ /* 0x000fe200078e3cff */
[----:B------:R-:W4:Y:S01]  /*1ac00*/  LDL.64 R16, [R1+0x14e0] ;  /* 0x0014e00001107983 */ /* 0x000f220000100a00 */
        /* <DEDUP_REMOVED lines=12> */
[----:B------:R-:W-:-:S03]  /*1acd0*/  LOP3.LUT R221, R221, R3, RZ, 0x3c, !PT ;  /* 0x00000003dddd7212 */ /* 0x000fc600078e3cff */
[----:B------:R-:W4:Y:S01]  /*1ace0*/  LDL.64 R2, [R1+0x14a8] ;  /* 0x0014a80001027983 */ /* 0x000f220000100a00 */
[----:B--2---:R-:W-:Y:S02]  /*1acf0*/  LOP3.LUT R238, R238, R12, RZ, 0x3c, !PT ;  /* 0x0000000ceeee7212 */ /* 0x004fe400078e3cff */
        /* <DEDUP_REMOVED lines=61> */
[----:B---3--:R-:W-:Y:S01]  /*1b0d0*/  LOP3.LUT R196, R196, R10, RZ, 0x3c, !PT ;  /* 0x0000000ac4c47212 */ /* 0x008fe200078e3cff */
[----:B------:R4:W5:Y:S01]  /*1b0e0*/  LDL.LU.64 R12, [R1+0x1810] ;  /* 0x00181000010c7983 */ /* 0x0009620000300a00 */
[----:B------:R-:W-:-:S03]  /*1b0f0*/  LOP3.LUT R197, R197, R11, RZ, 0x3c, !PT ;  /* 0x0000000bc5c57212 */ /* 0x000fc600078e3cff */
[----:B------:R4:W5:Y:S04]  /*1b100*/  LDL.LU.64 R10, [R1+0x1808] ;  /* 0x00180800010a7983 */ /* 0x0009680000300a00 */
.L_x_109:
        /* <DEDUP_REMOVED lines=13> */
[----:B0-----:R-:W3:Y:S04]  /*1b1e0*/  LDL.64 R20, [R1+0x1428] ;  /* 0x0014280001147983 */ /* 0x001ee80000100a00 */
[----:B-1----:R-:W3:Y:S04]  /*1b1f0*/  LDL.64 R18, [R1+0x1420] ;  /* 0x0014200001127983 */ /* 0x002ee80000100a00 */
[----:B----4-:R-:W4:Y:S04]  /*1b200*/  LDL.64 R16, [R1+0x1438] ;  /* 0x0014380001107983 */ /* 0x010f280000100a00 */
        /* <DEDUP_REMOVED lines=11> */
[----:B------:R-:W-:Y:S02]  /*1b2c0*/  LOP3.LUT R240, R240, R20, RZ, 0x3c, !PT ;  /* 0x00000014f0f07212 */ /* 0x000fe400078e3cff */
[----:B------:R-:W-:Y:S02]  /*1b2d0*/  LOP3.LUT R241, R241, R21, RZ, 0x3c, !PT ;  /* 0x00000015f1f17212 */ /* 0x000fe400078e3cff */
[----:B------:R-:W-:Y:S01]  /*1b2e0*/  LOP3.LUT R242, R242, R18, RZ, 0x3c, !PT ;  /* 0x00000012f2f27212 */ /* 0x000fe200078e3cff */
[----:B------:R-:W3:Y:S01]  /*1b2f0*/  LDL.64 R20, [R1+0x13f0] ;  /* 0x0013f00001147983 */ /* 0x000ee20000100a00 */
[----:B------:R-:W-:Y:S02]  /*1b300*/  LOP3.LUT R243, R243, R19, RZ, 0x3c, !PT ;  /* 0x00000013f3f37212 */ /* 0x000fe400078e3cff */
[----:B----4-:R-:W-:Y:S01]  /*1b310*/  LOP3.LUT R244, R244, R16, RZ, 0x3c, !PT ;  /* 0x00000010f4f47212 */ /* 0x010fe200078e3cff */
        /* <DEDUP_REMOVED lines=24> */
[----:B------:R-:W-:Y:S02]  /*1b4a0*/  LOP3.LUT R230, R230, R20, RZ, 0x3c, !PT ;  /* 0x00000014e6e67212 */ /* 0x000fe400078e3cff */
[----:B------:R-:W-:Y:S02]  /*1b4b0*/  LOP3.LUT R231, R231, R21, RZ, 0x3c, !PT ;  /* 0x00000015e7e77212 */ /* 0x000fe400078e3cff */
[----:B----4-:R-:W-:Y:S01]  /*1b4c0*/  LOP3.LUT R228, R228, R18, RZ, 0x3c, !PT ;  /* 0x00000012e4e47212 */ /* 0x010fe200078e3cff */
        /* <DEDUP_REMOVED lines=57> */
.L_x_110:
        /* <DEDUP_REMOVED lines=117> */
.L_x_111:
[----:B------:R-:W-:Y:S05]  /*1bfb0*/  @!P3 BRA `(.L_x_112) ;  /* 0x000000040030b947 */ /* 0x000fea0003800000 */
[----:B-----5:R2:W-:Y:S04]  /*1bfc0*/  STL.64 [R1+0x1800], R8 ;  /* 0x0018000801007387 */ /* 0x0205e80000100a00 */
[----:B------:R3:W-:Y:S04]  /*1bfd0*/  STL.64 [R1+0x17f8], R6 ;  /* 0x0017f80601007387 */ /* 0x0007e80000100a00 */
[----:B------:R0:W-:Y:S04]  /*1bfe0*/  STL.64 [R1+0x17f0], R4 ;  /* 0x0017f00401007387 */ /* 0x0001e80000100a00 */
[----:B------:R1:W-:Y:S04]  /*1bff0*/  STL.64 [R1+0x17e8], R2 ;  /* 0x0017e80201007387 */ /* 0x0003e80000100a00 */
[----:B--2---:R-:W2:Y:S04]  /*1c000*/  LDL.64 R8, [R1+0x1240] ;  /* 0x0012400001087983 */ /* 0x004ea80000100a00 */
[----:B---3--:R-:W3:Y:S04]  /*1c010*/  LDL.64 R6, [R1+0x1248] ;  /* 0x0012480001067983 */ /* 0x008ee80000100a00 */
[----:B0-----:R-:W4:Y:S04]  /*1c020*/  LDL.64 R4, [R1+0x1230] ;  /* 0x0012300001047983 */ /* 0x001f280000100a00 */
[----:B-1----:R-:W4:Y:S01]  /*1c030*/  LDL.64 R2, [R1+0x1238] ;  /* 0x0012380001027983 */ /* 0x002f220000100a00 */
[----:B--2---:R-:W-:-:S02]  /*1c040*/  LOP3.LUT R250, R250, R8, RZ, 0x3c, !PT ;  /* 0x00000008fafa7212 */ /* 0x004fc400078e3cff */
[----:B------:R-:W-:Y:S02]  /*1c050*/  LOP3.LUT R251, R251, R9, RZ, 0x3c, !PT ;  /* 0x00000009fbfb7212 */ /* 0x000fe400078e3cff */
[----:B---3--:R-:W-:Y:S01]  /*1c060*/  LOP3.LUT R248, R248, R6, RZ, 0x3c, !PT ;  /* 0x00000006f8f87212 */ /* 0x008fe200078e3cff */
[----:B------:R2:W5:Y:S01]  /*1c070*/  LDL.LU.64 R8, [R1+0x1800] ;  /* 0x0018000001087983 */ /* 0x0005620000300a00 */
[----:B------:R-:W-:Y:S02]  /*1c080*/  LOP3.LUT R249, R249, R7, RZ, 0x3c, !PT ;  /* 0x00000007f9f97212 */ /* 0x000fe400078e3cff */
[----:B----4-:R-:W-:Y:S01]  /*1c090*/  LOP3.LUT R246, R246, R4, RZ, 0x3c, !PT ;  /* 0x00000004f6f67212 */ /* 0x010fe200078e3cff */
[----:B------:R2:W5:Y:S01]  /*1c0a0*/  LDL.LU.64 R6, [R1+0x17f8] ;  /* 0x0017f80001067983 */ /* 0x0005620000300a00 */
[----:B------:R-:W-:Y:S02]  /*1c0b0*/  LOP3.LUT R247, R247, R5, RZ, 0x3c, !PT ;  /* 0x00000005f7f77212 */ /* 0x000fe400078e3cff */
[----:B------:R-:W-:Y:S01]  /*1c0c0*/  LOP3.LUT R244, R244, R2, RZ, 0x3c, !PT ;  /* 0x00000002f4f47212 */ /* 0x000fe200078e3cff */
[----:B------:R2:W5:Y:S01]  /*1c0d0*/  LDL.LU.64 R4, [R1+0x17f0] ;  /* 0x0017f00001047983 */ /* 0x0005620000300a00 */
[----:B------:R-:W-:-:S03]  /*1c0e0*/  LOP3.LUT R245, R245, R3, RZ, 0x3c, !PT ;  /* 0x00000003f5f57212 */ /* 0x000fc600078e3cff */
[----:B------:R2:W5:Y:S01]  /*1c0f0*/  LDL.LU.64 R2, [R1+0x17e8] ;  /* 0x0017e80001027983 */ /* 0x0005620000300a00 */
[----:B------:R-:W-:Y:S02]  /*1c100*/  LOP3.LUT R242, R242, R184, RZ, 0x3c, !PT ;  /* 0x000000b8f2f27212 */ /* 0x000fe400078e3cff */
[----:B------:R-:W-:Y:S02]  /*1c110*/  LOP3.LUT R243, R243, R185, RZ, 0x3c, !PT ;  /* 0x000000b9f3f37212 */ /* 0x000fe400078e3cff */
[----:B------:R-:W-:Y:S02]  /*1c120*/  LOP3.LUT R240, R240, R186, RZ, 0x3c, !PT ;  /* 0x000000baf0f07212 */ /* 0x000fe400078e3cff */
[----:B------:R-:W-:Y:S02]  /*1c130*/  LOP3.LUT R241, R241, R187, RZ, 0x3c, !PT ;  /* 0x000000bbf1f17212 */ /* 0x000fe400078e3cff */
[----:B------:R-:W-:Y:S02]  /*1c140*/  LOP3.LUT R238, R238, R180, RZ, 0x3c, !PT ;  /* 0x000000b4eeee7212 */ /* 0x000fe400078e3cff */
[----:B------:R-:W-:-:S02]  /*1c150*/  LOP3.LUT R239, R239, R181, RZ, 0x3c, !PT ;  /* 0x000000b5efef7212 */ /* 0x000fc400078e3cff */
        /* <DEDUP_REMOVED lines=49> */
[----:B--2---:R-:W-:-:S07]  /*1c470*/  LOP3.LUT R189, R189, R135, RZ, 0x3c, !PT ;  /* 0x00000087bdbd7212 */ /* 0x004fce00078e3cff */
.L_x_112:
[----:B------:R-:W-:Y:S05]  /*1c480*/  @!P4 BRA `(.L_x_113) ;  /* 0x000000040000c947 */ /* 0x000fea0003800000 */
[----:B-----5:R-:W-:Y:S02]  /*1c490*/  LOP3.LUT R250, R250, R128, RZ, 0x3c, !PT ;  /* 0x00000080fafa7212 */ /* 0x020fe400078e3cff */
        /* <DEDUP_REMOVED lines=62> */
[----:B------:R-:W-:-:S07]  /*1c880*/  LOP3.LUT R189, R189, R71, RZ, 0x3c, !PT ;  /* 0x00000047bdbd7212 */ /* 0x000fce00078e3cff */
.L_x_113:
        /* <DEDUP_REMOVED lines=65> */
.L_x_114:
[----:B-----5:R-:W-:Y:S01]  /*1cca0*/  LOP3.LUT R192, R190, R192, R194, 0xfe, !PT ;  /* 0x000000c0bec07212 */ /* 0x020fe200078efec2 */
[----:B------:R-:W-:Y:S01]  /*1ccb0*/  BSSY.RECONVERGENT B2, `(.L_x_115) ;  /* 0x000002f000027945 */ /* 0x000fe20003800200 */
[----:B------:R-:W-:Y:S02]  /*1ccc0*/  LOP3.LUT R190, R191, R193, R195, 0xfe, !PT ;  /* 0x000000c1bfbe7212 */ /* 0x000fe400078efec3 */
[----:B------:R-:W-:Y:S01]  /*1ccd0*/  LOP3.LUT P0, RZ, R192, R188, RZ, 0xfc, !PT ;  /* 0x000000bcc0ff7212 */ /* 0x000fe2000780fcff */
[----:B------:R-:W-:-:S03]  /*1cce0*/  IMAD.MOV.U32 R188, RZ, RZ, 0x8 ;  /* 0x00000008ffbc7424 */ /* 0x000fc600078e00ff */
[----:B------:R-:W-:-:S13]  /*1ccf0*/  LOP3.LUT P0, RZ, R190, R189, RZ, 0xfc, P0 ;  /* 0x000000bdbeff7212 */ /* 0x000fda000000fcff */
[----:B------:R-:W-:Y:S05]  /*1cd00*/  @P0 BRA `(.L_x_116) ;  /* 0x0000000000a40947 */ /* 0x000fea0003800000 */
[----:B------:R-:W-:Y:S02]  /*1cd10*/  LOP3.LUT R189, R198, R200, R202, 0xfe, !PT ;  /* 0x000000c8c6bd7212 */ /* 0x000fe400078efeca */
[----:B------:R-:W-:Y:S02]  /*1cd20*/  LOP3.LUT R188, R199, R201, R203, 0xfe, !PT ;  /* 0x000000c9c7bc7212 */ /* 0x000fe400078efecb */
[----:B------:R-:W-:-:S04]  /*1cd30*/  LOP3.LUT P0, RZ, R189, R196, RZ, 0xfc, !PT ;  /* 0x000000c4bdff7212 */ /* 0x000fc8000780fcff */
[----:B------:R-:W-:Y:S01]  /*1cd40*/  LOP3.LUT P0, RZ, R188, R197, RZ, 0xfc, P0 ;  /* 0x000000c5bcff7212 */ /* 0x000fe2000000fcff */
[----:B------:R-:W-:-:S12]  /*1cd50*/  IMAD.MOV.U32 R188, RZ, RZ, 0x7 ;  /* 0x00000007ffbc7424 */ /* 0x000fd800078e00ff */
        /* <DEDUP_REMOVED lines=34> */
[----:B------:R-:W-:-:S04]  /*1cf80*/  LOP3.LUT P0, RZ, R188, R245, RZ, 0xfc, P0 ;  /* 0x000000f5bcff7212 */ /* 0x000fc8000000fcff */
[----:B------:R-:W-:-:S09]  /*1cf90*/  SEL R188, RZ, 0x1, !P0 ;  /* 0x00000001ffbc7807 */ /* 0x000fd20004000000 */
.L_x_116:
[----:B------:R-:W-:Y:S05]  /*1cfa0*/  BSYNC.RECONVERGENT B2 ;  /* 0x0000000000027941 */ /* 0x000fea0003800200 */
.L_x_115:
[----:B------:R-:W2:Y:S01]  /*1cfb0*/  LDL.LU R189, [R1+0x1750] ;  /* 0x0017500001bd7983 */ /* 0x000ea20000300800 */
[----:B------:R-:W-:-:S05]  /*1cfc0*/  VIADD R0, R0, 0x1 ;  /* 0x0000000100007836 */ /* 0x000fca0000000000 */
[----:B------:R-:W-:Y:S02]  /*1cfd0*/  ISETP.NE.AND P0, PT, R0, 0x100, PT ;  /* 0x000001000000780c */ /* 0x000fe40003f05270 */
[----:B--2---:R-:W-:-:S05]  /*1cfe0*/  VIMNMX R189, PT, PT, R188, R189, PT ;  /* 0x000000bdbcbd7248 */ /* 0x004fca0003fe0100 */
[----:B------:R2:W-:Y:S06]  /*1cff0*/  STL [R1+0x1750], R189 ;  /* 0x001750bd01007387 */ /* 0x0005ec0000100800 */
[----:B------:R-:W-:Y:S05]  /*1d000*/  @P0 BRA `(.L_x_117) ;  /* 0xffffffc800dc0947 */ /* 0x000fea000383ffff */
[----:B------:R-:W3:Y:S08]  /*1d010*/  I2F.U16 R2, R2 ;  /* 0x0000000200027306 */ /* 0x000ef00000101000 */
[----:B------:R-:W5:Y:S01]  /*1d020*/  I2F.U16 R15, R252 ;  /* 0x000000fc000f7306 */ /* 0x000f620000101000 */
[----:B---3--:R-:W-:Y:S01]  /*1d030*/  FMUL R13, R2, 0.00390625 ;  /* 0x3b800000020d7820 */ /* 0x008fe20000400000 */
[----:B-----5:R-:W-:Y:S01]  /*1d040*/  FMUL R15, R15, 0.00390625 ;  /* 0x3b8000000f0f7820 */ /* 0x020fe20000400000 */
[----:B------:R-:W-:Y:S06]  /*1d050*/  BRA `(.L_x_22) ;  /* 0x0000005400287947 */ /* 0x000fec0003800000 */
.L_x_16:
[----:B------:R-:W-:Y:S01]  /*1d060*/  PRMT R5, RZ, 0x7610, R5 ;  /* 0x00007610ff057816 */ /* 0x000fe20000000005 */
[----:B------:R-:W-:-:S06]  /*1d070*/  UMOV UR4, 0x1 ;  /* 0x0000000100047882 */ /* 0x000fcc0000000000 */
.L_x_126:
[----:B------:R-:W-:-:S07]  /*1d080*/  IMAD.MOV.U32 R0, RZ, RZ, RZ ;  /* 0x000000ffff007224 */ /* 0x000fce00078e00ff */
.L_x_118:
[----:B------:R-:W-:-:S06]  /*1d090*/  IMAD.IADD R7, R1, 0x1, R0 ;  /* 0x0000000101077824 */ /* 0x000fcc00078e0200 */
[----:B------:R-:W2:Y:S02]  /*1d0a0*/  LDL.64 R6, [R7+0x1130] ;  /* 0x0011300007067983 */ /* 0x000ea40000100a00 */
[C---:B--2---:R-:W-:Y:S02]  /*1d0b0*/  PRMT R8, R6.reuse, 0x7770, RZ ;  /* 0x0000777006087816 */ /* 0x044fe400000000ff */
[C---:B0-----:R-:W-:Y:S02]  /*1d0c0*/  PRMT R4, R6.reuse, 0x7772, RZ ;  /* 0x0000777206047816 */ /* 0x041fe400000000ff */
[C---:B------:R-:W-:Y:S02]  /*1d0d0*/  PRMT R2, R6.reuse, 0x7773, RZ ;  /* 0x0000777306027816 */ /* 0x040fe400000000ff */
[----:B------:R-:W-:Y:S02]  /*1d0e0*/  PRMT R6, R6, 0x7771, RZ ;  /* 0x0000777106067816 */ /* 0x000fe400000000ff */
[----:B------:R-:W-:-:S02]  /*1d0f0*/  LOP3.LUT R10, R4, UR4, RZ, 0xc0, !PT ;  /* 0x00000004040a7c12 */ /* 0x000fc4000f8ec0ff */
[----:B------:R-:W-:Y:S02]  /*1d100*/  LOP3.LUT R6, R6, UR4, RZ, 0xc0, !PT ;  /* 0x0000000406067c12 */ /* 0x000fe4000f8ec0ff */
[----:B------:R-:W-:Y:S02]  /*1d110*/  LOP3.LUT R11, R10, 0xf0, RZ, 0xc0, !PT ;  /* 0x000000f00a0b7812 */ /* 0x000fe400078ec0ff */
[----:B------:R-:W-:Y:S02]  /*1d120*/  LOP3.LUT R4, R6, 0xf0, RZ, 0xc0, !PT ;  /* 0x000000f006047812 */ /* 0x000fe400078ec0ff */
[----:B------:R-:W-:Y:S02]  /*1d130*/  LOP3.LUT R8, R8, UR4, RZ, 0xc0, !PT ;  /* 0x0000000408087c12 */ /* 0x000fe4000f8ec0ff */
[----:B------:R-:W-:Y:S02]  /*1d140*/  LOP3.LUT R12, R2, UR4, RZ, 0xc0, !PT ;  /* 0x00000004020c7c12 */ /* 0x000fe4000f8ec0ff */
[----:B------:R-:W-:-:S02]  /*1d150*/  SHF.R.U32.HI R13, RZ, 0x4, R11 ;  /* 0x00000004ff0d7819 */ /* 0x000fc4000001160b */
[----:B------:R-:W-:Y:S02]  /*1d160*/  SHF.R.U32.HI R11, RZ, 0x4, R4 ;  /* 0x00000004ff0b7819 */ /* 0x000fe40000011604 */
[----:B------:R-:W-:Y:S02]  /*1d170*/  LOP3.LUT R2, R8, 0xf0, RZ, 0xc0, !PT ;  /* 0x000000f008027812 */ /* 0x000fe400078ec0ff */
[----:B------:R-:W-:Y:S02]  /*1d180*/  LOP3.LUT R14, R12, 0xf0, RZ, 0xc0, !PT ;  /* 0x000000f00c0e7812 */ /* 0x000fe400078ec0ff */
[----:B------:R-:W-:Y:S02]  /*1d190*/  LOP3.LUT R11, R11, R6, RZ, 0x3c, !PT ;  /* 0x000000060b0b7212 */ /* 0x000fe400078e3cff */
[C---:B------:R-:W-:Y:S02]  /*1d1a0*/  PRMT R4, R7.reuse, 0x7771, RZ ;  /* 0x0000777107047816 */ /* 0x040fe400000000ff */
[----:B------:R-:W-:-:S02]  /*1d1b0*/  PRMT R6, R7, 0x7770, RZ ;  /* 0x0000777007067816 */ /* 0x000fc400000000ff */
[----:B------:R-:W-:Y:S02]  /*1d1c0*/  SHF.R.U32.HI R9, RZ, 0x4, R2 ;  /* 0x00000004ff097819 */ /* 0x000fe40000011602 */
[----:B------:R-:W-:Y:S02]  /*1d1d0*/  SHF.R.U32.HI R15, RZ, 0x4, R14 ;  /* 0x00000004ff0f7819 */ /* 0x000fe4000001160e */
[----:B------:R-:W-:Y:S02]  /*1d1e0*/  PRMT R2, R7, 0x7772, RZ ;  /* 0x0000777207027816 */ /* 0x000fe400000000ff */
[----:B------:R-:W-:Y:S02]  /*1d1f0*/  LOP3.LUT R4, R4, UR4, RZ, 0xc0, !PT ;  /* 0x0000000404047c12 */ /* 0x000fe4000f8ec0ff */
[----:B------:R-:W-:Y:S02]  /*1d200*/  LOP3.LUT R6, R6, UR4, RZ, 0xc0, !PT ;  /* 0x0000000406067c12 */ /* 0x000fe4000f8ec0ff */
[----:B------:R-:W-:-:S02]  /*1d210*/  LOP3.LUT R9, R9, R8, RZ, 0x3c, !PT ;  /* 0x0000000809097212 */ /* 0x000fc400078e3cff */
[----:B------:R-:W-:Y:S02]  /*1d220*/  LOP3.LUT R15, R15, R12, RZ, 0x3c, !PT ;  /* 0x0000000c0f0f7212 */ /* 0x000fe400078e3cff */
[----:B------:R-:W-:Y:S02]  /*1d230*/  PRMT R7, R7, 0x7773, RZ ;  /* 0x0000777307077816 */ /* 0x000fe400000000ff */
[----:B------:R-:W-:Y:S02]  /*1d240*/  LOP3.LUT R12, R2, UR4, RZ, 0xc0, !PT ;  /* 0x00000004020c7c12 */ /* 0x000fe4000f8ec0ff */
[----:B------:R-:W-:Y:S02]  /*1d250*/  LOP3.LUT R8, R4, 0xf0, RZ, 0xc0, !PT ;  /* 0x000000f004087812 */ /* 0x000fe400078ec0ff */
[----:B------:R-:W-:Y:S02]  /*1d260*/  LOP3.LUT R2, R6, 0xf0, RZ, 0xc0, !PT ;  /* 0x000000f006027812 */ /* 0x000fe400078ec0ff */
[----:B------:R-:W-:-:S02]  /*1d270*/  LOP3.LUT R13, R13, R10, RZ, 0x3c, !PT ;  /* 0x0000000a0d0d7212 */ /* 0x000fc400078e3cff */
[----:B------:R-:W-:Y:S02]  /*1d280*/  LOP3.LUT R14, R7, UR4, RZ, 0xc0, !PT ;  /* 0x00000004070e7c12 */ /* 0x000fe4000f8ec0ff */
[----:B------:R-:W-:Y:S02]  /*1d290*/  LOP3.LUT R10, R12, 0xf0, RZ, 0xc0, !PT ;  /* 0x000000f00c0a7812 */ /* 0x000fe400078ec0ff */
[----:B------:R-:W-:Y:S02]  /*1d2a0*/  SHF.R.U32.HI R17, RZ, 0x4, R8 ;  /* 0x00000004ff117819 */ /* 0x000fe40000011608 */
[----:B------:R-:W-:Y:S02]  /*1d2b0*/  SHF.R.U32.HI R7, RZ, 0x4, R2 ;  /* 0x00000004ff077819 */ /* 0x000fe40000011602 */
[----:B------:R-:W-:Y:S02]  /*1d2c0*/  LOP3.LUT R16, R14, 0xf0, RZ, 0xc0, !PT ;  /* 0x000000f00e107812 */ /* 0x000fe400078ec0ff */
[----:B------:R-:W-:-:S02]  /*1d2d0*/  SHF.R.U32.HI R19, RZ, 0x4, R10 ;  /* 0x00000004ff137819 */ /* 0x000fc4000001160a */
[----:B------:R-:W-:Y:S02]  /*1d2e0*/  LOP3.LUT R17, R17, R4, RZ, 0x3c, !PT ;  /* 0x0000000411117212 */ /* 0x000fe400078e3cff */
[----:B------:R-:W-:Y:S02]  /*1d2f0*/  LOP3.LUT R10, R7, R6, RZ, 0x3c, !PT ;  /* 0x00000006070a7212 */ /* 0x000fe400078e3cff */
[----:B------:R-:W-:Y:S02]  /*1d300*/  LOP3.LUT R2, R9, 0xfc, RZ, 0xc0, !PT ;  /* 0x000000fc09027812 */ /* 0x000fe400078ec0ff */
[----:B------:R-:W-:Y:S02]  /*1d310*/  LOP3.LUT R4, R11, 0xfc, RZ, 0xc0, !PT ;  /* 0x000000fc0b047812 */ /* 0x000fe400078ec0ff */
[----:B------:R-:W-:Y:S02]  /*1d320*/  LOP3.LUT R6, R13, 0xfc, RZ, 0xc0, !PT ;  /* 0x000000fc0d067812 */ /* 0x000fe400078ec0ff */
[----:B------:R-:W-:-:S02]  /*1d330*/  SHF.R.U32.HI R21, RZ, 0x4, R16 ;  /* 0x00000004ff157819 */ /* 0x000fc40000011610 */
[----:B------:R-:W-:Y:S02]  /*1d340*/  LOP3.LUT R7, R15, 0xfc, RZ, 0xc0, !PT ;  /* 0x000000fc0f077812 */ /* 0x000fe400078ec0ff */
[----:B------:R-:W-:Y:S02]  /*1d350*/  SHF.R.U32.HI R2, RZ, 0x2, R2 ;  /* 0x00000002ff027819 */ /* 0x000fe40000011602 */
[----:B------:R-:W-:Y:S02]  /*1d360*/  SHF.R.U32.HI R4, RZ, 0x2, R4 ;  /* 0x00000002ff047819 */ /* 0x000fe40000011604 */
[----:B------:R-:W-:Y:S02]  /*1d370*/  LOP3.LUT R19, R19, R12, RZ, 0x3c, !PT ;  /* 0x0000000c13137212 */ /* 0x000fe400078e3cff */
[----:B------:R-:W-:Y:S02]  /*1d380*/  SHF.R.U32.HI R6, RZ, 0x2, R6 ;  /* 0x00000002ff067819 */ /* 0x000fe40000011606 */
[----:B------:R-:W-:-:S02]  /*1d390*/  LOP3.LUT R21, R21, R14, RZ, 0x3c, !PT ;  /* 0x0000000e15157212 */ /* 0x000fc400078e3cff */
[----:B------:R-:W-:Y:S02]  /*1d3a0*/  SHF.R.U32.HI R8, RZ, 0x2, R7 ;  /* 0x00000002ff087819 */ /* 0x000fe40000011607 */
[----:B------:R-:W-:Y:S02]  /*1d3b0*/  LOP3.LUT R2, R2, R9, RZ, 0x3c, !PT ;  /* 0x0000000902027212 */ /* 0x000fe400078e3cff */
[----:B------:R-:W-:Y:S02]  /*1d3c0*/  LOP3.LUT R4, R4, R11, RZ, 0x3c, !PT ;  /* 0x0000000b04047212 */ /* 0x000fe400078e3cff */
[----:B------:R-:W-:Y:S02]  /*1d3d0*/  LOP3.LUT R6, R6, R13, RZ, 0x3c, !PT ;  /* 0x0000000d06067212 */ /* 0x000fe400078e3cff */
[----:B------:R-:W-:Y:S02]  /*1d3e0*/  LOP3.LUT R7, R10, 0xfc, RZ, 0xc0, !PT ;  /* 0x000000fc0a077812 */ /* 0x000fe400078ec0ff */
[----:B------:R-:W-:-:S02]  /*1d3f0*/  LOP3.LUT R9, R17, 0xfc, RZ, 0xc0, !PT ;  /* 0x000000fc11097812 */ /* 0x000fc400078ec0ff */
[----:B------:R-:W-:Y:S02]  /*1d400*/  LOP3.LUT R11, R19, 0xfc, RZ, 0xc0, !PT ;  /* 0x000000fc130b7812 */ /* 0x000fe400078ec0ff */
[----:B------:R-:W-:Y:S02]  /*1d410*/  LOP3.LUT R13, R21, 0xfc, RZ, 0xc0, !PT ;  /* 0x000000fc150d7812 */ /* 0x000fe400078ec0ff */
[----:B------:R-:W-:Y:S02]  /*1d420*/  LOP3.LUT R8, R8, R15, RZ, 0x3c, !PT ;  /* 0x0000000f08087212 */ /* 0x000fe400078e3cff */
[----:B------:R-:W-:Y:S02]  /*1d430*/  SHF.R.U32.HI R7, RZ, 0x2, R7 ;  /* 0x00000002ff077819 */ /* 0x000fe40000011607 */
[----:B------:R-:W-:Y:S02]  /*1d440*/  SHF.R.U32.HI R12, RZ, 0x2, R9 ;  /* 0x00000002ff0c7819 */ /* 0x000fe40000011609 */
[----:B------:R-:W-:-:S02]  /*1d450*/  SHF.R.U32.HI R14, RZ, 0x2, R11 ;  /* 0x00000002ff0e7819 */ /* 0x000fc4000001160b */
[----:B------:R-:W-:Y:S02]  /*1d460*/  SHF.R.U32.HI R16, RZ, 0x2, R13 ;  /* 0x00000002ff107819 */ /* 0x000fe4000001160d */
[----:B------:R-:W-:Y:S02]  /*1d470*/  LOP3.LUT R13, R8, 0xffff, RZ, 0xc0, !PT ;  /* 0x0000ffff080d7812 */ /* 0x000fe400078ec0ff */
[----:B------:R-:W-:Y:S02]  /*1d480*/  LOP3.LUT R10, R7, R10, RZ, 0x3c, !PT ;  /* 0x0000000a070a7212 */ /* 0x000fe400078e3cff */
[----:B------:R-:W-:Y:S02]  /*1d490*/  LOP3.LUT R12, R12, R17, RZ, 0x3c, !PT ;  /* 0x000000110c0c7212 */ /* 0x000fe400078e3cff */
[----:B------:R-:W-:Y:S02]  /*1d4a0*/  LOP3.LUT R14, R14, R19, RZ, 0x3c, !PT ;  /* 0x000000130e0e7212 */ /* 0x000fe400078e3cff */
[----:B------:R-:W-:-:S02]  /*1d4b0*/  LOP3.LUT R11, R6, 0xffff, RZ, 0xc0, !PT ;  /* 0x0000ffff060b7812 */ /* 0x000fc400078ec0ff */
[----:B------:R-:W-:Y:S02]  /*1d4c0*/  LOP3.LUT R16, R16, R21, RZ, 0x3c, !PT ;  /* 0x0000001510107212 */ /* 0x000fe400078e3cff */
[----:B------:R-:W-:Y:S02]  /*1d4d0*/  SHF.R.U32.HI R13, RZ, 0x1, R13 ;  /* 0x00000001ff0d7819 */ /* 0x000fe4000001160d */
[----:B------:R-:W-:Y:S02]  /*1d4e0*/  LOP3.LUT R7, R2, 0xffff, RZ, 0xc0, !PT ;  /* 0x0000ffff02077812 */ /* 0x000fe400078ec0ff */
[----:B------:R-:W-:Y:S02]  /*1d4f0*/  LOP3.LUT R9, R4, 0xffff, RZ, 0xc0, !PT ;  /* 0x0000ffff04097812 */ /* 0x000fe400078ec0ff */
[----:B------:R-:W-:Y:S02]  /*1d500*/  SHF.R.U32.HI R11, RZ, 0x1, R11 ;  /* 0x00000001ff0b7819 */ /* 0x000fe4000001160b */
[----:B------:R-:W-:-:S02]  /*1d510*/  LOP3.LUT R17, R12, 0xffff, RZ, 0xc0, !PT ;  /* 0x0000ffff0c117812 */ /* 0x000fc400078ec0ff */
[----:B------:R-:W-:Y:S02]  /*1d520*/  LOP3.LUT R15, R10, 0xffff, RZ, 0xc0, !PT ;  /* 0x0000ffff0a0f7812 */ /* 0x000fe400078ec0ff */
[----:B------:R-:W-:Y:S02]  /*1d530*/  LOP3.LUT R19, R14, 0xffff, RZ, 0xc0, !PT ;  /* 0x0000ffff0e137812 */ /* 0x000fe400078ec0ff */
[----:B------:R-:W-:Y:S02]  /*1d540*/  LOP3.LUT R21, R16, 0xffff, RZ, 0xc0, !PT ;  /* 0x0000ffff10157812 */ /* 0x000fe400078ec0ff */
[----:B------:R-:W-:Y:S02]  /*1d550*/  LOP3.LUT R13, R13, 0x1, R8, 0x48, !PT ;  /* 0x000000010d0d7812 */ /* 0x000fe400078e4808 */
[----:B------:R-:W-:Y:S02]  /*1d560*/  SHF.R.U32.HI R7, RZ, 0x1, R7 ;  /* 0x00000001ff077819 */ /* 0x000fe40000011607 */
[----:B------:R-:W-:-:S02]  /*1d570*/  SHF.R.U32.HI R9, RZ, 0x1, R9 ;  /* 0x00000001ff097819 */ /* 0x000fc40000011609 */
[----:B------:R-:W-:Y:S02]  /*1d580*/  LOP3.LUT R11, R11, 0x1, R6, 0x48, !PT ;  /* 0x000000010b0b7812 */ /* 0x000fe400078e4806 */
[----:B------:R-:W-:Y:S02]  /*1d590*/  SHF.R.U32.HI R17, RZ, 0x1, R17 ;  /* 0x00000001ff117819 */ /* 0x000fe40000011611 */
[----:B------:R-:W-:Y:S02]  /*1d5a0*/  SHF.R.U32.HI R15, RZ, 0x1, R15 ;  /* 0x00000001ff0f7819 */ /* 0x000fe4000001160f */
[----:B------:R-:W-:Y:S02]  /*1d5b0*/  SHF.R.U32.HI R19, RZ, 0x1, R19 ;  /* 0x00000001ff137819 */ /* 0x000fe40000011613 */
[----:B------:R-:W-:Y:S02]  /*1d5c0*/  SHF.R.U32.HI R21, RZ, 0x1, R21 ;  /* 0x00000001ff157819 */ /* 0x000fe40000011615 */
[----:B------:R-:W-:Y:S01]  /*1d5d0*/  ISETP.NE.U32.AND P5, PT, R13, 0x1, PT ;  /* 0x000000010d00780c */ /* 0x000fe20003fa5070 */
[----:B------:R-:W-:Y:S01]  /*1d5e0*/  IMAD.MOV.U32 R13, RZ, RZ, 0x1 ;  /* 0x00000001ff0d7424 */ /* 0x000fe200078e00ff */
[----:B------:R-:W-:-:S02]  /*1d5f0*/  LOP3.LUT R7, R7, 0x1, R2, 0x48, !PT ;  /* 0x0000000107077812 */ /* 0x000fc400078e4802 */
[----:B------:R-:W-:Y:S01]  /*1d600*/  LOP3.LUT R9, R9, 0x1, R4, 0x48, !PT ;  /* 0x0000000109097812 */ /* 0x000fe200078e4804 */
[C---:B------:R-:W-:Y:S01]  /*1d610*/  IMAD R4, R0.reuse, 0x2, R3 ;  /* 0x0000000200047824 */ /* 0x040fe200078e0203 */
[----:B------:R-:W-:Y:S01]  /*1d620*/  LOP3.LUT R17, R17, 0x1, R12, 0x48, !PT ;  /* 0x0000000111117812 */ /* 0x000fe200078e480c */
[----:B------:R-:W-:Y:S01]  /*1d630*/  VIADD R0, R0, 0x8 ;  /* 0x0000000800007836 */ /* 0x000fe20000000000 */
[----:B------:R-:W-:Y:S02]  /*1d640*/  LOP3.LUT R15, R15, 0x1, R10, 0x48, !PT ;  /* 0x000000010f0f7812 */ /* 0x000fe400078e480a */
[----:B------:R-:W-:Y:S02]  /*1d650*/  LOP3.LUT R19, R19, 0x1, R14, 0x48, !PT ;  /* 0x0000000113137812 */ /* 0x000fe400078e480e */
[----:B------:R-:W-:Y:S02]  /*1d660*/  ISETP.NE.U32.AND P6, PT, R11, 0x1, PT ;  /* 0x000000010b00780c */ /* 0x000fe40003fc5070 */
[----:B------:R-:W-:-:S02]  /*1d670*/  LOP3.LUT R21, R21, 0x1, R16, 0x48, !PT ;  /* 0x0000000115157812 */ /* 0x000fc400078e4810 */
[----:B------:R-:W-:Y:S02]  /*1d680*/  ISETP.NE.U32.AND P4, PT, R7, 0x1, PT ;  /* 0x000000010700780c */ /* 0x000fe40003f85070 */
[----:B------:R-:W-:Y:S02]  /*1d690*/  ISETP.NE.U32.AND P3, PT, R9, 0x1, PT ;  /* 0x000000010900780c */ /* 0x000fe40003f65070 */
[----:B------:R-:W-:Y:S02]  /*1d6a0*/  ISETP.NE.U32.AND P2, PT, R17, 0x1, PT ;  /* 0x000000011100780c */ /* 0x000fe40003f45070 */
[----:B------:R-:W-:Y:S02]  /*1d6b0*/  ISETP.NE.U32.AND P1, PT, R15, 0x1, PT ;  /* 0x000000010f00780c */ /* 0x000fe40003f25070 */
[----:B------:R-:W-:Y:S02]  /*1d6c0*/  ISETP.NE.U32.AND P0, PT, R19, 0x1, PT ;  /* 0x000000011300780c */ /* 0x000fe40003f05070 */
[----:B------:R-:W-:-:S02]  /*1d6d0*/  SEL R6, R13, 0xffff, P6 ;  /* 0x0000ffff0d067807 */ /* 0x000fc40003000000 */
[----:B------:R-:W-:Y:S02]  /*1d6e0*/  ISETP.NE.U32.AND P6, PT, R21, 0x1, PT ;  /* 0x000000011500780c */ /* 0x000fe40003fc5070 */
[C---:B------:R-:W-:Y:S02]  /*1d6f0*/  SEL R9, R13.reuse, 0xffff, P5 ;  /* 0x0000ffff0d097807 */ /* 0x040fe40002800000 */
[C---:B------:R-:W-:Y:S02]  /*1d700*/  SEL R2, R13.reuse, 0xffff, P4 ;  /* 0x0000ffff0d027807 */ /* 0x040fe40002000000 */
[C---:B------:R-:W-:Y:S02]  /*1d710*/  SEL R7, R13.reuse, 0xffff, P3 ;  /* 0x0000ffff0d077807 */ /* 0x040fe40001800000 */
[C---:B------:R-:W-:Y:S02]  /*1d720*/  SEL R11, R13.reuse, 0xffff, P2 ;  /* 0x0000ffff0d0b7807 */ /* 0x040fe40001000000 */
[----:B------:R-:W-:-:S02]  /*1d730*/  SEL R8, R13, 0xffff, P1 ;  /* 0x0000ffff0d087807 */ /* 0x000fc40000800000 */
[C---:B------:R-:W-:Y:S02]  /*1d740*/  SEL R10, R13.reuse, 0xffff, P0 ;  /* 0x0000ffff0d0a7807 */ /* 0x040fe40000000000 */
[----:B------:R-:W-:Y:S02]  /*1d750*/  SEL R13, R13, 0xffff, P6 ;  /* 0x0000ffff0d0d7807 */ /* 0x000fe40003000000 */
[----:B------:R-:W-:Y:S02]  /*1d760*/  PRMT R17, R6, 0x5410, R9 ;  /* 0x0000541006117816 */ /* 0x000fe40000000009 */
[----:B------:R-:W-:Y:S02]  /*1d770*/  PRMT R16, R2, 0x5410, R7 ;  /* 0x0000541002107816 */ /* 0x000fe40000000007 */
[----:B------:R-:W-:Y:S02]  /*1d780*/  PRMT R18, R8, 0x5410, R11 ;  /* 0x0000541008127816 */ /* 0x000fe4000000000b */
[----:B------:R-:W-:-:S02]  /*1d790*/  PRMT R19, R10, 0x5410, R13 ;  /* 0x000054100a137816 */ /* 0x000fc4000000000d */
[----:B------:R-:W-:-:S03]  /*1d7a0*/  ISETP.NE.AND P0, PT, R0, 0x100, PT ;  /* 0x000001000000780c */ /* 0x000fc60003f05270 */
[----:B------:R0:W-:Y:S10]  /*1d7b0*/  STL.128 [R4], R16 ;  /* 0x0000001004007387 */ /* 0x0001f40000100c00 */
[----:B------:R-:W-:Y:S05]  /*1d7c0*/  @P0 BRA `(.L_x_118) ;  /* 0xfffffff800300947 */ /* 0x000fea000383ffff */
[----:B------:R-:W-:-:S07]  /*1d7d0*/  IMAD.MOV.U32 R0, RZ, RZ, 0x1 ;  /* 0x00000001ff007424 */ /* 0x000fce00078e00ff */
.L_x_125:
[C---:B0-----:R-:W-:Y:S01]  /*1d7e0*/  LOP3.LUT R16, R0.reuse, 0xf, RZ, 0xc0, !PT ;  /* 0x0000000f00107812 */ /* 0x041fe200078ec0ff */
[C---:B------:R-:W-:Y:S01]  /*1d7f0*/  VIADD R2, R0.reuse, 0xffffffff ;  /* 0xffffffff00027836 */ /* 0x040fe20000000000 */
[C---:B------:R-:W-:Y:S01]  /*1d800*/  LOP3.LUT R18, R0.reuse, 0x7, RZ, 0xc0, !PT ;  /* 0x0000000700127812 */ /* 0x040fe200078ec0ff */
[C---:B------:R-:W-:Y:S01]  /*1d810*/  IMAD.SHL.U32 R17, R0.reuse, 0x2, RZ ;  /* 0x0000000200117824 */ /* 0x040fe200078e00ff */
[----:B------:R-:W-:Y:S01]  /*1d820*/  LOP3.LUT R12, R0, 0xfffffff0, RZ, 0xc0, !PT ;  /* 0xfffffff0000c7812 */ /* 0x000fe200078ec0ff */
[----:B---3--:R-:W-:Y:S01]  /*1d830*/  VIADD R4, R16, 0xffffffff ;  /* 0xffffffff10047836 */ /* 0x008fe20000000000 */
[----:B------:R-:W-:Y:S01]  /*1d840*/  ISETP.GE.U32.AND P0, PT, R2, 0xf, PT ;  /* 0x0000000f0200780c */ /* 0x000fe20003f06070 */
[----:B-12---:R-:W-:Y:S01]  /*1d850*/  VIADD R6, R18, 0xffffffff ;  /* 0xffffffff12067836 */ /* 0x006fe20000000000 */
[----:B------:R-:W-:Y:S01]  /*1d860*/  LOP3.LUT R20, R0, 0x3, RZ, 0xc0, !PT ;  /* 0x0000000300147812 */ /* 0x000fe200078ec0ff */
[----:B------:R-:W-:Y:S01]  /*1d870*/  IMAD.MOV.U32 R2, RZ, RZ, RZ ;  /* 0x000000ffff027224 */ /* 0x000fe200078e00ff */
[----:B------:R-:W-:-:S02]  /*1d880*/  ISETP.GE.U32.AND P1, PT, R4, 0x7, PT ;  /* 0x000000070400780c */ /* 0x000fc40003f26070 */
[----:B------:R-:W-:-:S13]  /*1d890*/  ISETP.GE.U32.AND P2, PT, R6, 0x3, PT ;  /* 0x000000030600780c */ /* 0x000fda0003f46070 */
.L_x_124:
[----:B0-2---:R-:W-:Y:S01]  /*1d8a0*/  IMAD.MOV.U32 R7, RZ, RZ, RZ ;  /* 0x000000ffff077224 */ /* 0x005fe200078e00ff */
[----:B-1-3--:R-:W-:Y:S06]  /*1d8b0*/  @!P0 BRA `(.L_x_119) ;  /* 0x0000000800208947 */ /* 0x00afec0003800000 */
[----:B------:R-:W-:-:S07]  /*1d8c0*/  IMAD.MOV.U32 R7, RZ, RZ, RZ ;  /* 0x000000ffff077224 */ /* 0x000fce00078e00ff */
.L_x_120:
        /* <DEDUP_REMOVED lines=135> */
.L_x_119:
        /* <DEDUP_REMOVED lines=72> */
.L_x_122:
        /* <DEDUP_REMOVED lines=22> */
[----:B0-----:R-:W5:Y:S04]  /*1e720*/  LDL.U16 R9, [R19+0x4] ;  /* 0x0000040013097983 */ /* 0x001f680000100400 */
[----:B------:R-:W4:Y:S01]  /*1e730*/  LDL.U16 R8, [R10+0x4] ;  /* 0x000004000a087983 */ /* 0x000f220000100400 */
[----:B-----5:R-:W-:-:S02]  /*1e740*/  IMAD.MOV R15, RZ, RZ, -R9 ;  /* 0x000000ffff0f7224 */ /* 0x020fc400078e0a09 */
[----:B----4-:R-:W-:-:S03]  /*1e750*/  IMAD.IADD R9, R8, 0x1, R9 ;  /* 0x0000000108097824 */ /* 0x010fc600078e0209 */
[----:B------:R-:W-:Y:S02]  /*1e760*/  PRMT R15, R15, 0x7710, RZ ;  /* 0x000077100f0f7816 */ /* 0x000fe400000000ff */
[----:B------:R3:W-:Y:S03]  /*1e770*/  STL.U16 [R10+0x4], R9 ;  /* 0x000004090a007387 */ /* 0x0007e60000100400 */
[----:B------:R-:W-:Y:S01]  /*1e780*/  IMAD.IADD R8, R8, 0x1, R15 ;  /* 0x0000000108087824 */ /* 0x000fe200078e020f */
[----:B------:R-:W2:Y:S04]  /*1e790*/  LDL.U16 R13, [R19+0x6] ;  /* 0x00000600130d7983 */ /* 0x000ea80000100400 */
[----:B------:R3:W-:Y:S04]  /*1e7a0*/  STL.U16 [R19+0x4], R8 ;  /* 0x0000040813007387 */ /* 0x0007e80000100400 */
[----:B-1----:R-:W4:Y:S01]  /*1e7b0*/  LDL.U16 R4, [R10+0x6] ;  /* 0x000006000a047983 */ /* 0x002f220000100400 */
[----:B------:R-:W-:-:S02]  /*1e7c0*/  VIADD R7, R7, 0x4 ;  /* 0x0000000407077836 */ /* 0x000fc40000000000 */
[----:B--2---:R-:W-:-:S05]  /*1e7d0*/  IMAD.MOV R11, RZ, RZ, -R13 ;  /* 0x000000ffff0b7224 */ /* 0x004fca00078e0a0d */
[----:B------:R-:W-:Y:S01]  /*1e7e0*/  PRMT R11, R11, 0x7710, RZ ;  /* 0x000077100b0b7816 */ /* 0x000fe200000000ff */
[----:B----4-:R-:W-:-:S04]  /*1e7f0*/  IMAD.IADD R13, R4, 0x1, R13 ;  /* 0x00000001040d7824 */ /* 0x010fc800078e020d */
[----:B------:R-:W-:Y:S01]  /*1e800*/  IMAD.IADD R4, R4, 0x1, R11 ;  /* 0x0000000104047824 */ /* 0x000fe200078e020b */
[----:B------:R3:W-:Y:S04]  /*1e810*/  STL.U16 [R10+0x6], R13 ;  /* 0x0000060d0a007387 */ /* 0x0007e80000100400 */
[----:B------:R3:W-:Y:S02]  /*1e820*/  STL.U16 [R19+0x6], R4 ;  /* 0x0000060413007387 */ /* 0x0007e40000100400 */
.L_x_123:
        /* <DEDUP_REMOVED lines=14> */
[----:B--2---:R-:W2:Y:S04]  /*1e910*/  LDL.U16 R9, [R6+0x2] ;  /* 0x0000020006097983 */ /* 0x004ea80000100400 */
[----:B------:R-:W3:Y:S01]  /*1e920*/  LDL.U16 R4, [R7+0x2] ;  /* 0x0000020007047983 */ /* 0x000ee20000100400 */
[----:B------:R-:W-:Y:S01]  /*1e930*/  ISETP.NE.AND P3, PT, R20, 0x2, PT ;  /* 0x000000021400780c */ /* 0x000fe20003f65270 */
[--C-:B--2---:R-:W-:Y:S02]  /*1e940*/  IMAD.MOV R11, RZ, RZ, -R9.reuse ;  /* 0x000000ffff0b7224 */ /* 0x104fe400078e0a09 */
[----:B---3--:R-:W-:-:S03]  /*1e950*/  IMAD.IADD R8, R4, 0x1, R9 ;  /* 0x0000000104087824 */ /* 0x008fc600078e0209 */
[----:B------:R-:W-:Y:S02]  /*1e960*/  PRMT R11, R11, 0x7710, RZ ;  /* 0x000077100b0b7816 */ /* 0x000fe400000000ff */
[----:B------:R0:W-:Y:S03]  /*1e970*/  STL.U16 [R7+0x2], R8 ;  /* 0x0000020807007387 */ /* 0x0001e60000100400 */
[----:B------:R-:W-:-:S05]  /*1e980*/  IMAD.IADD R9, R4, 0x1, R11 ;  /* 0x0000000104097824 */ /* 0x000fca00078e020b */
[----:B------:R0:W-:Y:S01]  /*1e990*/  STL.U16 [R6+0x2], R9 ;  /* 0x0000020906007387 */ /* 0x0001e20000100400 */
[----:B------:R-:W-:Y:S05]  /*1e9a0*/  @!P3 BRA `(.L_x_121) ;  /* 0x000000000020b947 */ /* 0x000fea0003800000 */
[----:B0-----:R-:W2:Y:S04]  /*1e9b0*/  LDL.U16 R9, [R6+0x4] ;  /* 0x0000040006097983 */ /* 0x001ea80000100400 */
[----:B------:R-:W3:Y:S01]  /*1e9c0*/  LDL.U16 R4, [R7+0x4] ;  /* 0x0000040007047983 */ /* 0x000ee20000100400 */
[--C-:B--2---:R-:W-:Y:S02]  /*1e9d0*/  IMAD.MOV R11, RZ, RZ, -R9.reuse ;  /* 0x000000ffff0b7224 */ /* 0x104fe400078e0a09 */
[----:B---3--:R-:W-:-:S03]  /*1e9e0*/  IMAD.IADD R8, R4, 0x1, R9 ;  /* 0x0000000104087824 */ /* 0x008fc600078e0209 */
[----:B------:R-:W-:Y:S02]  /*1e9f0*/  PRMT R11, R11, 0x7710, RZ ;  /* 0x000077100b0b7816 */ /* 0x000fe400000000ff */
[----:B------:R0:W-:Y:S03]  /*1ea00*/  STL.U16 [R7+0x4], R8 ;  /* 0x0000040807007387 */ /* 0x0001e60000100400 */
[----:B------:R-:W-:-:S05]  /*1ea10*/  IMAD.IADD R9, R4, 0x1, R11 ;  /* 0x0000000104097824 */ /* 0x000fca00078e020b */
[----:B------:R0:W-:Y:S02]  /*1ea20*/  STL.U16 [R6+0x4], R9 ;  /* 0x0000040906007387 */ /* 0x0001e40000100400 */
.L_x_121:
[----:B------:R-:W-:-:S05]  /*1ea30*/  IMAD.IADD R2, R17, 0x1, R2 ;  /* 0x0000000111027824 */ /* 0x000fca00078e0202 */
[----:B------:R-:W-:-:S13]  /*1ea40*/  ISETP.GE.AND P3, PT, R2, 0x100, PT ;  /* 0x000001000200780c */ /* 0x000fda0003f66270 */
[----:B------:R-:W-:Y:S05]  /*1ea50*/  @!P3 BRA `(.L_x_124) ;  /* 0xffffffec0090b947 */ /* 0x000fea000383ffff */
[----:B------:R-:W-:Y:S01]  /*1ea60*/  ISETP.GE.AND P0, PT, R17, 0x100, PT ;  /* 0x000001001100780c */ /* 0x000fe20003f06270 */
[----:B------:R-:W-:-:S12]  /*1ea70*/  IMAD.MOV.U32 R0, RZ, RZ, R17 ;  /* 0x000000ffff007224 */ /* 0x000fd800078e0011 */
[----:B------:R-:W-:Y:S05]  /*1ea80*/  @!P0 BRA `(.L_x_125) ;  /* 0xffffffec00548947 */ /* 0x000fea000383ffff */
[----:B------:R-:W5:Y:S04]  /*1ea90*/  LDL.U16 R2, [R1+0x802] ;  /* 0x0008020001027983 */ /* 0x000f680000100400 */
[----:B------:R-:W4:Y:S04]  /*1eaa0*/  LDL R0, [R1+0x804] ;  /* 0x0008040001007983 */ /* 0x000f280000100800 */
[----:B------:R-:W4:Y:S04]  /*1eab0*/  LDL.64 R44, [R1+0x808] ;  /* 0x00080800012c7983 */ /* 0x000f280000100a00 */
[----:B------:R-:W4:Y:S04]  /*1eac0*/  LDL.128 R40, [R1+0x810] ;  /* 0x0008100001287983 */ /* 0x000f280000100c00 */
[----:B------:R-:W4:Y:S04]  /*1ead0*/  LDL.128 R36, [R1+0x820] ;  /* 0x0008200001247983 */ /* 0x000f280000100c00 */
[----:B------:R-:W4:Y:S04]  /*1eae0*/  LDL.128 R32, [R1+0x830] ;  /* 0x0008300001207983 */ /* 0x000f280000100c00 */
[----:B------:R-:W4:Y:S04]  /*1eaf0*/  LDL.128 R28, [R1+0x840] ;  /* 0x00084000011c7983 */ /* 0x000f280000100c00 */
[----:B------:R-:W4:Y:S04]  /*1eb00*/  LDL.128 R24, [R1+0x850] ;  /* 0x0008500001187983 */ /* 0x000f280000100c00 */
[----:B------:R-:W4:Y:S04]  /*1eb10*/  LDL.128 R20, [R1+0x860] ;  /* 0x0008600001147983 */ /* 0x000f280000100c00 */
[----:B---3--:R-:W3:Y:S04]  /*1eb20*/  LDL.128 R16, [R1+0x870] ;  /* 0x0008700001107983 */ /* 0x008ee80000100c00 */
[----:B01----:R-:W3:Y:S04]  /*1eb30*/  LDL.128 R12, [R1+0x880] ;  /* 0x00088000010c7983 */ /* 0x003ee80000100c00 */
[----:B--2---:R-:W2:Y:S01]  /*1eb40*/  LDL.128 R8, [R1+0x890] ;  /* 0x0008900001087983 */ /* 0x004ea20000100c00 */
[----:B-----5:R-:W-:-:S02]  /*1eb50*/  PRMT R2, R2, 0x9910, RZ ;  /* 0x0000991002027816 */ /* 0x020fc400000000ff */
[----:B----4-:R-:W-:Y:S02]  /*1eb60*/  PRMT R4, R0, 0x9910, RZ ;  /* 0x0000991000047816 */ /* 0x010fe400000000ff */
[----:B------:R-:W-:Y:S02]  /*1eb70*/  IABS R2, R2 ;  /* 0x0000000200027213 */ /* 0x000fe40000000000 */
[----:B------:R-:W-:Y:S02]  /*1eb80*/  IABS R4, R4 ;  /* 0x0000000400047213 */ /* 0x000fe40000000000 */
[----:B------:R-:W-:Y:S02]  /*1eb90*/  PRMT R2, R2, 0x7710, RZ ;  /* 0x0000771002027816 */ /* 0x000fe400000000ff */
[----:B------:R-:W-:Y:S02]  /*1eba0*/  PRMT R4, R4, 0x7710, RZ ;  /* 0x0000771004047816 */ /* 0x000fe400000000ff */
[----:B------:R-:W-:-:S02]  /*1ebb0*/  PRMT R46, R0, 0xbb32, RZ ;  /* 0x0000bb32002e7816 */ /* 0x000fc400000000ff */
[----:B------:R-:W-:Y:S02]  /*1ebc0*/  PRMT R47, R44, 0x9910, RZ ;  /* 0x000099102c2f7816 */ /* 0x000fe400000000ff */
[----:B------:R-:W-:Y:S02]  /*1ebd0*/  VIMNMX3.S16x2 R0, R2, R5, R4, !PT ;  /* 0x000000050200720f */ /* 0x000fe40007800304 */
[----:B------:R-:W-:Y:S01]  /*1ebe0*/  IABS R2, R46 ;  /* 0x0000002e00027213 */ /* 0x000fe20000000000 */
[----:B------:R-:W4:Y:S01]  /*1ebf0*/  LDL.128 R4, [R1+0x8a0] ;  /* 0x0008a00001047983 */ /* 0x000f220000100c00 */
        /* <DEDUP_REMOVED lines=25> */
[----:B------:R-:W-:Y:S02]  /*1ed90*/  VIMNMX3.S16x2 R0, R2, R0, R40, !PT ;  /* 0x000000000200720f */ /* 0x000fe40007800328 */
[----:B------:R-:W-:-:S02]  /*1eda0*/  IABS R40, R44 ;  /* 0x0000002c00287213 */ /* 0x000fc40000000000 */
[----:B------:R-:W5:Y:S01]  /*1edb0*/  LDL.128 R44, [R1+0x8b0] ;  /* 0x0008b000012c7983 */ /* 0x000f620000100c00 */
[----:B------:R-:W-:Y:S02]  /*1edc0*/  PRMT R41, R41, 0xbb32, RZ ;  /* 0x0000bb3229297816 */ /* 0x000fe400000000ff */
[----:B------:R-:W-:Y:S02]  /*1edd0*/  PRMT R42, R42, 0xbb32, RZ ;  /* 0x0000bb322a2a7816 */ /* 0x000fe400000000ff */
[----:B------:R-:W-:Y:S02]  /*1ede0*/  IABS R2, R41 ;  /* 0x0000002900027213 */ /* 0x000fe40000000000 */
        /* <DEDUP_REMOVED lines=12> */
[----:B------:R-:W-:Y:S02]  /*1eeb0*/  PRMT R36, R36, 0xbb32, RZ ;  /* 0x0000bb3224247816 */ /* 0x000fe400000000ff */
[----:B------:R-:W-:Y:S02]  /*1eec0*/  IABS R43, R43 ;  /* 0x0000002b002b7213 */ /* 0x000fe40000000000 */
[----:B------:R-:W-:-:S02]  /*1eed0*/  PRMT R2, R37, 0x9910, RZ ;  /* 0x0000991025027816 */ /* 0x000fc400000000ff */
[----:B------:R-:W-:Y:S02]  /*1eee0*/  PRMT R42, R41, 0x7710, RZ ;  /* 0x00007710292a7816 */ /* 0x000fe400000000ff */
[----:B------:R-:W-:Y:S02]  /*1eef0*/  IABS R36, R36 ;  /* 0x0000002400247213 */ /* 0x000fe40000000000 */
[----:B------:R-:W-:Y:S02]  /*1ef00*/  PRMT R40, R43, 0x7710, RZ ;  /* 0x000077102b287816 */ /* 0x000fe400000000ff */
[----:B------:R-:W-:Y:S02]  /*1ef10*/  IABS R41, R2 ;  /* 0x0000000200297213 */ /* 0x000fe40000000000 */
[----:B------:R-:W-:Y:S02]  /*1ef20*/  PRMT R2, R36, 0x7710, RZ ;  /* 0x0000771024027816 */ /* 0x000fe400000000ff */
[----:B------:R-:W-:-:S02]  /*1ef30*/  VIMNMX3.S16x2 R0, R40, R0, R42, !PT ;  /* 0x000000002800720f */ /* 0x000fc4000780032a */
[----:B------:R-:W-:Y:S02]  /*1ef40*/  PRMT R36, R41, 0x7710, RZ ;  /* 0x0000771029247816 */ /* 0x000fe400000000ff */
[----:B------:R-:W-:Y:S02]  /*1ef50*/  PRMT R37, R37, 0xbb32, RZ ;  /* 0x0000bb3225257816 */ /* 0x000fe400000000ff */
[----:B------:R-:W-:Y:S02]  /*1ef60*/  PRMT R40, R38, 0x9910, RZ ;  /* 0x0000991026287816 */ /* 0x000fe400000000ff */
[----:B------:R-:W-:Y:S02]  /*1ef70*/  VIMNMX3.S16x2 R0, R2, R0, R36, !PT ;  /* 0x000000000200720f */ /* 0x000fe40007800324 */
[----:B------:R-:W-:Y:S02]  /*1ef80*/  IABS R2, R37 ;  /* 0x0000002500027213 */ /* 0x000fe40000000000 */
[----:B------:R-:W-:-:S02]  /*1ef90*/  IABS R36, R40 ;  /* 0x0000002800247213 */ /* 0x000fc40000000000 */
[----:B------:R-:W-:Y:S01]  /*1efa0*/  PRMT R37, R39, 0x9910, RZ ;  /* 0x0000991027257816 */ /* 0x000fe200000000ff */
[----:B------:R-:W5:Y:S01]  /*1efb0*/  LDL.128 R40, [R1+0x8c0] ;  /* 0x0008c00001287983 */ /* 0x000f620000100c00 */
        /* <DEDUP_REMOVED lines=17> */
[----:B------:R-:W-:Y:S02]  /*1f0d0*/  PRMT R36, R39, 0x7710, RZ ;  /* 0x0000771027247816 */ /* 0x000fe400000000ff */
[----:B------:R-:W-:Y:S02]  /*1f0e0*/  IABS R37, R2 ;  /* 0x0000000200257213 */ /* 0x000fe40000000000 */
[----:B------:R-:W-:Y:S02]  /*1f0f0*/  PRMT R2, R32, 0x7710, RZ ;  /* 0x0000771020027816 */ /* 0x000fe400000000ff */
[----:B------:R-:W-:Y:S02]  /*1f100*/  VIMNMX3.S16x2 R0, R36, R0, R38, !PT ;  /* 0x000000002400720f */ /* 0x000fe40007800326 */
[----:B------:R-:W-:Y:S02]  /*1f110*/  PRMT R32, R37, 0x7710, RZ ;  /* 0x0000771025207816 */ /* 0x000fe400000000ff */
[----:B------:R-:W-:-:S02]  /*1f120*/  PRMT R33, R33, 0xbb32, RZ ;  /* 0x0000bb3221217816 */ /* 0x000fc400000000ff */
[----:B------:R-:W-:Y:S02]  /*1f130*/  PRMT R36, R34, 0x9910, RZ ;  /* 0x0000991022247816 */ /* 0x000fe400000000ff */
[----:B------:R-:W-:Y:S02]  /*1f140*/  VIMNMX3.S16x2 R0, R2, R0, R32, !PT ;  /* 0x000000000200720f */ /* 0x000fe40007800320 */
[----:B------:R-:W-:Y:S02]  /*1f150*/  IABS R2, R33 ;  /* 0x0000002100027213 */ /* 0x000fe40000000000 */
[----:B------:R-:W-:Y:S02]  /*1f160*/  IABS R32, R36 ;  /* 0x0000002400207213 */ /* 0x000fe40000000000 */
[----:B------:R-:W-:Y:S01]  /*1f170*/  PRMT R33, R35, 0x9910, RZ ;  /* 0x0000991023217816 */ /* 0x000fe200000000ff */
[----:B------:R-:W5:Y:S01]  /*1f180*/  LDL.128 R36, [R1+0x8d0] ;  /* 0x0008d00001247983 */ /* 0x000f620000100c00 */
        /* <DEDUP_REMOVED lines=16> */
[----:B------:R-:W-:Y:S02]  /*1f290*/  IABS R28, R28 ;  /* 0x0000001c001c7213 */ /* 0x000fe40000000000 */
[----:B------:R-:W-:Y:S02]  /*1f2a0*/  PRMT R32, R35, 0x7710, RZ ;  /* 0x0000771023207816 */ /* 0x000fe400000000ff */
[----:B------:R-:W-:-:S02]  /*1f2b0*/  IABS R33, R2 ;  /* 0x0000000200217213 */ /* 0x000fc40000000000 */
[----:B------:R-:W-:Y:S02]  /*1f2c0*/  PRMT R2, R28, 0x7710, RZ ;  /* 0x000077101c027816 */ /* 0x000fe400000000ff */
[----:B------:R-:W-:Y:S02]  /*1f2d0*/  VIMNMX3.S16x2 R0, R32, R0, R34, !PT ;  /* 0x000000002000720f */ /* 0x000fe40007800322 */
[----:B------:R-:W-:Y:S02]  /*1f2e0*/  PRMT R28, R33, 0x7710, RZ ;  /* 0x00007710211c7816 */ /* 0x000fe400000000ff */
[----:B------:R-:W-:Y:S01]  /*1f2f0*/  PRMT R48, R29, 0xbb32, RZ ;  /* 0x0000bb321d307816 */ /* 0x000fe200000000ff */
[----:B------:R-:W5:Y:S01]  /*1f300*/  LDL.128 R32, [R1+0x8e0] ;  /* 0x0008e00001207983 */ /* 0x000f620000100c00 */
        /* <DEDUP_REMOVED lines=27> */
[----:B------:R-:W-:Y:S01]  /*1f4c0*/  PRMT R48, R25, 0xbb32, RZ ;  /* 0x0000bb3219307816 */ /* 0x000fe200000000ff */
[----:B------:R-:W5:Y:S01]  /*1f4d0*/  LDL.128 R28, [R1+0x8f0] ;  /* 0x0008f000011c7983 */ /* 0x000f620000100c00 */
        /* <DEDUP_REMOVED lines=43> */
[----:B---3--:R-:W-:Y:S02]  /*1f790*/  PRMT R21, R16, 0x9910, RZ ;  /* 0x0000991010157816 */ /* 0x008fe400000000ff */
        /* <DEDUP_REMOVED lines=13> */
[----:B------:R-:W3:Y:S01]  /*1f870*/  LDL.128 R20, [R1+0x910] ;  /* 0x0009100001147983 */ /* 0x000ee20000100c00 */
        /* <DEDUP_REMOVED lines=28> */
[----:B------:R-:W3:Y:S01]  /*1fa40*/  LDL.128 R16, [R1+0x920] ;  /* 0x0009200001107983 */ /* 0x000ee20000100c00 */
        /* <DEDUP_REMOVED lines=14> */
[----:B--2---:R-:W-:Y:S02]  /*1fb30*/  PRMT R13, R8, 0x9910, RZ ;  /* 0x00009910080d7816 */ /* 0x004fe400000000ff */
        /* <DEDUP_REMOVED lines=13> */
[----:B------:R-:W2:Y:S01]  /*1fc10*/  LDL.128 R12, [R1+0x930] ;  /* 0x00093000010c7983 */ /* 0x000ea20000100c00 */
        /* <DEDUP_REMOVED lines=28> */
[----:B------:R-:W4:Y:S01]  /*1fde0*/  LDL.128 R8, [R1+0x940] ;  /* 0x0009400001087983 */ /* 0x000f220000100c00 */
        /* <DEDUP_REMOVED lines=28> */
[----:B------:R-:W-:Y:S02]  /*1ffb0*/  VIMNMX3.S16x2 R0, R2, R0, R4, !PT ;  /* 0x000000000200720f */ /* 0x000fe40007800304 */
[----:B------:R-:W-:Y:S02]  /*1ffc0*/  PRMT R45, R45, 0xbb32, RZ ;  /* 0x0000bb322d2d7816 */ /* 0x000fe400000000ff */
[----:B------:R-:W-:Y:S02]  /*1ffd0*/  IABS R5, R5 ;  /* 0x0000000500057213 */ /* 0x000fe40000000000 */
[----:B------:R-:W-:Y:S02]  /*1ffe0*/  PRMT R4, R47, 0x9910, RZ ;  /* 0x000099102f047816 */ /* 0x000fe400000000ff */
[----:B------:R-:W-:-:S02]  /*1fff0*/  IABS R2, R45 ;  /* 0x0000002d00027213 */ /* 0x000fc40000000000 */
[----:B------:R-:W-:Y:S02]  /*20000*/  PRMT R44, R5, 0x7710, RZ ;  /* 0x00007710052c7816 */ /* 0x000fe400000000ff */
[----:B------:R-:W-:Y:S02]  /*20010*/  IABS R45, R4 ;  /* 0x00000004002d7213 */ /* 0x000fe40000000000 */
[----:B------:R-:W5:Y:S01]  /*20020*/  LDL.128 R4, [R1+0x950] ;  /* 0x0009500001047983 */ /* 0x000f620000100c00 */
[----:B------:R-:W-:Y:S02]  /*20030*/  PRMT R46, R46, 0xbb32, RZ ;  /* 0x0000bb322e2e7816 */ /* 0x000fe400000000ff */
[----:B------:R-:W-:Y:S02]  /*20040*/  PRMT R2, R2, 0x7710, RZ ;  /* 0x0000771002027816 */ /* 0x000fe400000000ff */
        /* <DEDUP_REMOVED lines=23> */
[----:B------:R-:W-:Y:S01]  /*201c0*/  PRMT R41, R43, 0x9910, RZ ;  /* 0x000099102b297816 */ /* 0x000fe200000000ff */
[----:B------:R-:W5:Y:S01]  /*201d0*/  LDL.128 R44, [R1+0x960] ;  /* 0x00096000012c7983 */ /* 0x000f620000100c00 */
        /* <DEDUP_REMOVED lines=26> */
[----:B------:R-:W-:Y:S01]  /*20380*/  IABS R2, R37 ;  /* 0x0000002500027213 */ /* 0x000fe20000000000 */
[----:B------:R-:W5:Y:S01]  /*20390*/  LDL.128 R40, [R1+0x970] ;  /* 0x0009700001287983 */ /* 0x000f620000100c00 */
        /* <DEDUP_REMOVED lines=18> */
[----:B------:R-:W-:Y:S02]  /*204c0*/  PRMT R36, R39, 0x7710, RZ ;  /* 0x0000771027247816 */ /* 0x000fe400000000ff */
[----:B------:R-:W-:Y:S02]  /*204d0*/  IABS R37, R2 ;  /* 0x0000000200257213 */ /* 0x000fe40000000000 */
[----:B------:R-:W-:Y:S02]  /*204e0*/  PRMT R2, R32, 0x7710, RZ ;  /* 0x0000771020027816 */ /* 0x000fe400000000ff */
[----:B------:R-:W-:Y:S02]  /*204f0*/  VIMNMX3.S16x2 R0, R36, R0, R38, !PT ;  /* 0x000000002400720f */ /* 0x000fe40007800326 */
        /* <DEDUP_REMOVED lines=75> */
[----:B---3--:R-:W-:-:S02]  /*209b0*/  PRMT R25, R20, 0x9910, RZ ;  /* 0x0000991014197816 */ /* 0x008fc400000000ff */
        /* <DEDUP_REMOVED lines=42> */
[----:B------:R-:W3:Y:S01]  /*20c60*/  LDL.128 R20, [R1+0x9c0] ;  /* 0x0009c00001147983 */ /* 0x000ee20000100c00 */
        /* <DEDUP_REMOVED lines=28> */
[----:B------:R-:W2:Y:S01]  /*20e30*/  LDL.128 R16, [R1+0x9d0] ;  /* 0x0009d00001107983 */ /* 0x000ea20000100c00 */
        /* <DEDUP_REMOVED lines=14> */
[----:B----4-:R-:W-:-:S02]  /*20f20*/  PRMT R13, R8, 0x9910, RZ ;  /* 0x00009910080d7816 */ /* 0x010fc400000000ff */
        /* <DEDUP_REMOVED lines=13> */
[----:B------:R-:W4:Y:S01]  /*21000*/  LDL.128 R12, [R1+0x9e0] ;  /* 0x0009e000010c7983 */ /* 0x000f220000100c00 */
        /* <DEDUP_REMOVED lines=14> */
[----:B-----5:R-:W-:Y:S02]  /*210f0*/  PRMT R9, R4, 0x9910, RZ ;  /* 0x0000991004097816 */ /* 0x020fe400000000ff */
        /* <DEDUP_REMOVED lines=12> */
[----:B------:R-:W5:Y:S01]  /*211c0*/  LDL.128 R8, [R1+0x9f0] ;  /* 0x0009f00001087983 */ /* 0x000f620000100c00 */
        /* <DEDUP_REMOVED lines=211> */
[----:B--2---:R-:W-:-:S02]  /*21f00*/  PRMT R5, R16, 0x9910, RZ ;  /* 0x0000991010057816 */ /* 0x004fc400000000ff */
        /* <DEDUP_REMOVED lines=27> */
[----:B----4-:R-:W-:Y:S02]  /*220c0*/  PRMT R5, R12, 0x9910, RZ ;  /* 0x000099100c057816 */ /* 0x010fe400000000ff */
        /* <DEDUP_REMOVED lines=23> */
[----:B------:R-:W-:Y:S02]  /*22240*/  PRMT R15, R15, 0xbb32, RZ ;  /* 0x0000bb320f0f7816 */ /* 0x000fe400000000ff */
[----:B-----5:R-:W-:Y:S02]  /*22250*/  PRMT R6, R8, 0x9910, RZ ;  /* 0x0000991008067816 */ /* 0x020fe400000000ff */
        /* <DEDUP_REMOVED lines=11> */
[----:B------:R-:W-:Y:S02]  /*22310*/  IABS R5, R5 ;  /* 0x0000000500057213 */ /* 0x000fe40000000000 */
[----:B------:R-:W-:-:S02]  /*22320*/  PRMT R9, R9, 0xbb32, RZ ;  /* 0x0000bb3209097816 */ /* 0x000fc400000000ff */
[----:B------:R-:W-:Y:S02]  /*22330*/  PRMT R6, R10, 0x9910, RZ ;  /* 0x000099100a067816 */ /* 0x000fe400000000ff */
        /* <DEDUP_REMOVED lines=23> */
[----:B------:R-:W-:Y:S01]  /*224b0*/  IMAD.MOV.U32 R0, RZ, RZ, -0x1 ;  /* 0xffffffffff007424 */ /* 0x000fe200078e00ff */
[----:B------:R-:W0:Y:S01]  /*224c0*/  I2F.U16 R15, R5 ;  /* 0x00000005000f7306 */ /* 0x000e220000101000 */
[----:B------:R-:W-:-:S03]  /*224d0*/  IMAD.MOV.U32 R13, RZ, RZ, 0x7149f2ca ;  /* 0x7149f2caff0d7424 */ /* 0x000fc600078e00ff */
[----:B------:R1:W-:Y:S02]  /*224e0*/  STL [R1+0x1750], R0 ;  /* 0x0017500001007387 */ /* 0x0003e40000100800 */
[----:B01----:R-:W-:-:S07]  /*224f0*/  FMUL R15, R15, 0.00390625 ;  /* 0x3b8000000f0f7820 */ /* 0x003fce0000400000 */
.L_x_22:
[----:B------:R-:W3:Y:S01]  /*22500*/  LDL R28, [R1+0x1770] ;  /* 0x00177000011c7983 */ /* 0x000ee20000100800 */
[----:B------:R-:W5:Y:S01]  /*22510*/  LDCU.128 UR8, c[0x0][0x3a0] ;  /* 0x00007400ff0877ac */ /* 0x000f620008000c00 */
[----:B------:R-:W0:Y:S02]  /*22520*/  LDC.U8 R24, c[0x0][0x380] ;  /* 0x0000e000ff187b82 */ /* 0x000e240000000000 */
[----:B------:R-:W2:Y:S01]  /*22530*/  LDL R26, [R1+0x1774] ;  /* 0x00177400011a7983 */ /* 0x000ea20000100800 */
[----:B------:R-:W1:Y:S03]  /*22540*/  LDCU.64 UR4, c[0x0][0x3b0] ;  /* 0x00007600ff0477ac */ /* 0x000e660008000a00 */
[----:B------:R-:W4:Y:S04]  /*22550*/  LDL.LU R2, [R1+0x1754] ;  /* 0x0017540001027983 */ /* 0x000f280000300800 */
        /* <DEDUP_REMOVED lines=15> */
[----:B------:R-:W4:Y:S01]  /*22650*/  LDL.LU R27, [R1+0x17c4] ;  /* 0x0017c400011b7983 */ /* 0x000f220000300800 */
[C---:B---3--:R-:W-:Y:S01]  /*22660*/  IMAD.SHL.U32 R8, R28.reuse, 0x4, RZ ;  /* 0x000000041c087824 */ /* 0x048fe200078e00ff */
[----:B--2---:R-:W-:-:S04]  /*22670*/  SHF.L.U64.HI R11, R28, 0x2, R26 ;  /* 0x000000021c0b7819 */ /* 0x004fc8000001021a */
[C---:B-----5:R-:W-:Y:S02]  /*22680*/  IADD3 R6, P0, PT, R8.reuse, UR8, RZ ;  /* 0x0000000808067c10 */ /* 0x060fe4000ff1e0ff */
[C---:B------:R-:W-:Y:S02]  /*22690*/  IADD3 R10, P2, PT, R8.reuse, UR10, RZ ;  /* 0x0000000a080a7c10 */ /* 0x040fe4000ff5e0ff */
[----:B-1----:R-:W-:Y:S02]  /*226a0*/  IADD3 R8, P1, PT, R8, UR4, RZ ;  /* 0x0000000408087c10 */ /* 0x002fe4000ff3e0ff */
[C---:B----4-:R-:W-:Y:S02]  /*226b0*/  PRMT R12, R2.reuse, 0x7632, R12 ;  /* 0x00007632020c7816 */ /* 0x050fe4000000000c */
[----:B------:R-:W-:Y:S02]  /*226c0*/  SHF.R.U32.HI R14, RZ, 0x18, R2 ;  /* 0x00000018ff0e7819 */ /* 0x000fe40000011602 */
[----:B------:R-:W-:-:S02]  /*226d0*/  PRMT R20, R2, 0x7770, RZ ;  /* 0x0000777002147816 */ /* 0x000fc400000000ff */
[----:B------:R-:W-:Y:S02]  /*226e0*/  LOP3.LUT R18, R2, 0xffff, RZ, 0xc0, !PT ;  /* 0x0000ffff02127812 */ /* 0x000fe400078ec0ff */
[C---:B------:R-:W-:Y:S02]  /*226f0*/  PRMT R0, R9.reuse, 0x7632, R0 ;  /* 0x0000763209007816 */ /* 0x040fe40000000000 */
[----:B------:R-:W-:Y:S02]  /*22700*/  SHF.R.U32.HI R2, RZ, 0x18, R9 ;  /* 0x00000018ff027819 */ /* 0x000fe40000011609 */
[C---:B------:R-:W-:Y:S02]  /*22710*/  PRMT R22, R9.reuse, 0x7770, RZ ;  /* 0x0000777009167816 */ /* 0x040fe400000000ff */
[----:B------:R-:W-:Y:S02]  /*22720*/  LOP3.LUT R16, R9, 0xffff, RZ, 0xc0, !PT ;  /* 0x0000ffff09107812 */ /* 0x000fe400078ec0ff */
[----:B------:R-:W-:-:S02]  /*22730*/  IADD3.X R7, PT, PT, R11, UR9, RZ, P0, !PT ;  /* 0x000000090b077c10 */ /* 0x000fc400087fe4ff */
[C---:B------:R-:W-:Y:S01]  /*22740*/  IADD3.X R9, PT, PT, R11.reuse, UR5, RZ, P1, !PT ;  /* 0x000000050b097c10 */ /* 0x040fe20008ffe4ff */
[----:B------:R-:W-:Y:S02]  /*22750*/  IMAD.MOV.U32 R19, RZ, RZ, R4 ;  /* 0x000000ffff137224 */ /* 0x000fe400078e0004 */
[----:B------:R1:W-:Y:S01]  /*22760*/  STG.E desc[UR6][R6.64], R13 ;  /* 0x0000000d06007986 */ /* 0x0003e2000c101906 */
[----:B------:R-:W2:Y:S01]  /*22770*/  LDC.64 R4, c[0x0][0x3b8] ;  /* 0x0000ee00ff047b82 */ /* 0x000ea20000000a00 */
[----:B------:R-:W-:Y:S01]  /*22780*/  IMAD R17, R26, 0x28, RZ ;  /* 0x000000281a117824 */ /* 0x000fe200078e02ff */
[C---:B0-----:R-:W-:Y:S01]  /*22790*/  ISETP.GT.U32.AND P0, PT, R24.reuse, 0x2, PT ;  /* 0x000000021800780c */ /* 0x041fe20003f04070 */
[----:B------:R0:W-:Y:S01]  /*227a0*/  STG.E desc[UR6][R8.64], R15 ;  /* 0x0000000f08007986 */ /* 0x0001e2000c101906 */
[----:B------:R-:W-:Y:S01]  /*227b0*/  IADD3.X R11, PT, PT, R11, UR11, RZ, P2, !PT ;  /* 0x0000000b0b0b7c10 */ /* 0x000fe200097fe4ff */
[----:B------:R-:W3:Y:S02]  /*227c0*/  LDCU.64 UR4, c[0x0][0x3c0] ;  /* 0x00007800ff0477ac */ /* 0x000ee40008000a00 */
[----:B-1----:R-:W4:Y:S04]  /*227d0*/  LDL.LU R13, [R1+0x17e0] ;  /* 0x0017e000010d7983 */ /* 0x002f280000300800 */
[----:B0-----:R-:W5:Y:S04]  /*227e0*/  LDL.LU R15, [R1+0x17dc] ;  /* 0x0017dc00010f7983 */ /* 0x001f680000300800 */
[----:B------:R-:W3:Y:S01]  /*227f0*/  LDL.LU R8, [R1+0x17c0] ;  /* 0x0017c00001087983 */ /* 0x000ee20000300800 */
[----:B------:R-:W-:-:S02]  /*22800*/  ISETP.GT.U32.AND P3, PT, R24, 0x5, PT ;  /* 0x000000051800780c */ /* 0x000fc40003f64070 */
[----:B------:R-:W-:Y:S01]  /*22810*/  ISETP.GT.U32.AND P1, PT, R24, 0x3, PT ;  /* 0x000000031800780c */ /* 0x000fe20003f24070 */
[----:B------:R-:W3:Y:S01]  /*22820*/  LDL.LU R6, [R1+0x17a0] ;  /* 0x0017a00001067983 */ /* 0x000ee20000300800 */
[----:B--2---:R-:W-:-:S04]  /*22830*/  IMAD.WIDE.U32 R4, R28, 0x28, R4 ;  /* 0x000000281c047825 */ /* 0x004fc800078e0004 */
[----:B------:R-:W-:Y:S02]  /*22840*/  IMAD.IADD R5, R5, 0x1, R17 ;  /* 0x0000000105057824 */ /* 0x000fe400078e0211 */
[----:B------:R-:W2:Y:S01]  /*22850*/  LDL.LU R17, [R1+0x17d8] ;  /* 0x0017d80001117983 */ /* 0x000ea20000300800 */
[----:B------:R-:W-:Y:S02]  /*22860*/  SEL R7, R0, RZ, P0 ;  /* 0x000000ff00077207 */ /* 0x000fe40000000000 */
[----:B------:R-:W-:Y:S01]  /*22870*/  ISETP.GT.U32.AND P4, PT, R24, 0x6, PT ;  /* 0x000000061800780c */ /* 0x000fe20003f84070 */
[----:B------:R-:W2:Y:S01]  /*22880*/  LDL.LU R0, [R1+0x179c] ;  /* 0x00179c0001007983 */ /* 0x000ea20000300800 */
[----:B------:R-:W-:Y:S02]  /*22890*/  SEL R39, R39, RZ, P3 ;  /* 0x000000ff27277207 */ /* 0x000fe40001800000 */
[----:B------:R-:W-:Y:S01]  /*228a0*/  SEL R9, R2, RZ, P1 ;  /* 0x000000ff02097207 */ /* 0x000fe20000800000 */
[----:B------:R0:W-:Y:S01]  /*228b0*/  STG.E desc[UR6][R10.64], R19 ;  /* 0x000000130a007986 */ /* 0x0001e2000c101906 */
[----:B------:R-:W-:-:S03]  /*228c0*/  SEL R41, R38, RZ, P4 ;  /* 0x000000ff26297207 */ /* 0x000fc60002000000 */
[----:B------:R-:W2:Y:S04]  /*228d0*/  LDL.LU R2, [R1+0x17bc] ;  /* 0x0017bc0001027983 */ /* 0x000ea80000300800 */
[----:B0-----:R-:W2:Y:S01]  /*228e0*/  LDL.LU R19, [R1+0x17d4] ;  /* 0x0017d40001137983 */ /* 0x001ea20000300800 */
[----:B----4-:R-:W-:-:S03]  /*228f0*/  SEL R13, R13, RZ, P3 ;  /* 0x000000ff0d0d7207 */ /* 0x010fc60001800000 */
[----:B------:R-:W4:Y:S01]  /*22900*/  LDL.LU R10, [R1+0x17ac] ;  /* 0x0017ac00010a7983 */ /* 0x000f220000300800 */
[C---:B------:R-:W-:Y:S02]  /*22910*/  ISETP.GT.U32.AND P3, PT, R24.reuse, 0xc, PT ;  /* 0x0000000c1800780c */ /* 0x040fe40003f64070 */
[----:B-----5:R-:W-:Y:S02]  /*22920*/  SEL R15, R15, RZ, P4 ;  /* 0x000000ff0f0f7207 */ /* 0x020fe40002000000 */
[----:B------:R-:W-:Y:S02]  /*22930*/  ISETP.GT.U32.AND P4, PT, R24, 0xd, PT ;  /* 0x0000000d1800780c */ /* 0x000fe40003f84070 */
[----:B------:R-:W-:Y:S02]  /*22940*/  SEL R53, R29, RZ, P3 ;  /* 0x000000ff1d357207 */ /* 0x000fe40001800000 */
[----:B---3--:R-:W-:Y:S02]  /*22950*/  SEL R29, R8, RZ, P4 ;  /* 0x000000ff081d7207 */ /* 0x008fe40002000000 */
[----:B------:R-:W3:Y:S01]  /*22960*/  LDL.LU R8, [R1+0x1798] ;  /* 0x0017980001087983 */ /* 0x000ee20000300800 */
[----:B------:R-:W-:-:S02]  /*22970*/  ISETP.GT.U32.AND P5, PT, R24, 0x7, PT ;  /* 0x000000071800780c */ /* 0x000fc40003fa4070 */
[----:B------:R-:W-:Y:S02]  /*22980*/  ISETP.GT.U32.AND P2, PT, R24, 0x4, PT ;  /* 0x000000041800780c */ /* 0x000fe40003f44070 */
[----:B------:R-:W-:Y:S02]  /*22990*/  SEL R43, R36, RZ, P5 ;  /* 0x000000ff242b7207 */ /* 0x000fe40002800000 */
[----:B--2---:R-:W-:Y:S02]  /*229a0*/  SEL R17, R17, RZ, P5 ;  /* 0x000000ff11117207 */ /* 0x004fe40002800000 */
[----:B------:R-:W-:Y:S02]  /*229b0*/  ISETP.GT.U32.AND P5, PT, R24, 0xe, PT ;  /* 0x0000000e1800780c */ /* 0x000fe40003fa4070 */
[----:B------:R-:W-:Y:S02]  /*229c0*/  SEL R35, R14, RZ, P1 ;  /* 0x000000ff0e237207 */ /* 0x000fe40000800000 */
[----:B------:R-:W-:Y:S01]  /*229d0*/  SEL R11, R40, RZ, P2 ;  /* 0x000000ff280b7207 */ /* 0x000fe20001000000 */
[----:B------:R-:W2:Y:S01]  /*229e0*/  LDL.LU R14, [R1+0x1794] ;  /* 0x00179400010e7983 */ /* 0x000ea20000300800 */
[----:B------:R-:W-:-:S02]  /*229f0*/  SEL R37, R37, RZ, P2 ;  /* 0x000000ff25257207 */ /* 0x000fc40001000000 */
[----:B------:R-:W-:Y:S02]  /*22a00*/  SEL R33, R12, RZ, P0 ;  /* 0x000000ff0c217207 */ /* 0x000fe40000000000 */
[C---:B------:R-:W-:Y:S01]  /*22a10*/  ISETP.GT.U32.AND P1, PT, R24.reuse, 0xa, PT ;  /* 0x0000000a1800780c */ /* 0x040fe20003f24070 */
[----:B------:R-:W5:Y:S01]  /*22a20*/  LDL.LU R12, [R1+0x17b0] ;  /* 0x0017b000010c7983 */ /* 0x000f620000300800 */
[----:B------:R-:W-:Y:S02]  /*22a30*/  ISETP.GT.U32.AND P2, PT, R24, 0xb, PT ;  /* 0x0000000b1800780c */ /* 0x000fe40003f44070 */
[----:B------:R-:W-:Y:S02]  /*22a40*/  SEL R57, R0, RZ, P5 ;  /* 0x000000ff00397207 */ /* 0x000fe40002800000 */
[C---:B------:R-:W-:Y:S01]  /*22a50*/  ISETP.GT.U32.AND P6, PT, R24.reuse, 0x8, PT ;  /* 0x000000081800780c */ /* 0x040fe20003fc4070 */
[----:B------:R-:W4:Y:S01]  /*22a60*/  LDL.LU R0, [R1+0x1790] ;  /* 0x0017900001007983 */ /* 0x000f220000300800 */
[----:B------:R-:W-:-:S02]  /*22a70*/  ISETP.GT.U32.AND P0, PT, R24, 0x9, PT ;  /* 0x000000091800780c */ /* 0x000fc40003f04070 */
[----:B------:R-:W-:Y:S02]  /*22a80*/  SEL R49, R31, RZ, P1 ;  /* 0x000000ff1f317207 */ /* 0x000fe40000800000 */
[----:B------:R-:W-:Y:S02]  /*22a90*/  SEL R51, R30, RZ, P2 ;  /* 0x000000ff1e337207 */ /* 0x000fe40001000000 */
[----:B------:R-:W-:Y:S01]  /*22aa0*/  SEL R19, R19, RZ, P6 ;  /* 0x000000ff13137207 */ /* 0x000fe20003000000 */
[----:B------:R-:W2:Y:S01]  /*22ab0*/  LDL.LU R30, [R1+0x17b4] ;  /* 0x0017b400011e7983 */ /* 0x000ea20000300800 */
[----:B------:R-:W-:Y:S02]  /*22ac0*/  SEL R45, R34, RZ, P6 ;  /* 0x000000ff222d7207 */ /* 0x000fe40003000000 */
[----:B------:R-:W-:Y:S02]  /*22ad0*/  SEL R47, R32, RZ, P0 ;  /* 0x000000ff202f7207 */ /* 0x000fe40000000000 */
[----:B------:R-:W-:Y:S01]  /*22ae0*/  SEL R31, R2, RZ, P5 ;  /* 0x000000ff021f7207 */ /* 0x000fe20002800000 */
[----:B------:R-:W5:Y:S01]  /*22af0*/  LDL.LU R32, [R1+0x17b8] ;  /* 0x0017b80001207983 */ /* 0x000f620000300800 */
[----:B------:R-:W-:-:S02]  /*22b00*/  ISETP.GT.U32.AND P6, PT, R24, 0xf, PT ;  /* 0x0000000f1800780c */ /* 0x000fc40003fc4070 */
[----:B------:R-:W-:Y:S01]  /*22b10*/  SEL R55, R6, RZ, P4 ;  /* 0x000000ff06377207 */ /* 0x000fe20002000000 */
[----:B------:R-:W5:Y:S04]  /*22b20*/  LDL.LU R2, [R1+0x17a8] ;  /* 0x0017a80001027983 */ /* 0x000f680000300800 */
[----:B------:R-:W5:Y:S04]  /*22b30*/  LDL.LU R6, [R1+0x178c] ;  /* 0x00178c0001067983 */ /* 0x000f680000300800 */
[----:B------:R3:W-:Y:S02]  /*22b40*/  STG.E.U8 desc[UR6][R4.64+0x3], R9 ;  /* 0x0000030904007986 */ /* 0x0007e4000c101106 */
[----:B---3--:R-:W-:-:S02]  /*22b50*/  SEL R9, R8, RZ, P6 ;  /* 0x000000ff08097207 */ /* 0x008fc40003000000 */
[----:B------:R-:W3:Y:S01]  /*22b60*/  LDL.LU R8, [R1+0x1788] ;  /* 0x0017880001087983 */ /* 0x000ee20000300800 */
[----:B------:R-:W-:Y:S02]  /*22b70*/  SEL R23, R23, RZ, P1 ;  /* 0x000000ff17177207 */ /* 0x000fe40000800000 */
[C---:B------:R-:W-:Y:S02]  /*22b80*/  ISETP.GT.U32.AND P1, PT, R24.reuse, 0x11, PT ;  /* 0x000000111800780c */ /* 0x040fe40003f24070 */
[----:B------:R-:W-:Y:S01]  /*22b90*/  SEL R21, R21, RZ, P0 ;  /* 0x000000ff15157207 */ /* 0x000fe20000000000 */
[----:B------:R4:W-:Y:S01]  /*22ba0*/  STG.E.U8 desc[UR6][R4.64+0xa], R23 ;  /* 0x00000a1704007986 */ /* 0x0009e2000c101106 */
[----:B------:R-:W-:Y:S02]  /*22bb0*/  ISETP.GT.U32.AND P0, PT, R24, 0x10, PT ;  /* 0x000000101800780c */ /* 0x000fe40003f04070 */
[----:B------:R-:W-:Y:S02]  /*22bc0*/  SEL R25, R25, RZ, P2 ;  /* 0x000000ff19197207 */ /* 0x000fe40001000000 */
[----:B------:R-:W-:-:S02]  /*22bd0*/  SEL R27, R27, RZ, P3 ;  /* 0x000000ff1b1b7207 */ /* 0x000fc40001800000 */
[C---:B------:R-:W-:Y:S02]  /*22be0*/  ISETP.GT.U32.AND P3, PT, R24.reuse, 0x13, PT ;  /* 0x000000131800780c */ /* 0x040fe40003f64070 */
[C---:B------:R-:W-:Y:S01]  /*22bf0*/  ISETP.GT.U32.AND P4, PT, R24.reuse, 0x1, PT ;  /* 0x000000011800780c */ /* 0x040fe20003f84070 */
[----:B------:R2:W-:Y:S01]  /*22c00*/  STG.E.U8 desc[UR6][R4.64+0x5], R13 ;  /* 0x0000050d04007986 */ /* 0x0005e2000c101106 */
[----:B------:R-:W-:-:S03]  /*22c10*/  ISETP.GT.U32.AND P2, PT, R24, 0x12, PT ;  /* 0x000000121800780c */ /* 0x000fc60003f44070 */
[----:B------:R5:W-:Y:S01]  /*22c20*/  STG.E.U8 desc[UR6][R4.64+0x6], R15 ;  /* 0x0000060f04007986 */ /* 0x000be2000c101106 */
[----:B----4-:R-:W-:Y:S02]  /*22c30*/  SEL R23, R0, RZ, P1 ;  /* 0x000000ff00177207 */ /* 0x010fe40000800000 */
[----:B------:R-:W-:Y:S01]  /*22c40*/  SHF.R.U32.HI R0, RZ, 0x8, R16 ;  /* 0x00000008ff007819 */ /* 0x000fe20000011610 */
[----:B------:R0:W-:Y:S01]  /*22c50*/  STG.E.U8 desc[UR6][R4.64+0x9], R21 ;  /* 0x0000091504007986 */ /* 0x0001e2000c101106 */
[----:B------:R-:W-:-:S03]  /*22c60*/  ISETP.NE.AND P5, PT, R24, RZ, PT ;  /* 0x000000ff1800720c */ /* 0x000fc60003fa5270 */
[----:B------:R1:W-:Y:S01]  /*22c70*/  STG.E.U8 desc[UR6][R4.64+0x2], R7 ;  /* 0x0000020704007986 */ /* 0x0003e2000c101106 */
[----:B--2---:R-:W-:Y:S02]  /*22c80*/  SEL R13, R30, RZ, P0 ;  /* 0x000000ff1e0d7207 */ /* 0x004fe40000000000 */
[----:B-----5:R-:W-:Y:S01]  /*22c90*/  SEL R15, R12, RZ, P1 ;  /* 0x000000ff0c0f7207 */ /* 0x020fe20000800000 */
[----:B------:R2:W-:Y:S04]  /*22ca0*/  STG.E.U8 desc[UR6][R4.64+0x4], R11 ;  /* 0x0000040b04007986 */ /* 0x0005e8000c101106 */
[----:B------:R4:W-:Y:S01]  /*22cb0*/  STG.E.U8 desc[UR6][R4.64+0x8], R19 ;  /* 0x0000081304007986 */ /* 0x0009e2000c101106 */
[----:B0-----:R-:W-:-:S03]  /*22cc0*/  SEL R21, R14, RZ, P0 ;  /* 0x000000ff0e157207 */ /* 0x001fc60000000000 */
[----:B------:R0:W-:Y:S01]  /*22cd0*/  STG.E.U8 desc[UR6][R4.64+0xb], R25 ;  /* 0x00000b1904007986 */ /* 0x0001e2000c101106 */
[----:B-1----:R-:W-:Y:S02]  /*22ce0*/  SEL R7, R32, RZ, P6 ;  /* 0x000000ff20077207 */ /* 0x002fe40003000000 */
[----:B--2---:R-:W-:Y:S02]  /*22cf0*/  SEL R11, R0, RZ, P4 ;  /* 0x000000ff000b7207 */ /* 0x004fe40002000000 */
[----:B------:R-:W-:Y:S02]  /*22d00*/  SHF.R.U32.HI R0, RZ, 0x8, R18 ;  /* 0x00000008ff007819 */ /* 0x000fe40000011612 */
[----:B----4-:R-:W-:Y:S01]  /*22d10*/  SEL R19, R2, RZ, P3 ;  /* 0x000000ff02137207 */ /* 0x010fe20001800000 */
[----:B------:R-:W-:Y:S01]  /*22d20*/  IMAD.MOV.U32 R2, RZ, RZ, 0x1 ;  /* 0x00000001ff027424 */ /* 0x000fe200078e00ff */
[----:B0-----:R-:W-:Y:S02]  /*22d30*/  SEL R25, R6, RZ, P2 ;  /* 0x000000ff06197207 */ /* 0x001fe40001000000 */
[----:B------:R-:W-:Y:S01]  /*22d40*/  IADD3 R6, P0, PT, R28, UR4, RZ ;  /* 0x000000041c067c10 */ /* 0x000fe2000ff1e0ff */
[----:B------:R0:W-:Y:S04]  /*22d50*/  STG.E.U8 desc[UR6][R4.64+0x7], R17 ;  /* 0x0000071104007986 */ /* 0x0001e8000c101106 */
[----:B------:R1:W-:Y:S04]  /*22d60*/  STG.E.U8 desc[UR6][R4.64+0x23], R9 ;  /* 0x0000230904007986 */ /* 0x0003e8000c101106 */
[----:B------:R2:W-:Y:S04]  /*22d70*/  STG.E.U8 desc[UR6][R4.64+0x10], R13 ;  /* 0x0000100d04007986 */ /* 0x0005e8000c101106 */
[----:B------:R-:W-:Y:S01]  /*22d80*/  STG.E.U8 desc[UR6][R4.64+0x24], R21 ;  /* 0x0000241504007986 */ /* 0x000fe2000c101106 */
[----:B0-----:R-:W-:-:S03]  /*22d90*/  SEL R17, R10, RZ, P2 ;  /* 0x000000ff0a117207 */ /* 0x001fc60001000000 */
[----:B------:R0:W-:Y:S01]  /*22da0*/  STG.E.U8 desc[UR6][R4.64+0x11], R15 ;  /* 0x0000110f04007986 */ /* 0x0001e2000c101106 */
[----:B-1----:R-:W-:-:S03]  /*22db0*/  SEL R9, R22, RZ, P5 ;  /* 0x000000ff16097207 */ /* 0x002fc60002800000 */
[----:B------:R1:W-:Y:S01]  /*22dc0*/  STG.E.U8 desc[UR6][R4.64+0xf], R7 ;  /* 0x00000f0704007986 */ /* 0x0003e2000c101106 */
[----:B--2---:R-:W-:Y:S02]  /*22dd0*/  SEL R13, R20, RZ, P5 ;  /* 0x000000ff140d7207 */ /* 0x004fe40002800000 */
[----:B0-----:R-:W-:Y:S02]  /*22de0*/  SEL R15, R0, RZ, P4 ;  /* 0x000000ff000f7207 */ /* 0x001fe40002000000 */
[----:B------:R-:W-:Y:S02]  /*22df0*/  PRMT R0, R2, 0x7610, R0 ;  /* 0x0000761002007816 */ /* 0x000fe40000000000 */
[----:B-1----:R-:W-:Y:S01]  /*22e00*/  IADD3.X R7, PT, PT, R26, UR5, RZ, P0, !PT ;  /* 0x000000051a077c10 */ /* 0x002fe200087fe4ff */
[----:B------:R1:W-:Y:S04]  /*22e10*/  STG.E.U8 desc[UR6][R4.64+0x16], R33 ;  /* 0x0000162104007986 */ /* 0x0003e8000c101106 */
        /* <DEDUP_REMOVED lines=22> */
[----:B------:R1:W-:Y:S01]  /*22f80*/  STG.E.U8 desc[UR6][R4.64+0x15], R15 ;  /* 0x0000150f04007986 */ /* 0x0003e2000c101106 */
[----:B---3--:R-:W-:-:S05]  /*22f90*/  SEL R21, R8, RZ, P3 ;  /* 0x000000ff08157207 */ /* 0x008fca0001800000 */
[----:B------:R1:W-:Y:S04]  /*22fa0*/  STG.E.U8 desc[UR6][R4.64+0x27], R21 ;  /* 0x0000271504007986 */ /* 0x0003e8000c101106 */
[----:B------:R1:W-:Y:S01]  /*22fb0*/  STG.E.U8 desc[UR6][R6.64], R0 ;  /* 0x0000000006007986 */ /* 0x0003e2000c101106 */
[----:B------:R-:W-:Y:S05]  /*22fc0*/  BRA `(.L_x_127) ;  /* 0x0000000000187947 */ /* 0x000fea0003800000 */
.L_x_14:
[----:B------:R-:W3:Y:S01]  /*22fd0*/  LDL R2, [R1+0x1770] ;  /* 0x0017700001027983 */ /* 0x000ee20000100800 */
[----:B------:R-:W3:Y:S03]  /*22fe0*/  LDCU.64 UR4, c[0x0][0x3c0] ;  /* 0x00007800ff0477ac */ /* 0x000ee60008000a00 */
[----:B------:R-:W5:Y:S01]  /*22ff0*/  LDL R0, [R1+0x1774] ;  /* 0x0017740001007983 */ /* 0x000f620000100800 */
[----:B---3--:R-:W-:-:S04]  /*23000*/  IADD3 R4, P0, PT, R2, UR4, RZ ;  /* 0x0000000402047c10 */ /* 0x008fc8000ff1e0ff */
[----:B-----5:R-:W-:-:S05]  /*23010*/  IADD3.X R5, PT, PT, R0, UR5, RZ, P0, !PT ;  /* 0x0000000500057c10 */ /* 0x020fca00087fe4ff */
[----:B-1----:R0:W-:Y:S04]  /*23020*/  STG.E.U8 desc[UR6][R4.64], RZ ;  /* 0x000000ff04007986 */ /* 0x0021e8000c101106 */
.L_x_127:
[----:B--2---:R-:W-:Y:S05]  /*23030*/  BSYNC.RECONVERGENT B1 ;  /* 0x0000000000017941 */ /* 0x004fea0003800200 */
.L_x_12:
[----:B------:R-:W0:Y:S04]  /*23040*/  LDL.LU R2, [R1+0x1774] ;  /* 0x0017740001027983 */ /* 0x000e280000300800 */
[----:B-1----:R-:W2:Y:S01]  /*23050*/  LDL.LU R0, [R1+0x1770] ;  /* 0x0017700001007983 */ /* 0x002ea20000300800 */
[----:B------:R-:W1:Y:S01]  /*23060*/  LDCU UR4, c[0x0][0x370] ;  /* 0x00006e00ff0477ac */ /* 0x000e620008000800 */
[----:B------:R-:W1:Y:S01]  /*23070*/  LDC R7, c[0x0][0x360] ;  /* 0x0000d800ff077b82 */ /* 0x000e620000000800 */
[----:B------:R-:W3:Y:S01]  /*23080*/  LDCU.64 UR8, c[0x0][0x390] ;  /* 0x00007200ff0877ac */ /* 0x000ee20008000a00 */
[----:B0-----:R-:W-:Y:S02]  /*23090*/  IMAD.MOV.U32 R5, RZ, RZ, R2 ;  /* 0x000000ffff057224 */ /* 0x001fe400078e0002 */
[----:B--2---:R-:W-:-:S04]  /*230a0*/  IMAD.MOV.U32 R4, RZ, RZ, R0 ;  /* 0x000000ffff047224 */ /* 0x004fc800078e0000 */
[----:B-1----:R-:W-:-:S05]  /*230b0*/  IMAD.WIDE.U32 R4, R7, UR4, R4 ;  /* 0x0000000407047c25 */ /* 0x002fca000f8e0004 */
[----:B------:R0:W-:Y:S01]  /*230c0*/  STL [R1+0x1770], R4 ;  /* 0x0017700401007387 */ /* 0x0001e20000100800 */
[----:B---3--:R-:W-:-:S03]  /*230d0*/  ISETP.GE.U32.AND P0, PT, R4, UR8, PT ;  /* 0x0000000804007c0c */ /* 0x008fc6000bf06070 */
[----:B------:R0:W-:Y:S01]  /*230e0*/  STL [R1+0x1774], R5 ;  /* 0x0017740501007387 */ /* 0x0001e20000100800 */
[----:B------:R-:W-:-:S13]  /*230f0*/  ISETP.GE.U32.AND.EX P0, PT, R5, UR9, PT, P0 ;  /* 0x0000000905007c0c */ /* 0x000fda000bf06100 */
[----:B0-----:R-:W-:Y:S05]  /*23100*/  @!P0 BRA `(.L_x_128) ;  /* 0xfffffdcc00fc8947 */ /* 0x001fea000383ffff */
[----:B------:R-:W-:Y:S05]  /*23110*/  EXIT ;  /* 0x000000000000794d */ /* 0x000fea0003800000 */
.L_x_129:
[----:B------:R-:W-:-:S00]  /*23120*/  BRA `(.L_x_129) ;  /* 0xfffffffc00fc7947 */ /* 0x000fc0000383ffff */
[----:B------:R-:W-:-:S00]  /*23130*/  NOP ;  /* 0x0000000000007918 */ /* 0x000fc00000000000 */
        /* <DEDUP_REMOVED lines=12> */
.L_x_130:


//--------------------- .nv.shared.reserved.0     --------------------------
	.section	.nv.shared.reserved.0,"aw",@nobits
	.weak		__nv_reservedSMEM_offset_0_alias
	.size		__nv_reservedSMEM_offset_0_alias, 0, 64
	.other		__nv_reservedSMEM_offset_0_alias,@"STO_CUDA_RESERVED_SHARED STV_DEFAULT"
__nv_reservedSMEM_offset_0_alias:
	.zero		0
	.zero		64


//--------------------- .nv.constant0._Z15enumerateKernelhmmi9DeviceOut --------------------------
	.section	.nv.constant0._Z15enumerateKernelhmmi9DeviceOut,"a",@progbits
	.sectionflags	@""
	.align	4
.nv.constant0._Z15enumerateKernelhmmi9DeviceOut:
	.zero		968


//--------------------- SYMBOLS --------------------------

	.type		.nv.reservedSmem.offset0,@object
	.size		.nv.reservedSmem.offset0,0x4
